// Copyright (c) 2024, Jay Shah, Ganesh Bikshandi, Ying Zhang, Vijay Thakkar, Pradeep Ramani, Tri Dao.
// Splitting the different template instantiations to different files to speed up compilation.
// This file is auto-generated. See "generate_kernels.py"

#include "flash_fwd_launch_template.h"

#ifndef FLASHATTENTION_DISABLE_HDIM96
template void run_mha_fwd_<90, cutlass::float_e4m3_t, 96, 96, false, false, true, false>(Flash_fwd_params &params, cudaStream_t stream);
#endif


// ===== COMPILED SASS (sm_90a) =====

	.target	sm_90a

	.elftype	@"ET_EXEC"


//--------------------- .note.nv.tkinfo           --------------------------
	.section	.note.nv.tkinfo,"",@"SHT_NOTE"
	.sectionflags	@"SHF_NOTE_NV_TKINFO"
	.tkinfo
        /*0018*/ 	.word	0x00000002
        /*0030*/ 	.string	""
        /*0030*/ 	.string	"ptxas"
        /*0030*/ 	.string	"Cuda compilation tools, release 13.0, V13.0.88"
        /*0030*/ 	.string	"Build cuda_13.0.r13.0/compiler.36424714_0"
        /*0030*/ 	.string	"-arch sm_90a -m 64 "



//--------------------- .note.nv.cuinfo           --------------------------
	.section	.note.nv.cuinfo,"",@"SHT_NOTE"
	.sectionflags	@"SHF_NOTE_NV_CUINFO"
        /*0018*/ 	.short	0x0002
        /*001a*/ 	.short	0x005a
        /*001c*/ 	.short	0x0082
	.zero		2


//--------------------- .nv.info                  --------------------------
	.section	.nv.info,"",@"SHT_CUDA_INFO"
	.align	4


	//----- nvinfo : EIATTR_REGCOUNT
	.align		4
        /*0000*/ 	.byte	0x04, 0x2f
        /*0002*/ 	.short	(.L_21 - .L_20)
	.align		4
.L_20:
        /*0004*/ 	.word	index@(_ZN7cutlass13device_kernelIN5flash11enable_sm90INS1_16FlashAttnFwdSm90INS1_25CollectiveMainloopFwdSm90ILi2EN4cute5tupleIJNS5_1CILi1EEES8_S8_EEENS6_IJNS7_ILi192EEENS7_ILi128EEENS7_ILi96EEEEEELi96ENS_12float_e4m3_tEfNS_4arch4Sm90ELb1ELb0ELb1ELb1ELb0ELb1ELb0ELb1ELb1ELb0ELb0ELb0EEENS1_21CollectiveEpilogueFwdINS6_IJSA_SC_SB_EEES9_NS_10bfloat16_tESG_Li384ELb1ELb0ELb0ELb1EEENS1_36VarlenDynamicPersistentTileSchedulerILi192ELi128ELi384ELi128ELb0ELb0ELb1ELb1ELb1ELb1EEEEEEEEEvNT_6ParamsE)
        /*0008*/ 	.word	0x00000080


	//----- nvinfo : EIATTR_FRAME_SIZE
	.align		4
.L_21:
        /*000c*/ 	.byte	0x04, 0x11
        /*000e*/ 	.short	(.L_23 - .L_22)
	.align		4
.L_22:
        /*0010*/ 	.word	index@(_ZN7cutlass13device_kernelIN5flash11enable_sm90INS1_16FlashAttnFwdSm90INS1_25CollectiveMainloopFwdSm90ILi2EN4cute5tupleIJNS5_1CILi1EEES8_S8_EEENS6_IJNS7_ILi192EEENS7_ILi128EEENS7_ILi96EEEEEELi96ENS_12float_e4m3_tEfNS_4arch4Sm90ELb1ELb0ELb1ELb1ELb0ELb1ELb0ELb1ELb1ELb0ELb0ELb0EEENS1_21CollectiveEpilogueFwdINS6_IJSA_SC_SB_EEES9_NS_10bfloat16_tESG_Li384ELb1ELb0ELb0ELb1EEENS1_36VarlenDynamicPersistentTileSchedulerILi192ELi128ELi384ELi128ELb0ELb0ELb1ELb1ELb1ELb1EEEEEEEEEvNT_6ParamsE)
        /*0014*/ 	.word	0x00000068


	//----- nvinfo : EIATTR_REGCOUNT
	.align		4
.L_23:
        /*0018*/ 	.byte	0x04, 0x2f
        /*001a*/ 	.short	(.L_25 - .L_24)
	.align		4
.L_24:
        /*001c*/ 	.word	index@(_ZN7cutlass13device_kernelIN5flash11enable_sm90INS1_16FlashAttnFwdSm90INS1_25CollectiveMainloopFwdSm90ILi2EN4cute5tupleIJNS5_1CILi1EEES8_S8_EEENS6_IJNS7_ILi192EEENS7_ILi128EEENS7_ILi96EEEEEELi96ENS_12float_e4m3_tEfNS_4arch4Sm90ELb1ELb0ELb1ELb1ELb0ELb0ELb0ELb1ELb1ELb0ELb0ELb0EEENS1_21CollectiveEpilogueFwdINS6_IJSA_SC_SB_EEES9_NS_10bfloat16_tESG_Li384ELb1ELb0ELb0ELb1EEENS1_36VarlenDynamicPersistentTileSchedulerILi192ELi128ELi384ELi128ELb0ELb0ELb1ELb1ELb1ELb1EEEEEEEEEvNT_6ParamsE)
        /*0020*/ 	.word	0x00000080


	//----- nvinfo : EIATTR_FRAME_SIZE
	.align		4
.L_25:
        /*0024*/ 	.byte	0x04, 0x11
        /*0026*/ 	.short	(.L_27 - .L_26)
	.align		4
.L_26:
        /*0028*/ 	.word	index@(_ZN7cutlass13device_kernelIN5flash11enable_sm90INS1_16FlashAttnFwdSm90INS1_25CollectiveMainloopFwdSm90ILi2EN4cute5tupleIJNS5_1CILi1EEES8_S8_EEENS6_IJNS7_ILi192EEENS7_ILi128EEENS7_ILi96EEEEEELi96ENS_12float_e4m3_tEfNS_4arch4Sm90ELb1ELb0ELb1ELb1ELb0ELb0ELb0ELb1ELb1ELb0ELb0ELb0EEENS1_21CollectiveEpilogueFwdINS6_IJSA_SC_SB_EEES9_NS_10bfloat16_tESG_Li384ELb1ELb0ELb0ELb1EEENS1_36VarlenDynamicPersistentTileSchedulerILi192ELi128ELi384ELi128ELb0ELb0ELb1ELb1ELb1ELb1EEEEEEEEEvNT_6ParamsE)
        /*002c*/ 	.word	0x00000008


	//----- nvinfo : EIATTR_REGCOUNT
	.align		4
.L_27:
        /*0030*/ 	.byte	0x04, 0x2f
        /*0032*/ 	.short	(.L_29 - .L_28)
	.align		4
.L_28:
        /*0034*/ 	.word	index@(_ZN7cutlass13device_kernelIN5flash11enable_sm90INS1_16FlashAttnFwdSm90INS1_25CollectiveMainloopFwdSm90ILi2EN4cute5tupleIJNS5_1CILi1EEES8_S8_EEENS6_IJNS7_ILi192EEENS7_ILi128EEENS7_ILi96EEEEEELi96ENS_12float_e4m3_tEfNS_4arch4Sm90ELb1ELb0ELb1ELb0ELb0ELb0ELb0ELb1ELb1ELb0ELb0ELb0EEENS1_21CollectiveEpilogueFwdINS6_IJSA_SC_SB_EEES9_NS_10bfloat16_tESG_Li384ELb0ELb0ELb0ELb1EEENS1_30DynamicPersistentTileSchedulerILi384ELi128ELb0ELb0ELb1EEEEEEEEEvNT_6ParamsE)
        /*0038*/ 	.word	0x00000080


	//----- nvinfo : EIATTR_FRAME_SIZE
	.align		4
.L_29:
        /*003c*/ 	.byte	0x04, 0x11
        /*003e*/ 	.short	(.L_31 - .L_30)
	.align		4
.L_30:
        /*0040*/ 	.word	index@(_ZN7cutlass13device_kernelIN5flash11enable_sm90INS1_16FlashAttnFwdSm90INS1_25CollectiveMainloopFwdSm90ILi2EN4cute5tupleIJNS5_1CILi1EEES8_S8_EEENS6_IJNS7_ILi192EEENS7_ILi128EEENS7_ILi96EEEEEELi96ENS_12float_e4m3_tEfNS_4arch4Sm90ELb1ELb0ELb1ELb0ELb0ELb0ELb0ELb1ELb1ELb0ELb0ELb0EEENS1_21CollectiveEpilogueFwdINS6_IJSA_SC_SB_EEES9_NS_10bfloat16_tESG_Li384ELb0ELb0ELb0ELb1EEENS1_30DynamicPersistentTileSchedulerILi384ELi128ELb0ELb0ELb1EEEEEEEEEvNT_6ParamsE)
        /*0044*/ 	.word	0x00000008


	//----- nvinfo : EIATTR_REGCOUNT
	.align		4
.L_31:
        /*0048*/ 	.byte	0x04, 0x2f
        /*004a*/ 	.short	(.L_33 - .L_32)
	.align		4
.L_32:
        /*004c*/ 	.word	index@(_ZN7cutlass13device_kernelIN5flash11enable_sm90INS1_16FlashAttnFwdSm90INS1_25CollectiveMainloopFwdSm90ILi2EN4cute5tupleIJNS5_1CILi1EEES8_S8_EEENS6_IJNS7_ILi192EEENS7_ILi128EEENS7_ILi96EEEEEELi96ENS_12float_e4m3_tEfNS_4arch4Sm90ELb0ELb1ELb1ELb1ELb0ELb1ELb0ELb1ELb1ELb0ELb0ELb0EEENS1_21CollectiveEpilogueFwdINS6_IJSA_SC_SB_EEES9_NS_10bfloat16_tESG_Li384ELb1ELb0ELb0ELb1EEENS1_36VarlenDynamicPersistentTileSchedulerILi192ELi128ELi384ELi128ELb0ELb0ELb1ELb1ELb0ELb1EEEEEEEEEvNT_6ParamsE)
        /*0050*/ 	.word	0x00000080


	//----- nvinfo : EIATTR_FRAME_SIZE
	.align		4
.L_33:
        /*0054*/ 	.byte	0x04, 0x11
        /*0056*/ 	.short	(.L_35 - .L_34)
	.align		4
.L_34:
        /*0058*/ 	.word	index@(_ZN7cutlass13device_kernelIN5flash11enable_sm90INS1_16FlashAttnFwdSm90INS1_25CollectiveMainloopFwdSm90ILi2EN4cute5tupleIJNS5_1CILi1EEES8_S8_EEENS6_IJNS7_ILi192EEENS7_ILi128EEENS7_ILi96EEEEEELi96ENS_12float_e4m3_tEfNS_4arch4Sm90ELb0ELb1ELb1ELb1ELb0ELb1ELb0ELb1ELb1ELb0ELb0ELb0EEENS1_21CollectiveEpilogueFwdINS6_IJSA_SC_SB_EEES9_NS_10bfloat16_tESG_Li384ELb1ELb0ELb0ELb1EEENS1_36VarlenDynamicPersistentTileSchedulerILi192ELi128ELi384ELi128ELb0ELb0ELb1ELb1ELb0ELb1EEEEEEEEEvNT_6ParamsE)
        /*005c*/ 	.word	0x00000068


	//----- nvinfo : EIATTR_REGCOUNT
	.align		4
.L_35:
        /*0060*/ 	.byte	0x04, 0x2f
        /*0062*/ 	.short	(.L_37 - .L_36)
	.align		4
.L_36:
        /*0064*/ 	.word	index@(_ZN7cutlass13device_kernelIN5flash11enable_sm90INS1_16FlashAttnFwdSm90INS1_25CollectiveMainloopFwdSm90ILi2EN4cute5tupleIJNS5_1CILi1EEES8_S8_EEENS6_IJNS7_ILi192EEENS7_ILi128EEENS7_ILi96EEEEEELi96ENS_12float_e4m3_tEfNS_4arch4Sm90ELb0ELb1ELb1ELb1ELb0ELb0ELb0ELb1ELb1ELb0ELb0ELb0EEENS1_21CollectiveEpilogueFwdINS6_IJSA_SC_SB_EEES9_NS_10bfloat16_tESG_Li384ELb1ELb0ELb0ELb1EEENS1_36VarlenDynamicPersistentTileSchedulerILi192ELi128ELi384ELi128ELb0ELb0ELb1ELb1ELb0ELb1EEEEEEEEEvNT_6ParamsE)
        /*0068*/ 	.word	0x00000080


	//----- nvinfo : EIATTR_FRAME_SIZE
	.align		4
.L_37:
        /*006c*/ 	.byte	0x04, 0x11
        /*006e*/ 	.short	(.L_39 - .L_38)
	.align		4
.L_38:
        /*0070*/ 	.word	index@(_ZN7cutlass13device_kernelIN5flash11enable_sm90INS1_16FlashAttnFwdSm90INS1_25CollectiveMainloopFwdSm90ILi2EN4cute5tupleIJNS5_1CILi1EEES8_S8_EEENS6_IJNS7_ILi192EEENS7_ILi128EEENS7_ILi96EEEEEELi96ENS_12float_e4m3_tEfNS_4arch4Sm90ELb0ELb1ELb1ELb1ELb0ELb0ELb0ELb1ELb1ELb0ELb0ELb0EEENS1_21CollectiveEpilogueFwdINS6_IJSA_SC_SB_EEES9_NS_10bfloat16_tESG_Li384ELb1ELb0ELb0ELb1EEENS1_36VarlenDynamicPersistentTileSchedulerILi192ELi128ELi384ELi128ELb0ELb0ELb1ELb1ELb0ELb1EEEEEEEEEvNT_6ParamsE)
        /*0074*/ 	.word	0x00000008


	//----- nvinfo : EIATTR_REGCOUNT
	.align		4
.L_39:
        /*0078*/ 	.byte	0x04, 0x2f
        /*007a*/ 	.short	(.L_41 - .L_40)
	.align		4
.L_40:
        /*007c*/ 	.word	index@(_ZN7cutlass13device_kernelIN5flash11enable_sm90INS1_16FlashAttnFwdSm90INS1_25CollectiveMainloopFwdSm90ILi2EN4cute5tupleIJNS5_1CILi1EEES8_S8_EEENS6_IJNS7_ILi192EEENS7_ILi128EEENS7_ILi96EEEEEELi96ENS_12float_e4m3_tEfNS_4arch4Sm90ELb0ELb1ELb1ELb0ELb0ELb0ELb0ELb1ELb1ELb0ELb0ELb0EEENS1_21CollectiveEpilogueFwdINS6_IJSA_SC_SB_EEES9_NS_10bfloat16_tESG_Li384ELb0ELb0ELb0ELb1EEENS1_30DynamicPersistentTileSchedulerILi384ELi128ELb0ELb0ELb1EEEEEEEEEvNT_6ParamsE)
        /*0080*/ 	.word	0x00000080


	//----- nvinfo : EIATTR_FRAME_SIZE
	.align		4
.L_41:
        /*0084*/ 	.byte	0x04, 0x11
        /*0086*/ 	.short	(.L_43 - .L_42)
	.align		4
.L_42:
        /*0088*/ 	.word	index@(_ZN7cutlass13device_kernelIN5flash11enable_sm90INS1_16FlashAttnFwdSm90INS1_25CollectiveMainloopFwdSm90ILi2EN4cute5tupleIJNS5_1CILi1EEES8_S8_EEENS6_IJNS7_ILi192EEENS7_ILi128EEENS7_ILi96EEEEEELi96ENS_12float_e4m3_tEfNS_4arch4Sm90ELb0ELb1ELb1ELb0ELb0ELb0ELb0ELb1ELb1ELb0ELb0ELb0EEENS1_21CollectiveEpilogueFwdINS6_IJSA_SC_SB_EEES9_NS_10bfloat16_tESG_Li384ELb0ELb0ELb0ELb1EEENS1_30DynamicPersistentTileSchedulerILi384ELi128ELb0ELb0ELb1EEEEEEEEEvNT_6ParamsE)
        /*008c*/ 	.word	0x00000008


	//----- nvinfo : EIATTR_REGCOUNT
	.align		4
.L_43:
        /*0090*/ 	.byte	0x04, 0x2f
        /*0092*/ 	.short	(.L_45 - .L_44)
	.align		4
.L_44:
        /*0094*/ 	.word	index@(_ZN7cutlass13device_kernelIN5flash11enable_sm90INS1_16FlashAttnFwdSm90INS1_25CollectiveMainloopFwdSm90ILi2EN4cute5tupleIJNS5_1CILi1EEES8_S8_EEENS6_IJNS7_ILi192EEENS7_ILi128EEENS7_ILi96EEEEEELi96ENS_12float_e4m3_tEfNS_4arch4Sm90ELb0ELb0ELb1ELb1ELb0ELb1ELb0ELb1ELb1ELb0ELb0ELb0EEENS1_21CollectiveEpilogueFwdINS6_IJSA_SC_SB_EEES9_NS_10bfloat16_tESG_Li384ELb1ELb0ELb0ELb1EEENS1_36VarlenDynamicPersistentTileSchedulerILi192ELi128ELi384ELi128ELb0ELb0ELb1ELb0ELb1ELb1EEEEEEEEEvNT_6ParamsE)
        /*0098*/ 	.word	0x00000080


	//----- nvinfo : EIATTR_FRAME_SIZE
	.align		4
.L_45:
        /*009c*/ 	.byte	0x04, 0x11
        /*009e*/ 	.short	(.L_47 - .L_46)
	.align		4
.L_46:
        /*00a0*/ 	.word	index@(_ZN7cutlass13device_kernelIN5flash11enable_sm90INS1_16FlashAttnFwdSm90INS1_25CollectiveMainloopFwdSm90ILi2EN4cute5tupleIJNS5_1CILi1EEES8_S8_EEENS6_IJNS7_ILi192EEENS7_ILi128EEENS7_ILi96EEEEEELi96ENS_12float_e4m3_tEfNS_4arch4Sm90ELb0ELb0ELb1ELb1ELb0ELb1ELb0ELb1ELb1ELb0ELb0ELb0EEENS1_21CollectiveEpilogueFwdINS6_IJSA_SC_SB_EEES9_NS_10bfloat16_tESG_Li384ELb1ELb0ELb0ELb1EEENS1_36VarlenDynamicPersistentTileSchedulerILi192ELi128ELi384ELi128ELb0ELb0ELb1ELb0ELb1ELb1EEEEEEEEEvNT_6ParamsE)
        /*00a4*/ 	.word	0x00000060


	//----- nvinfo : EIATTR_REGCOUNT
	.align		4
.L_47:
        /*00a8*/ 	.byte	0x04, 0x2f
        /*00aa*/ 	.short	(.L_49 - .L_48)
	.align		4
.L_48:
        /*00ac*/ 	.word	index@(_ZN7cutlass13device_kernelIN5flash11enable_sm90INS1_16FlashAttnFwdSm90INS1_25CollectiveMainloopFwdSm90ILi2EN4cute5tupleIJNS5_1CILi1EEES8_S8_EEENS6_IJNS7_ILi192EEENS7_ILi128EEENS7_ILi96EEEEEELi96ENS_12float_e4m3_tEfNS_4arch4Sm90ELb0ELb0ELb1ELb1ELb0ELb0ELb0ELb1ELb1ELb0ELb0ELb0EEENS1_21CollectiveEpilogueFwdINS6_IJSA_SC_SB_EEES9_NS_10bfloat16_tESG_Li384ELb1ELb0ELb0ELb1EEENS1_36VarlenDynamicPersistentTileSchedulerILi192ELi128ELi384ELi128ELb0ELb0ELb1ELb0ELb1ELb1EEEEEEEEEvNT_6ParamsE)
        /*00b0*/ 	.word	0x00000080


	//----- nvinfo : EIATTR_FRAME_SIZE
	.align		4
.L_49:
        /*00b4*/ 	.byte	0x04, 0x11
        /*00b6*/ 	.short	(.L_51 - .L_50)
	.align		4
.L_50:
        /*00b8*/ 	.word	index@(_ZN7cutlass13device_kernelIN5flash11enable_sm90INS1_16FlashAttnFwdSm90INS1_25CollectiveMainloopFwdSm90ILi2EN4cute5tupleIJNS5_1CILi1EEES8_S8_EEENS6_IJNS7_ILi192EEENS7_ILi128EEENS7_ILi96EEEEEELi96ENS_12float_e4m3_tEfNS_4arch4Sm90ELb0ELb0ELb1ELb1ELb0ELb0ELb0ELb1ELb1ELb0ELb0ELb0EEENS1_21CollectiveEpilogueFwdINS6_IJSA_SC_SB_EEES9_NS_10bfloat16_tESG_Li384ELb1ELb0ELb0ELb1EEENS1_36VarlenDynamicPersistentTileSchedulerILi192ELi128ELi384ELi128ELb0ELb0ELb1ELb0ELb1ELb1EEEEEEEEEvNT_6ParamsE)
        /*00bc*/ 	.word	0x00000008


	//----- nvinfo : EIATTR_REGCOUNT
	.align		4
.L_51:
        /*00c0*/ 	.byte	0x04, 0x2f
        /*00c2*/ 	.short	(.L_53 - .L_52)
	.align		4
.L_52:
        /*00c4*/ 	.word	index@(_ZN7cutlass13device_kernelIN5flash11enable_sm90INS1_16FlashAttnFwdSm90INS1_25CollectiveMainloopFwdSm90ILi2EN4cute5tupleIJNS5_1CILi1EEES8_S8_EEENS6_IJNS7_ILi192EEENS7_ILi128EEENS7_ILi96EEEEEELi96ENS_12float_e4m3_tEfNS_4arch4Sm90ELb0ELb0ELb1ELb0ELb0ELb0ELb0ELb1ELb1ELb0ELb0ELb0EEENS1_21CollectiveEpilogueFwdINS6_IJSA_SC_SB_EEES9_NS_10bfloat16_tESG_Li384ELb0ELb0ELb0ELb1EEENS1_29StaticPersistentTileSchedulerILb0EEEEEEEEEvNT_6ParamsE)
        /*00c8*/ 	.word	0x00000080


	//----- nvinfo : EIATTR_FRAME_SIZE
	.align		4
.L_53:
        /*00cc*/ 	.byte	0x04, 0x11
        /*00ce*/ 	.short	(.L_55 - .L_54)
	.align		4
.L_54:
        /*00d0*/ 	.word	index@(_ZN7cutlass13device_kernelIN5flash11enable_sm90INS1_16FlashAttnFwdSm90INS1_25CollectiveMainloopFwdSm90ILi2EN4cute5tupleIJNS5_1CILi1EEES8_S8_EEENS6_IJNS7_ILi192EEENS7_ILi128EEENS7_ILi96EEEEEELi96ENS_12float_e4m3_tEfNS_4arch4Sm90ELb0ELb0ELb1ELb0ELb0ELb0ELb0ELb1ELb1ELb0ELb0ELb0EEENS1_21CollectiveEpilogueFwdINS6_IJSA_SC_SB_EEES9_NS_10bfloat16_tESG_Li384ELb0ELb0ELb0ELb1EEENS1_29StaticPersistentTileSchedulerILb0EEEEEEEEEvNT_6ParamsE)
        /*00d4*/ 	.word	0x00000000


	//----- nvinfo : EIATTR_MIN_STACK_SIZE
	.align		4
.L_55:
        /*00d8*/ 	.byte	0x04, 0x12
        /*00da*/ 	.short	(.L_57 - .L_56)
	.align		4
.L_56:
        /*00dc*/ 	.word	index@(_ZN7cutlass13device_kernelIN5flash11enable_sm90INS1_16FlashAttnFwdSm90INS1_25CollectiveMainloopFwdSm90ILi2EN4cute5tupleIJNS5_1CILi1EEES8_S8_EEENS6_IJNS7_ILi192EEENS7_ILi128EEENS7_ILi96EEEEEELi96ENS_12float_e4m3_tEfNS_4arch4Sm90ELb0ELb0ELb1ELb0ELb0ELb0ELb0ELb1ELb1ELb0ELb0ELb0EEENS1_21CollectiveEpilogueFwdINS6_IJSA_SC_SB_EEES9_NS_10bfloat16_tESG_Li384ELb0ELb0ELb0ELb1EEENS1_29StaticPersistentTileSchedulerILb0EEEEEEEEEvNT_6ParamsE)
        /*00e0*/ 	.word	0x00000000


	//----- nvinfo : EIATTR_MIN_STACK_SIZE
	.align		4
.L_57:
        /*00e4*/ 	.byte	0x04, 0x12
        /*00e6*/ 	.short	(.L_59 - .L_58)
	.align		4
.L_58:
        /*00e8*/ 	.word	index@(_ZN7cutlass13device_kernelIN5flash11enable_sm90INS1_16FlashAttnFwdSm90INS1_25CollectiveMainloopFwdSm90ILi2EN4cute5tupleIJNS5_1CILi1EEES8_S8_EEENS6_IJNS7_ILi192EEENS7_ILi128EEENS7_ILi96EEEEEELi96ENS_12float_e4m3_tEfNS_4arch4Sm90ELb0ELb0ELb1ELb1ELb0ELb0ELb0ELb1ELb1ELb0ELb0ELb0EEENS1_21CollectiveEpilogueFwdINS6_IJSA_SC_SB_EEES9_NS_10bfloat16_tESG_Li384ELb1ELb0ELb0ELb1EEENS1_36VarlenDynamicPersistentTileSchedulerILi192ELi128ELi384ELi128ELb0ELb0ELb1ELb0ELb1ELb1EEEEEEEEEvNT_6ParamsE)
        /*00ec*/ 	.word	0x00000008


	//----- nvinfo : EIATTR_MIN_STACK_SIZE
	.align		4
.L_59:
        /*00f0*/ 	.byte	0x04, 0x12
        /*00f2*/ 	.short	(.L_61 - .L_60)
	.align		4
.L_60:
        /*00f4*/ 	.word	index@(_ZN7cutlass13device_kernelIN5flash11enable_sm90INS1_16FlashAttnFwdSm90INS1_25CollectiveMainloopFwdSm90ILi2EN4cute5tupleIJNS5_1CILi1EEES8_S8_EEENS6_IJNS7_ILi192EEENS7_ILi128EEENS7_ILi96EEEEEELi96ENS_12float_e4m3_tEfNS_4arch4Sm90ELb0ELb0ELb1ELb1ELb0ELb1ELb0ELb1ELb1ELb0ELb0ELb0EEENS1_21CollectiveEpilogueFwdINS6_IJSA_SC_SB_EEES9_NS_10bfloat16_tESG_Li384ELb1ELb0ELb0ELb1EEENS1_36VarlenDynamicPersistentTileSchedulerILi192ELi128ELi384ELi128ELb0ELb0ELb1ELb0ELb1ELb1EEEEEEEEEvNT_6ParamsE)
        /*00f8*/ 	.word	0x00000060


	//----- nvinfo : EIATTR_MIN_STACK_SIZE
	.align		4
.L_61:
        /*00fc*/ 	.byte	0x04, 0x12
        /*00fe*/ 	.short	(.L_63 - .L_62)
	.align		4
.L_62:
        /*0100*/ 	.word	index@(_ZN7cutlass13device_kernelIN5flash11enable_sm90INS1_16FlashAttnFwdSm90INS1_25CollectiveMainloopFwdSm90ILi2EN4cute5tupleIJNS5_1CILi1EEES8_S8_EEENS6_IJNS7_ILi192EEENS7_ILi128EEENS7_ILi96EEEEEELi96ENS_12float_e4m3_tEfNS_4arch4Sm90ELb0ELb1ELb1ELb0ELb0ELb0ELb0ELb1ELb1ELb0ELb0ELb0EEENS1_21CollectiveEpilogueFwdINS6_IJSA_SC_SB_EEES9_NS_10bfloat16_tESG_Li384ELb0ELb0ELb0ELb1EEENS1_30DynamicPersistentTileSchedulerILi384ELi128ELb0ELb0ELb1EEEEEEEEEvNT_6ParamsE)
        /*0104*/ 	.word	0x00000008


	//----- nvinfo : EIATTR_MIN_STACK_SIZE
	.align		4
.L_63:
        /*0108*/ 	.byte	0x04, 0x12
        /*010a*/ 	.short	(.L_65 - .L_64)
	.align		4
.L_64:
        /*010c*/ 	.word	index@(_ZN7cutlass13device_kernelIN5flash11enable_sm90INS1_16FlashAttnFwdSm90INS1_25CollectiveMainloopFwdSm90ILi2EN4cute5tupleIJNS5_1CILi1EEES8_S8_EEENS6_IJNS7_ILi192EEENS7_ILi128EEENS7_ILi96EEEEEELi96ENS_12float_e4m3_tEfNS_4arch4Sm90ELb0ELb1ELb1ELb1ELb0ELb0ELb0ELb1ELb1ELb0ELb0ELb0EEENS1_21CollectiveEpilogueFwdINS6_IJSA_SC_SB_EEES9_NS_10bfloat16_tESG_Li384ELb1ELb0ELb0ELb1EEENS1_36VarlenDynamicPersistentTileSchedulerILi192ELi128ELi384ELi128ELb0ELb0ELb1ELb1ELb0ELb1EEEEEEEEEvNT_6ParamsE)
        /*0110*/ 	.word	0x00000008


	//----- nvinfo : EIATTR_MIN_STACK_SIZE
	.align		4
.L_65:
        /*0114*/ 	.byte	0x04, 0x12
        /*0116*/ 	.short	(.L_67 - .L_66)
	.align		4
.L_66:
        /*0118*/ 	.word	index@(_ZN7cutlass13device_kernelIN5flash11enable_sm90INS1_16FlashAttnFwdSm90INS1_25CollectiveMainloopFwdSm90ILi2EN4cute5tupleIJNS5_1CILi1EEES8_S8_EEENS6_IJNS7_ILi192EEENS7_ILi128EEENS7_ILi96EEEEEELi96ENS_12float_e4m3_tEfNS_4arch4Sm90ELb0ELb1ELb1ELb1ELb0ELb1ELb0ELb1ELb1ELb0ELb0ELb0EEENS1_21CollectiveEpilogueFwdINS6_IJSA_SC_SB_EEES9_NS_10bfloat16_tESG_Li384ELb1ELb0ELb0ELb1EEENS1_36VarlenDynamicPersistentTileSchedulerILi192ELi128ELi384ELi128ELb0ELb0ELb1ELb1ELb0ELb1EEEEEEEEEvNT_6ParamsE)
        /*011c*/ 	.word	0x00000068


	//----- nvinfo : EIATTR_MIN_STACK_SIZE
	.align		4
.L_67:
        /*0120*/ 	.byte	0x04, 0x12
        /*0122*/ 	.short	(.L_69 - .L_68)
	.align		4
.L_68:
        /*0124*/ 	.word	index@(_ZN7cutlass13device_kernelIN5flash11enable_sm90INS1_16FlashAttnFwdSm90INS1_25CollectiveMainloopFwdSm90ILi2EN4cute5tupleIJNS5_1CILi1EEES8_S8_EEENS6_IJNS7_ILi192EEENS7_ILi128EEENS7_ILi96EEEEEELi96ENS_12float_e4m3_tEfNS_4arch4Sm90ELb1ELb0ELb1ELb0ELb0ELb0ELb0ELb1ELb1ELb0ELb0ELb0EEENS1_21CollectiveEpilogueFwdINS6_IJSA_SC_SB_EEES9_NS_10bfloat16_tESG_Li384ELb0ELb0ELb0ELb1EEENS1_30DynamicPersistentTileSchedulerILi384ELi128ELb0ELb0ELb1EEEEEEEEEvNT_6ParamsE)
        /*0128*/ 	.word	0x00000008


	//----- nvinfo : EIATTR_MIN_STACK_SIZE
	.align		4
.L_69:
        /*012c*/ 	.byte	0x04, 0x12
        /*012e*/ 	.short	(.L_71 - .L_70)
	.align		4
.L_70:
        /*0130*/ 	.word	index@(_ZN7cutlass13device_kernelIN5flash11enable_sm90INS1_16FlashAttnFwdSm90INS1_25CollectiveMainloopFwdSm90ILi2EN4cute5tupleIJNS5_1CILi1EEES8_S8_EEENS6_IJNS7_ILi192EEENS7_ILi128EEENS7_ILi96EEEEEELi96ENS_12float_e4m3_tEfNS_4arch4Sm90ELb1ELb0ELb1ELb1ELb0ELb0ELb0ELb1ELb1ELb0ELb0ELb0EEENS1_21CollectiveEpilogueFwdINS6_IJSA_SC_SB_EEES9_NS_10bfloat16_tESG_Li384ELb1ELb0ELb0ELb1EEENS1_36VarlenDynamicPersistentTileSchedulerILi192ELi128ELi384ELi128ELb0ELb0ELb1ELb1ELb1ELb1EEEEEEEEEvNT_6ParamsE)
        /*0134*/ 	.word	0x00000008


	//----- nvinfo : EIATTR_MIN_STACK_SIZE
	.align		4
.L_71:
        /*0138*/ 	.byte	0x04, 0x12
        /*013a*/ 	.short	(.L_73 - .L_72)
	.align		4
.L_72:
        /*013c*/ 	.word	index@(_ZN7cutlass13device_kernelIN5flash11enable_sm90INS1_16FlashAttnFwdSm90INS1_25CollectiveMainloopFwdSm90ILi2EN4cute5tupleIJNS5_1CILi1EEES8_S8_EEENS6_IJNS7_ILi192EEENS7_ILi128EEENS7_ILi96EEEEEELi96ENS_12float_e4m3_tEfNS_4arch4Sm90ELb1ELb0ELb1ELb1ELb0ELb1ELb0ELb1ELb1ELb0ELb0ELb0EEENS1_21CollectiveEpilogueFwdINS6_IJSA_SC_SB_EEES9_NS_10bfloat16_tESG_Li384ELb1ELb0ELb0ELb1EEENS1_36VarlenDynamicPersistentTileSchedulerILi192ELi128ELi384ELi128ELb0ELb0ELb1ELb1ELb1ELb1EEEEEEEEEvNT_6ParamsE)
        /*0140*/ 	.word	0x00000068
.L_73:


//--------------------- .nv.compat                --------------------------
	.section	.nv.compat,"",@"SHT_CUDA_COMPAT_INFO"
	.align	4
        /*0000*/ 	.byte	0x02, 0x09, 0x01, 0x00, 0x02, 0x02, 0x04, 0x00, 0x02, 0x05, 0x05, 0x00, 0x03, 0x07, 0x01, 0x01
        /*0010*/ 	.byte	0x02, 0x03, 0x01, 0x00, 0x02, 0x06, 0x01, 0x00, 0x04, 0x0b, 0x08, 0x00, 0x00, 0x00, 0x00, 0x00
        /*0020*/ 	.byte	0x00, 0x00, 0x00, 0x00


//--------------------- .nv.info._ZN7cutlass13device_kernelIN5flash11enable_sm90INS1_16FlashAttnFwdSm90INS1_25CollectiveMainloopFwdSm90ILi2EN4cute5tupleIJNS5_1CILi1EEES8_S8_EEENS6_IJNS7_ILi192EEENS7_ILi128EEENS7_ILi96EEEEEELi96ENS_12float_e4m3_tEfNS_4arch4Sm90ELb0ELb0ELb1ELb0ELb0ELb0ELb0ELb1ELb1ELb0ELb0ELb0EEENS1_21CollectiveEpilogueFwdINS6_IJSA_SC_SB_EEES9_NS_10bfloat16_tESG_Li384ELb0ELb0ELb0ELb1EEENS1_29StaticPersistentTileSchedulerILb0EEEEEEEEEvNT_6ParamsE --------------------------
	.section	.nv.info._ZN7cutlass13device_kernelIN5flash11enable_sm90INS1_16FlashAttnFwdSm90INS1_25CollectiveMainloopFwdSm90ILi2EN4cute5tupleIJNS5_1CILi1EEES8_S8_EEENS6_IJNS7_ILi192EEENS7_ILi128EEENS7_ILi96EEEEEELi96ENS_12float_e4m3_tEfNS_4arch4Sm90ELb0ELb0ELb1ELb0ELb0ELb0ELb0ELb1ELb1ELb0ELb0ELb0EEENS1_21CollectiveEpilogueFwdINS6_IJSA_SC_SB_EEES9_NS_10bfloat16_tESG_Li384ELb0ELb0ELb0ELb1EEENS1_29StaticPersistentTileSchedulerILb0EEEEEEEEEvNT_6ParamsE,"",@"SHT_CUDA_INFO"
	.sectionflags	@""
	.align	4


	//----- nvinfo : EIATTR_CUDA_API_VERSION
	.align		4
        /*0000*/ 	.byte	0x04, 0x37
        /*0002*/ 	.short	(.L_75 - .L_74)
.L_74:
        /*0004*/ 	.word	0x00000082


	//----- nvinfo : EIATTR_KPARAM_INFO
	.align		4
.L_75:
        /*0008*/ 	.byte	0x04, 0x17
        /*000a*/ 	.short	(.L_77 - .L_76)
.L_76:
        /*000c*/ 	.word	0x00000000
        /*0010*/ 	.short	0x0000
        /*0012*/ 	.short	0x0070
        /*0014*/ 	.byte	0x00, 0xf0, 0x01, 0x2e


	//----- nvinfo : EIATTR_SPARSE_MMA_MASK
	.align		4
.L_77:
        /*0018*/ 	.byte	0x03, 0x50
        /*001a*/ 	.short	0x0000


	//----- nvinfo : EIATTR_MAXREG_COUNT
	.align		4
        /*001c*/ 	.byte	0x03, 0x1b
        /*001e*/ 	.short	0x0080


	//----- nvinfo : EIATTR_NUM_BARRIERS
	.align		4
        /*0020*/ 	.byte	0x02, 0x4c
        /*0022*/ 	.byte	0x09
	.zero		1


	//----- nvinfo : EIATTR_EXTERNS
	.align		4
        /*0024*/ 	.byte	0x04, 0x0f
        /*0026*/ 	.short	(.L_79 - .L_78)


	//   ....[0]....
	.align		4
.L_78:
        /*0028*/ 	.word	index@(__assertfail)


	//----- nvinfo : EIATTR_MERCURY_ISA_VERSION
	.align		4
.L_79:
        /*002c*/ 	.byte	0x03, 0x5f
        /*002e*/ 	.short	0x0101


	//----- nvinfo : EIATTR_INT_WARP_WIDE_INSTR_OFFSETS
	.align		4
        /*0030*/ 	.byte	0x04, 0x31
        /*0032*/ 	.short	(.L_81 - .L_80)


	//   ....[0]....
.L_80:
        /*0034*/ 	.word	0x00000180


	//   ....[1]....
        /*0038*/ 	.word	0x000001b0


	//   ....[2]....
        /*003c*/ 	.word	0x000001c0


	//   ....[3]....
        /*0040*/ 	.word	0x00008260


	//----- nvinfo : EIATTR_COOP_GROUP_MASK_REGIDS
	.align		4
.L_81:
        /*0044*/ 	.byte	0x04, 0x29
        /*0046*/ 	.short	(.L_83 - .L_82)


	//   ....[0]....
.L_82:
        /*0048*/ 	.word	0xffffffff


	//   ....[1]....
        /*004c*/ 	.word	0xffffffff


	//   ....[2]....
        /*0050*/ 	.word	0xffffffff


	//   ....[3]....
        /*0054*/ 	.word	0xffffffff


	//   ....[4]....
        /*0058*/ 	.word	0xffffffff


	//   ....[5]....
        /*005c*/ 	.word	0xffffffff


	//   ....[6]....
        /*0060*/ 	.word	0xffffffff


	//   ....[7]....
        /*0064*/ 	.word	0xffffffff


	//   ....[8]....
        /*0068*/ 	.word	0xffffffff


	//   ....[9]....
        /*006c*/ 	.word	0xffffffff


	//   ....[10]....
        /*0070*/ 	.word	0xffffffff


	//   ....[11]....
        /*0074*/ 	.word	0xffffffff


	//   ....[12]....
        /*0078*/ 	.word	0xffffffff


	//   ....[13]....
        /*007c*/ 	.word	0xffffffff


	//   ....[14]....
        /*0080*/ 	.word	0xffffffff


	//   ....[15]....
        /*0084*/ 	.word	0xffffffff


	//   ....[16]....
        /*0088*/ 	.word	0xffffffff


	//   ....[17]....
        /*008c*/ 	.word	0xffffffff


	//   ....[18]....
        /*0090*/ 	.word	0xffffffff


	//   ....[19]....
        /*0094*/ 	.word	0xffffffff


	//   ....[20]....
        /*0098*/ 	.word	0xffffffff


	//   ....[21]....
        /*009c*/ 	.word	0xffffffff


	//   ....[22]....
        /*00a0*/ 	.word	0xffffffff


	//   ....[23]....
        /*00a4*/ 	.word	0xffffffff


	//   ....[24]....
        /*00a8*/ 	.word	0xffffffff


	//   ....[25]....
        /*00ac*/ 	.word	0xffffffff


	//   ....[26]....
        /*00b0*/ 	.word	0xffffffff


	//   ....[27]....
        /*00b4*/ 	.word	0xffffffff


	//   ....[28]....
        /*00b8*/ 	.word	0xffffffff


	//   ....[29]....
        /*00bc*/ 	.word	0xffffffff


	//   ....[30]....
        /*00c0*/ 	.word	0xffffffff


	//   ....[31]....
        /*00c4*/ 	.word	0xffffffff


	//   ....[32]....
        /*00c8*/ 	.word	0xffffffff


	//   ....[33]....
        /*00cc*/ 	.word	0xffffffff


	//   ....[34]....
        /*00d0*/ 	.word	0xffffffff


	//   ....[35]....
        /*00d4*/ 	.word	0xffffffff


	//   ....[36]....
        /*00d8*/ 	.word	0xffffffff


	//   ....[37]....
        /*00dc*/ 	.word	0xffffffff


	//   ....[38]....
        /*00e0*/ 	.word	0xffffffff


	//   ....[39]....
        /*00e4*/ 	.word	0xffffffff


	//   ....[40]....
        /*00e8*/ 	.word	0xffffffff


	//   ....[41]....
        /*00ec*/ 	.word	0xffffffff


	//   ....[42]....
        /*00f0*/ 	.word	0xffffffff


	//   ....[43]....
        /*00f4*/ 	.word	0xffffffff


	//   ....[44]....
        /*00f8*/ 	.word	0xffffffff


	//   ....[45]....
        /*00fc*/ 	.word	0xffffffff


	//   ....[46]....
        /*0100*/ 	.word	0xffffffff


	//   ....[47]....
        /*0104*/ 	.word	0x0500000f


	//----- nvinfo : EIATTR_COOP_GROUP_INSTR_OFFSETS
	.align		4
.L_83:
        /*0108*/ 	.byte	0x04, 0x28
        /*010a*/ 	.short	(.L_85 - .L_84)


	//   ....[0]....
.L_84:
        /*010c*/ 	.word	0x00000050


	//   ....[1]....
        /*0110*/ 	.word	0x00000190


	//   ....[2]....
        /*0114*/ 	.word	0x000001e0


	//   ....[3]....
        /*0118*/ 	.word	0x000003d0


	//   ....[4]....
        /*011c*/ 	.word	0x00000530


	//   ....[5]....
        /*0120*/ 	.word	0x00000650


	//   ....[6]....
        /*0124*/ 	.word	0x000007b0


	//   ....[7]....
        /*0128*/ 	.word	0x00000d40


	//   ....[8]....
        /*012c*/ 	.word	0x000029d0


	//   ....[9]....
        /*0130*/ 	.word	0x00002a10


	//   ....[10]....
        /*0134*/ 	.word	0x00002fb0


	//   ....[11]....
        /*0138*/ 	.word	0x00003020


	//   ....[12]....
        /*013c*/ 	.word	0x00004c30


	//   ....[13]....
        /*0140*/ 	.word	0x00004c70


	//   ....[14]....
        /*0144*/ 	.word	0x00004d10


	//   ....[15]....
        /*0148*/ 	.word	0x00004d20


	//   ....[16]....
        /*014c*/ 	.word	0x000063f0


	//   ....[17]....
        /*0150*/ 	.word	0x00006400


	//   ....[18]....
        /*0154*/ 	.word	0x00006480


	//   ....[19]....
        /*0158*/ 	.word	0x00006490


	//   ....[20]....
        /*015c*/ 	.word	0x00007130


	//   ....[21]....
        /*0160*/ 	.word	0x00007140


	//   ....[22]....
        /*0164*/ 	.word	0x00007150


	//   ....[23]....
        /*0168*/ 	.word	0x00007160


	//   ....[24]....
        /*016c*/ 	.word	0x00007170


	//   ....[25]....
        /*0170*/ 	.word	0x00007190


	//   ....[26]....
        /*0174*/ 	.word	0x000071a0


	//   ....[27]....
        /*0178*/ 	.word	0x000071b0


	//   ....[28]....
        /*017c*/ 	.word	0x000071c0


	//   ....[29]....
        /*0180*/ 	.word	0x000071f0


	//   ....[30]....
        /*0184*/ 	.word	0x00007220


	//   ....[31]....
        /*0188*/ 	.word	0x00007230


	//   ....[32]....
        /*018c*/ 	.word	0x00007240


	//   ....[33]....
        /*0190*/ 	.word	0x00007270


	//   ....[34]....
        /*0194*/ 	.word	0x000072d0


	//   ....[35]....
        /*0198*/ 	.word	0x000072e0


	//   ....[36]....
        /*019c*/ 	.word	0x00007310


	//   ....[37]....
        /*01a0*/ 	.word	0x00007320


	//   ....[38]....
        /*01a4*/ 	.word	0x00007350


	//   ....[39]....
        /*01a8*/ 	.word	0x00007360


	//   ....[40]....
        /*01ac*/ 	.word	0x00007370


	//   ....[41]....
        /*01b0*/ 	.word	0x00007380


	//   ....[42]....
        /*01b4*/ 	.word	0x00007390


	//   ....[43]....
        /*01b8*/ 	.word	0x000073b0


	//   ....[44]....
        /*01bc*/ 	.word	0x00007450


	//   ....[45]....
        /*01c0*/ 	.word	0x000083a0


	//   ....[46]....
        /*01c4*/ 	.word	0x0000a120


	//   ....[47]....
        /*01c8*/ 	.word	0x0000a610


	//----- nvinfo : EIATTR_REG_RECONFIG
	.align		4
.L_85:
        /*01cc*/ 	.byte	0x01, 0x54
	.zero		2


	//----- nvinfo : EIATTR_SYSCALL_OFFSETS
	.align		4
        /*01d0*/ 	.byte	0x04, 0x46
        /*01d2*/ 	.short	(.L_87 - .L_86)


	//   ....[0]....
.L_86:
        /*01d4*/ 	.word	0x00001100


	//   ....[1]....
        /*01d8*/ 	.word	0x00007d30


	//   ....[2]....
        /*01dc*/ 	.word	0x00007e80


	//   ....[3]....
        /*01e0*/ 	.word	0x00007fc0


	//   ....[4]....
        /*01e4*/ 	.word	0x000080e0


	//----- nvinfo : EIATTR_MBARRIER_INSTR_OFFSETS
	.align		4
.L_87:
        /*01e8*/ 	.byte	0x04, 0x39
        /*01ea*/ 	.short	(.L_89 - .L_88)


	//   ....[0]....
.L_88:
        /*01ec*/ 	.word	0x00000280
        /*01f0*/ 	.word	0x000000ff
        /*01f4*/ 	.word	0x00019c00
        /*01f8*/ 	.short	0x0100
        /*01fa*/ 	.byte	0x06
	.zero		1


	//   ....[1]....
        /*01fc*/ 	.word	0x00000290
        /*0200*/ 	.word	0x000000ff
        /*0204*/ 	.word	0x00019c20
        /*0208*/ 	.short	0x0100
        /*020a*/ 	.byte	0x06
	.zero		1


	//   ....[2]....
        /*020c*/ 	.word	0x00000380
        /*0210*/ 	.word	0x000000ff
        /*0214*/ 	.word	0x00019c30
        /*0218*/ 	.short	0x0100
        /*021a*/ 	.byte	0x08
	.zero		1


	//   ....[3]....
        /*021c*/ 	.word	0x00000390
        /*0220*/ 	.word	0x000000ff
        /*0224*/ 	.word	0x00019c40
        /*0228*/ 	.short	0x0100
        /*022a*/ 	.byte	0x08
	.zero		1


	//   ....[4]....
        /*022c*/ 	.word	0x000003a0
        /*0230*/ 	.word	0x000000ff
        /*0234*/ 	.word	0x00019c38
        /*0238*/ 	.short	0x0100
        /*023a*/ 	.byte	0x08
	.zero		1


	//   ....[5]....
        /*023c*/ 	.word	0x000003b0
        /*0240*/ 	.word	0x000000ff
        /*0244*/ 	.word	0x00019c48
        /*0248*/ 	.short	0x0100
        /*024a*/ 	.byte	0x08
	.zero		1


	//   ....[6]....
        /*024c*/ 	.word	0x000004e0
        /*0250*/ 	.word	0x000000ff
        /*0254*/ 	.word	0x00019c50
        /*0258*/ 	.short	0x0100
        /*025a*/ 	.byte	0x08
	.zero		1


	//   ....[7]....
        /*025c*/ 	.word	0x000004f0
        /*0260*/ 	.word	0x000000ff
        /*0264*/ 	.word	0x00019c60
        /*0268*/ 	.short	0x0100
        /*026a*/ 	.byte	0x08
	.zero		1


	//   ....[8]....
        /*026c*/ 	.word	0x00000500
        /*0270*/ 	.word	0x000000ff
        /*0274*/ 	.word	0x00019c58
        /*0278*/ 	.short	0x0100
        /*027a*/ 	.byte	0x08
	.zero		1


	//   ....[9]....
        /*027c*/ 	.word	0x00000510
        /*0280*/ 	.word	0x000000ff
        /*0284*/ 	.word	0x00019c68
        /*0288*/ 	.short	0x0100
        /*028a*/ 	.byte	0x08
	.zero		1


	//   ....[10]....
        /*028c*/ 	.word	0x00000600
        /*0290*/ 	.word	0x000000ff
        /*0294*/ 	.word	0x00019c70
        /*0298*/ 	.short	0x0100
        /*029a*/ 	.byte	0x06
	.zero		1


	//   ....[11]....
        /*029c*/ 	.word	0x00000610
        /*02a0*/ 	.word	0x000000ff
        /*02a4*/ 	.word	0x00019c80
        /*02a8*/ 	.short	0x0100
        /*02aa*/ 	.byte	0x06
	.zero		1


	//   ....[12]....
        /*02ac*/ 	.word	0x00000620
        /*02b0*/ 	.word	0x000000ff
        /*02b4*/ 	.word	0x00019c78
        /*02b8*/ 	.short	0x0100
        /*02ba*/ 	.byte	0x06
	.zero		1


	//   ....[13]....
        /*02bc*/ 	.word	0x00000630
        /*02c0*/ 	.word	0x000000ff
        /*02c4*/ 	.word	0x00019c88
        /*02c8*/ 	.short	0x0100
        /*02ca*/ 	.byte	0x06
	.zero		1


	//   ....[14]....
        /*02cc*/ 	.word	0x00000760
        /*02d0*/ 	.word	0x000000ff
        /*02d4*/ 	.word	0x00019c90
        /*02d8*/ 	.short	0x0100
        /*02da*/ 	.byte	0x08
	.zero		1


	//   ....[15]....
        /*02dc*/ 	.word	0x00000770
        /*02e0*/ 	.word	0x000000ff
        /*02e4*/ 	.word	0x00019ca0
        /*02e8*/ 	.short	0x0100
        /*02ea*/ 	.byte	0x08
	.zero		1


	//   ....[16]....
        /*02ec*/ 	.word	0x00000780
        /*02f0*/ 	.word	0x000000ff
        /*02f4*/ 	.word	0x00019c98
        /*02f8*/ 	.short	0x0100
        /*02fa*/ 	.byte	0x08
	.zero		1


	//   ....[17]....
        /*02fc*/ 	.word	0x00000790
        /*0300*/ 	.word	0x000000ff
        /*0304*/ 	.word	0x00019ca8
        /*0308*/ 	.short	0x0100
        /*030a*/ 	.byte	0x08
	.zero		1


	//   ....[18]....
        /*030c*/ 	.word	0x000008c0
        /*0310*/ 	.word	0x000000ff
        /*0314*/ 	.word	0x00019cb0
        /*0318*/ 	.short	0x0100
        /*031a*/ 	.byte	0x08
	.zero		1


	//   ....[19]....
        /*031c*/ 	.word	0x000008d0
        /*0320*/ 	.word	0x000000ff
        /*0324*/ 	.word	0x00019cc0
        /*0328*/ 	.short	0x0100
        /*032a*/ 	.byte	0x08
	.zero		1


	//   ....[20]....
        /*032c*/ 	.word	0x000008e0
        /*0330*/ 	.word	0x000000ff
        /*0334*/ 	.word	0x00019cb8
        /*0338*/ 	.short	0x0100
        /*033a*/ 	.byte	0x08
	.zero		1


	//   ....[21]....
        /*033c*/ 	.word	0x000008f0
        /*0340*/ 	.word	0x000000ff
        /*0344*/ 	.word	0x00019cc8
        /*0348*/ 	.short	0x0100
        /*034a*/ 	.byte	0x08
	.zero		1


	//   ....[22]....
        /*034c*/ 	.word	0x00001430
        /*0350*/ 	.word	0x000000ff
        /*0354*/ 	.word	0x00019c00
        /*0358*/ 	.short	0x010a
        /*035a*/ 	.byte	0x30
	.zero		1


	//   ....[23]....
        /*035c*/ 	.word	0x000014d0
        /*0360*/ 	.word	0x00000004
        /*0364*/ 	.word	0x00019c30
        /*0368*/ 	.short	0x010a
        /*036a*/ 	.byte	0x3f
	.zero		1


	//   ....[24]....
        /*036c*/ 	.word	0x00001540
        /*0370*/ 	.word	0x00000004
        /*0374*/ 	.word	0x00019c30
        /*0378*/ 	.short	0x010a
        /*037a*/ 	.byte	0x3f
	.zero		1


	//   ....[25]....
        /*037c*/ 	.word	0x000033c0
        /*0380*/ 	.word	0x0000000f
        /*0384*/ 	.word	0x00000000
        /*0388*/ 	.short	0x0101
        /*038a*/ 	.byte	0x3f
	.zero		1


	//   ....[26]....
        /*038c*/ 	.word	0x00003df0
        /*0390*/ 	.word	0x000000ff
        /*0394*/ 	.word	0x00019c30
        /*0398*/ 	.short	0x010a
        /*039a*/ 	.byte	0x14
	.zero		1


	//   ....[27]....
        /*039c*/ 	.word	0x00003e30
        /*03a0*/ 	.word	0x000000ff
        /*03a4*/ 	.word	0x00019c30
        /*03a8*/ 	.short	0x010a
        /*03aa*/ 	.byte	0x14
	.zero		1


	//   ....[28]....
        /*03ac*/ 	.word	0x00003f90
        /*03b0*/ 	.word	0x000000ff
        /*03b4*/ 	.word	0x00019c50
        /*03b8*/ 	.short	0x010a
        /*03ba*/ 	.byte	0x0e
	.zero		1


	//   ....[29]....
        /*03bc*/ 	.word	0x00004bc0
        /*03c0*/ 	.word	0x000000ff
        /*03c4*/ 	.word	0x00019c50
        /*03c8*/ 	.short	0x010a
        /*03ca*/ 	.byte	0x0e
	.zero		1


	//   ....[30]....
        /*03cc*/ 	.word	0x00005970
        /*03d0*/ 	.word	0x00000006
        /*03d4*/ 	.word	0x00000000
        /*03d8*/ 	.short	0x0101
        /*03da*/ 	.byte	0x3f
	.zero		1


	//   ....[31]....
        /*03dc*/ 	.word	0x00005c00
        /*03e0*/ 	.word	0x000000ff
        /*03e4*/ 	.word	0x00000000
        /*03e8*/ 	.short	0x0101
        /*03ea*/ 	.byte	0x06
	.zero		1


	//   ....[32]....
        /*03ec*/ 	.word	0x00006130
        /*03f0*/ 	.word	0x000000ff
        /*03f4*/ 	.word	0x00019c50
        /*03f8*/ 	.short	0x010a
        /*03fa*/ 	.byte	0x05
	.zero		1


	//   ....[33]....
        /*03fc*/ 	.word	0x00006170
        /*0400*/ 	.word	0x000000ff
        /*0404*/ 	.word	0x00019c50
        /*0408*/ 	.short	0x010a
        /*040a*/ 	.byte	0x05
	.zero		1


	//   ....[34]....
        /*040c*/ 	.word	0x00006e60
        /*0410*/ 	.word	0x000000ff
        /*0414*/ 	.word	0x00000000
        /*0418*/ 	.short	0x0101
        /*041a*/ 	.byte	0x05
	.zero		1


	//   ....[35]....
        /*041c*/ 	.word	0x000076f0
        /*0420*/ 	.word	0x000000ff
        /*0424*/ 	.word	0x00000000
        /*0428*/ 	.short	0x0101
        /*042a*/ 	.byte	0x05
	.zero		1


	//   ....[36]....
        /*042c*/ 	.word	0x000085c0
        /*0430*/ 	.word	0x00000007
        /*0434*/ 	.word	0x00019c80
        /*0438*/ 	.short	0x010a
        /*043a*/ 	.byte	0x3f
	.zero		1


	//   ....[37]....
        /*043c*/ 	.word	0x000087e0
        /*0440*/ 	.word	0x00000007
        /*0444*/ 	.word	0x00019c40
        /*0448*/ 	.short	0x010a
        /*044a*/ 	.byte	0x3f
	.zero		1


	//   ....[38]....
        /*044c*/ 	.word	0x00008c00
        /*0450*/ 	.word	0x000000ff
        /*0454*/ 	.word	0x00019c20
        /*0458*/ 	.short	0x010a
        /*045a*/ 	.byte	0x28
	.zero		1


	//   ....[39]....
        /*045c*/ 	.word	0x00008e70
        /*0460*/ 	.word	0x00000008
        /*0464*/ 	.word	0x00019c80
        /*0468*/ 	.short	0x010a
        /*046a*/ 	.byte	0x3f
	.zero		1


	//   ....[40]....
        /*046c*/ 	.word	0x000092a0
        /*0470*/ 	.word	0x00000008
        /*0474*/ 	.word	0x00019c40
        /*0478*/ 	.short	0x010a
        /*047a*/ 	.byte	0x3f
	.zero		1


	//   ....[41]....
        /*047c*/ 	.word	0x00009730
        /*0480*/ 	.word	0x0000000d
        /*0484*/ 	.word	0x00019c70
        /*0488*/ 	.short	0x010a
        /*048a*/ 	.byte	0x3f
	.zero		1


	//   ....[42]....
        /*048c*/ 	.word	0x000097a0
        /*0490*/ 	.word	0x0000000d
        /*0494*/ 	.word	0x00019c60
        /*0498*/ 	.short	0x010a
        /*049a*/ 	.byte	0x3f
	.zero		1


	//   ....[43]....
        /*049c*/ 	.word	0x00009ad0
        /*04a0*/ 	.word	0x0000000d
        /*04a4*/ 	.word	0x00019c50
        /*04a8*/ 	.short	0x0101
        /*04aa*/ 	.byte	0x3f
	.zero		1


	//   ....[44]....
        /*04ac*/ 	.word	0x00009b50
        /*04b0*/ 	.word	0x00000004
        /*04b4*/ 	.word	0x00000000
        /*04b8*/ 	.short	0x0101
        /*04ba*/ 	.byte	0x3f
	.zero		1


	//   ....[45]....
        /*04bc*/ 	.word	0x00009c10
        /*04c0*/ 	.word	0x00000000
        /*04c4*/ 	.word	0x00019c70
        /*04c8*/ 	.short	0x010a
        /*04ca*/ 	.byte	0x3f
	.zero		1


	//   ....[46]....
        /*04cc*/ 	.word	0x00009c80
        /*04d0*/ 	.word	0x00000000
        /*04d4*/ 	.word	0x00019c60
        /*04d8*/ 	.short	0x010a
        /*04da*/ 	.byte	0x3f
	.zero		1


	//   ....[47]....
        /*04dc*/ 	.word	0x0000a010
        /*04e0*/ 	.word	0x00000000
        /*04e4*/ 	.word	0x00019c50
        /*04e8*/ 	.short	0x0101
        /*04ea*/ 	.byte	0x3f
	.zero		1


	//   ....[48]....
        /*04ec*/ 	.word	0x0000a060
        /*04f0*/ 	.word	0x00000003
        /*04f4*/ 	.word	0x00000000
        /*04f8*/ 	.short	0x0101
        /*04fa*/ 	.byte	0x3f
	.zero		1


	//   ....[49]....
        /*04fc*/ 	.word	0x0000a100
        /*0500*/ 	.word	0x00000006
        /*0504*/ 	.word	0x00019c20
        /*0508*/ 	.short	0x010a
        /*050a*/ 	.byte	0x3f
	.zero		1


	//   ....[50]....
        /*050c*/ 	.word	0x0000a220
        /*0510*/ 	.word	0x00000005
        /*0514*/ 	.word	0x00000000
        /*0518*/ 	.short	0x010a
        /*051a*/ 	.byte	0x3f
	.zero		1


	//   ....[51]....
        /*051c*/ 	.word	0x0000a290
        /*0520*/ 	.word	0x00000009
        /*0524*/ 	.word	0x00000000
        /*0528*/ 	.short	0x010a
        /*052a*/ 	.byte	0x3f
	.zero		1


	//   ....[52]....
        /*052c*/ 	.word	0x0000a2e0
        /*0530*/ 	.word	0x00000013
        /*0534*/ 	.word	0x00019c60
        /*0538*/ 	.short	0x010a
        /*053a*/ 	.byte	0x3f
	.zero		1


	//   ....[53]....
        /*053c*/ 	.word	0x0000a330
        /*0540*/ 	.word	0x00000007
        /*0544*/ 	.word	0x00019c60
        /*0548*/ 	.short	0x010a
        /*054a*/ 	.byte	0x3f
	.zero		1


	//   ....[54]....
        /*054c*/ 	.word	0x0000a370
        /*0550*/ 	.word	0x00000013
        /*0554*/ 	.word	0x00019c80
        /*0558*/ 	.short	0x010a
        /*055a*/ 	.byte	0x3f
	.zero		1


	//   ....[55]....
        /*055c*/ 	.word	0x0000a390
        /*0560*/ 	.word	0x00000007
        /*0564*/ 	.word	0x00019c80
        /*0568*/ 	.short	0x010a
        /*056a*/ 	.byte	0x3f
	.zero		1


	//   ....[56]....
        /*056c*/ 	.word	0x0000a400
        /*0570*/ 	.word	0x00000003
        /*0574*/ 	.word	0x00019c00
        /*0578*/ 	.short	0x010a
        /*057a*/ 	.byte	0x3f
	.zero		1


	//   ....[57]....
        /*057c*/ 	.word	0x0000a450
        /*0580*/ 	.word	0x00000004
        /*0584*/ 	.word	0x00019c30
        /*0588*/ 	.short	0x010a
        /*058a*/ 	.byte	0x3f
	.zero		1


	//   ....[58]....
        /*058c*/ 	.word	0x0000a4b0
        /*0590*/ 	.word	0x00000008
        /*0594*/ 	.word	0x00019c30
        /*0598*/ 	.short	0x010a
        /*059a*/ 	.byte	0x3f
	.zero		1


	//   ....[59]....
        /*059c*/ 	.word	0x0000a510
        /*05a0*/ 	.word	0x0000004a
        /*05a4*/ 	.word	0x00019c50
        /*05a8*/ 	.short	0x010a
        /*05aa*/ 	.byte	0x3f
	.zero		1


	//   ....[60]....
        /*05ac*/ 	.word	0x0000a570
        /*05b0*/ 	.word	0x00000005
        /*05b4*/ 	.word	0x00019c50
        /*05b8*/ 	.short	0x010a
        /*05ba*/ 	.byte	0x3f
	.zero		1


	//   ....[61]....
        /*05bc*/ 	.word	0x0000a6c0
        /*05c0*/ 	.word	0x00000007
        /*05c4*/ 	.word	0x00019c80
        /*05c8*/ 	.short	0x010a
        /*05ca*/ 	.byte	0x3f
	.zero		1


	//   ....[62]....
        /*05cc*/ 	.word	0x0000a710
        /*05d0*/ 	.word	0x00000007
        /*05d4*/ 	.word	0x00019c40
        /*05d8*/ 	.short	0x010a
        /*05da*/ 	.byte	0x3f
	.zero		1


	//   ....[63]....
        /*05dc*/ 	.word	0x0000a770
        /*05e0*/ 	.word	0x00000005
        /*05e4*/ 	.word	0x00019c20
        /*05e8*/ 	.short	0x010a
        /*05ea*/ 	.byte	0x3f
	.zero		1


	//   ....[64]....
        /*05ec*/ 	.word	0x0000a7c0
        /*05f0*/ 	.word	0x00000008
        /*05f4*/ 	.word	0x00019c80
        /*05f8*/ 	.short	0x010a
        /*05fa*/ 	.byte	0x3f
	.zero		1


	//   ....[65]....
        /*05fc*/ 	.word	0x0000a810
        /*0600*/ 	.word	0x00000008
        /*0604*/ 	.word	0x00019c40
        /*0608*/ 	.short	0x010a
        /*060a*/ 	.byte	0x3f
	.zero		1


	//   ....[66]....
        /*060c*/ 	.word	0x0000a860
        /*0610*/ 	.word	0x0000000d
        /*0614*/ 	.word	0x00019c70
        /*0618*/ 	.short	0x010a
        /*061a*/ 	.byte	0x3f
	.zero		1


	//   ....[67]....
        /*061c*/ 	.word	0x0000a8b0
        /*0620*/ 	.word	0x0000000d
        /*0624*/ 	.word	0x00019c60
        /*0628*/ 	.short	0x010a
        /*062a*/ 	.byte	0x3f
	.zero		1


	//   ....[68]....
        /*062c*/ 	.word	0x0000a900
        /*0630*/ 	.word	0x00000000
        /*0634*/ 	.word	0x00019c70
        /*0638*/ 	.short	0x010a
        /*063a*/ 	.byte	0x3f
	.zero		1


	//   ....[69]....
        /*063c*/ 	.word	0x0000a950
        /*0640*/ 	.word	0x00000000
        /*0644*/ 	.word	0x00019c60
        /*0648*/ 	.short	0x010a
        /*064a*/ 	.byte	0x3f
	.zero		1


	//   ....[70]....
        /*064c*/ 	.word	0x0000a9a0
        /*0650*/ 	.word	0x00000006
        /*0654*/ 	.word	0x00019c20
        /*0658*/ 	.short	0x010a
        /*065a*/ 	.byte	0x3f
	.zero		1


	//   ....[71]....
        /*065c*/ 	.word	0x0000a9f0
        /*0660*/ 	.word	0x00000005
        /*0664*/ 	.word	0x00000000
        /*0668*/ 	.short	0x010a
        /*066a*/ 	.byte	0x3f
	.zero		1


	//   ....[72]....
        /*066c*/ 	.word	0x0000aa40
        /*0670*/ 	.word	0x00000009
        /*0674*/ 	.word	0x00000000
        /*0678*/ 	.short	0x010a
        /*067a*/ 	.byte	0x3f
	.zero		1


	//   ....[73]....
        /*067c*/ 	.word	0x0000aa90
        /*0680*/ 	.word	0x00000013
        /*0684*/ 	.word	0x00019c60
        /*0688*/ 	.short	0x010a
        /*068a*/ 	.byte	0x3f
	.zero		1


	//   ....[74]....
        /*068c*/ 	.word	0x0000aae0
        /*0690*/ 	.word	0x00000007
        /*0694*/ 	.word	0x00019c60
        /*0698*/ 	.short	0x010a
        /*069a*/ 	.byte	0x3f
	.zero		1


	//   ....[75]....
        /*069c*/ 	.word	0x0000ab30
        /*06a0*/ 	.word	0x00000013
        /*06a4*/ 	.word	0x00019c80
        /*06a8*/ 	.short	0x010a
        /*06aa*/ 	.byte	0x3f
	.zero		1


	//----- nvinfo : EIATTR_NUM_MBARRIERS
	.align		4
.L_89:
        /*06ac*/ 	.byte	0x03, 0x38
        /*06ae*/ 	.short	0x0016


	//----- nvinfo : EIATTR_EXIT_INSTR_OFFSETS
	.align		4
        /*06b0*/ 	.byte	0x04, 0x1c
        /*06b2*/ 	.short	(.L_91 - .L_90)


	//   ....[0]....
.L_90:
        /*06b4*/ 	.word	0x00000a10


	//   ....[1]....
        /*06b8*/ 	.word	0x000077a0


	//   ....[2]....
        /*06bc*/ 	.word	0x0000a140


	//   ....[3]....
        /*06c0*/ 	.word	0x0000a3e0


	//----- nvinfo : EIATTR_MAX_THREADS
	.align		4
.L_91:
        /*06c4*/ 	.byte	0x04, 0x05
        /*06c6*/ 	.short	(.L_93 - .L_92)
.L_92:
        /*06c8*/ 	.word	0x00000200
        /*06cc*/ 	.word	0x00000001
        /*06d0*/ 	.word	0x00000001


	//----- nvinfo : EIATTR_CRS_STACK_SIZE
	.align		4
.L_93:
        /*06d4*/ 	.byte	0x04, 0x1e
        /*06d6*/ 	.short	(.L_95 - .L_94)
.L_94:
        /*06d8*/ 	.word	0x00000000


	//----- nvinfo : EIATTR_CBANK_PARAM_SIZE
	.align		4
.L_95:
        /*06dc*/ 	.byte	0x03, 0x19
        /*06de*/ 	.short	0x0bf0


	//----- nvinfo : EIATTR_PARAM_CBANK
	.align		4
        /*06e0*/ 	.byte	0x04, 0x0a
        /*06e2*/ 	.short	(.L_97 - .L_96)
	.align		4
.L_96:
        /*06e4*/ 	.word	index@(.nv.constant0._ZN7cutlass13device_kernelIN5flash11enable_sm90INS1_16FlashAttnFwdSm90INS1_25CollectiveMainloopFwdSm90ILi2EN4cute5tupleIJNS5_1CILi1EEES8_S8_EEENS6_IJNS7_ILi192EEENS7_ILi128EEENS7_ILi96EEEEEELi96ENS_12float_e4m3_tEfNS_4arch4Sm90ELb0ELb0ELb1ELb0ELb0ELb0ELb0ELb1ELb1ELb0ELb0ELb0EEENS1_21CollectiveEpilogueFwdINS6_IJSA_SC_SB_EEES9_NS_10bfloat16_tESG_Li384ELb0ELb0ELb0ELb1EEENS1_29StaticPersistentTileSchedulerILb0EEEEEEEEEvNT_6ParamsE)
        /*06e8*/ 	.short	0x0210
        /*06ea*/ 	.short	0x0bf0


	//----- nvinfo : EIATTR_SW_WAR
	.align		4
.L_97:
        /*06ec*/ 	.byte	0x04, 0x36
        /*06ee*/ 	.short	(.L_99 - .L_98)
.L_98:
        /*06f0*/ 	.word	0x00000008
.L_99:


//--------------------- .nv.info._ZN7cutlass13device_kernelIN5flash11enable_sm90INS1_16FlashAttnFwdSm90INS1_25CollectiveMainloopFwdSm90ILi2EN4cute5tupleIJNS5_1CILi1EEES8_S8_EEENS6_IJNS7_ILi192EEENS7_ILi128EEENS7_ILi96EEEEEELi96ENS_12float_e4m3_tEfNS_4arch4Sm90ELb0ELb0ELb1ELb1ELb0ELb0ELb0ELb1ELb1ELb0ELb0ELb0EEENS1_21CollectiveEpilogueFwdINS6_IJSA_SC_SB_EEES9_NS_10bfloat16_tESG_Li384ELb1ELb0ELb0ELb1EEENS1_36VarlenDynamicPersistentTileSchedulerILi192ELi128ELi384ELi128ELb0ELb0ELb1ELb0ELb1ELb1EEEEEEEEEvNT_6ParamsE --------------------------
	.section	.nv.info._ZN7cutlass13device_kernelIN5flash11enable_sm90INS1_16FlashAttnFwdSm90INS1_25CollectiveMainloopFwdSm90ILi2EN4cute5tupleIJNS5_1CILi1EEES8_S8_EEENS6_IJNS7_ILi192EEENS7_ILi128EEENS7_ILi96EEEEEELi96ENS_12float_e4m3_tEfNS_4arch4Sm90ELb0ELb0ELb1ELb1ELb0ELb0ELb0ELb1ELb1ELb0ELb0ELb0EEENS1_21CollectiveEpilogueFwdINS6_IJSA_SC_SB_EEES9_NS_10bfloat16_tESG_Li384ELb1ELb0ELb0ELb1EEENS1_36VarlenDynamicPersistentTileSchedulerILi192ELi128ELi384ELi128ELb0ELb0ELb1ELb0ELb1ELb1EEEEEEEEEvNT_6ParamsE,"",@"SHT_CUDA_INFO"
	.sectionflags	@""
	.align	4


	//----- nvinfo : EIATTR_CUDA_API_VERSION
	.align		4
        /*0000*/ 	.byte	0x04, 0x37
        /*0002*/ 	.short	(.L_101 - .L_100)
.L_100:
        /*0004*/ 	.word	0x00000082


	//----- nvinfo : EIATTR_KPARAM_INFO
	.align		4
.L_101:
        /*0008*/ 	.byte	0x04, 0x17
        /*000a*/ 	.short	(.L_103 - .L_102)
.L_102:
        /*000c*/ 	.word	0x00000000
        /*0010*/ 	.short	0x0000
        /*0012*/ 	.short	0x0070
        /*0014*/ 	.byte	0x00, 0xf0, 0x01, 0x28


	//----- nvinfo : EIATTR_SPARSE_MMA_MASK
	.align		4
.L_103:
        /*0018*/ 	.byte	0x03, 0x50
        /*001a*/ 	.short	0x0000


	//----- nvinfo : EIATTR_MAXREG_COUNT
	.align		4
        /*001c*/ 	.byte	0x03, 0x1b
        /*001e*/ 	.short	0x0080


	//----- nvinfo : EIATTR_NUM_BARRIERS
	.align		4
        /*0020*/ 	.byte	0x02, 0x4c
        /*0022*/ 	.byte	0x09
	.zero		1


	//----- nvinfo : EIATTR_EXTERNS
	.align		4
        /*0024*/ 	.byte	0x04, 0x0f
        /*0026*/ 	.short	(.L_105 - .L_104)


	//   ....[0]....
	.align		4
.L_104:
        /*0028*/ 	.word	index@(__assertfail)


	//----- nvinfo : EIATTR_ANNOTATIONS
	.align		4
.L_105:
        /*002c*/ 	.byte	0x04, 0x55
        /*002e*/ 	.short	(.L_107 - .L_106)


	//   ....[0]....
.L_106:
        /*0030*/ 	.word	0x00000001
        /*0034*/ 	.byte	0x60, 0x8d, 0x00, 0x00, 0x01, 0x00, 0x00, 0x00, 0x90, 0xc5, 0x00, 0x00


	//----- nvinfo : EIATTR_MERCURY_ISA_VERSION
	.align		4
.L_107:
        /*0040*/ 	.byte	0x03, 0x5f
        /*0042*/ 	.short	0x0101


	//----- nvinfo : EIATTR_UNUSED_LOAD_BYTE_OFFSET
	.align		4
        /*0044*/ 	.byte	0x04, 0x44
        /*0046*/ 	.short	(.L_109 - .L_108)


	//   ....[0]....
.L_108:
        /*0048*/ 	.word	0x00000a30
        /*004c*/ 	.word	0x0000fff0


	//   ....[1]....
        /*0050*/ 	.word	0x00007020
        /*0054*/ 	.word	0x0000fff0


	//----- nvinfo : EIATTR_INT_WARP_WIDE_INSTR_OFFSETS
	.align		4
.L_109:
        /*0058*/ 	.byte	0x04, 0x31
        /*005a*/ 	.short	(.L_111 - .L_110)


	//   ....[0]....
.L_110:
        /*005c*/ 	.word	0x00000160


	//   ....[1]....
        /*0060*/ 	.word	0x000001a0


	//   ....[2]....
        /*0064*/ 	.word	0x00000210


	//   ....[3]....
        /*0068*/ 	.word	0x00009dc0


	//   ....[4]....
        /*006c*/ 	.word	0x00009e50


	//   ....[5]....
        /*0070*/ 	.word	0x0000a500


	//   ....[6]....
        /*0074*/ 	.word	0x0000bfe0


	//   ....[7]....
        /*0078*/ 	.word	0x0000c070


	//----- nvinfo : EIATTR_COOP_GROUP_MASK_REGIDS
	.align		4
.L_111:
        /*007c*/ 	.byte	0x04, 0x29
        /*007e*/ 	.short	(.L_113 - .L_112)


	//   ....[0]....
.L_112:
        /*0080*/ 	.word	0xffffffff


	//   ....[1]....
        /*0084*/ 	.word	0xffffffff


	//   ....[2]....
        /*0088*/ 	.word	0xffffffff


	//   ....[3]....
        /*008c*/ 	.word	0xffffffff


	//   ....[4]....
        /*0090*/ 	.word	0xffffffff


	//   ....[5]....
        /*0094*/ 	.word	0xffffffff


	//   ....[6]....
        /*0098*/ 	.word	0xffffffff


	//   ....[7]....
        /*009c*/ 	.word	0xffffffff


	//   ....[8]....
        /*00a0*/ 	.word	0xffffffff


	//   ....[9]....
        /*00a4*/ 	.word	0xffffffff


	//   ....[10]....
        /*00a8*/ 	.word	0xffffffff


	//   ....[11]....
        /*00ac*/ 	.word	0xffffffff


	//   ....[12]....
        /*00b0*/ 	.word	0xffffffff


	//   ....[13]....
        /*00b4*/ 	.word	0xffffffff


	//   ....[14]....
        /*00b8*/ 	.word	0xffffffff


	//   ....[15]....
        /*00bc*/ 	.word	0xffffffff


	//   ....[16]....
        /*00c0*/ 	.word	0xffffffff


	//   ....[17]....
        /*00c4*/ 	.word	0xffffffff


	//   ....[18]....
        /*00c8*/ 	.word	0xffffffff


	//   ....[19]....
        /*00cc*/ 	.word	0xffffffff


	//   ....[20]....
        /*00d0*/ 	.word	0xffffffff


	//   ....[21]....
        /*00d4*/ 	.word	0xffffffff


	//   ....[22]....
        /*00d8*/ 	.word	0xffffffff


	//   ....[23]....
        /*00dc*/ 	.word	0xffffffff


	//   ....[24]....
        /*00e0*/ 	.word	0xffffffff


	//   ....[25]....
        /*00e4*/ 	.word	0xffffffff


	//   ....[26]....
        /*00e8*/ 	.word	0xffffffff


	//   ....[27]....
        /*00ec*/ 	.word	0xffffffff


	//   ....[28]....
        /*00f0*/ 	.word	0xffffffff


	//   ....[29]....
        /*00f4*/ 	.word	0xffffffff


	//   ....[30]....
        /*00f8*/ 	.word	0xffffffff


	//   ....[31]....
        /*00fc*/ 	.word	0xffffffff


	//   ....[32]....
        /*0100*/ 	.word	0xffffffff


	//   ....[33]....
        /*0104*/ 	.word	0xffffffff


	//   ....[34]....
        /*0108*/ 	.word	0xffffffff


	//   ....[35]....
        /*010c*/ 	.word	0xffffffff


	//   ....[36]....
        /*0110*/ 	.word	0xffffffff


	//   ....[37]....
        /*0114*/ 	.word	0xffffffff


	//   ....[38]....
        /*0118*/ 	.word	0xffffffff


	//   ....[39]....
        /*011c*/ 	.word	0xffffffff


	//   ....[40]....
        /*0120*/ 	.word	0xffffffff


	//   ....[41]....
        /*0124*/ 	.word	0xffffffff


	//   ....[42]....
        /*0128*/ 	.word	0xffffffff


	//   ....[43]....
        /*012c*/ 	.word	0xffffffff


	//   ....[44]....
        /*0130*/ 	.word	0xffffffff


	//   ....[45]....
        /*0134*/ 	.word	0xffffffff


	//   ....[46]....
        /*0138*/ 	.word	0xffffffff


	//   ....[47]....
        /*013c*/ 	.word	0xffffffff


	//   ....[48]....
        /*0140*/ 	.word	0xffffffff


	//   ....[49]....
        /*0144*/ 	.word	0xffffffff


	//   ....[50]....
        /*0148*/ 	.word	0xffffffff


	//   ....[51]....
        /*014c*/ 	.word	0xffffffff


	//   ....[52]....
        /*0150*/ 	.word	0xffffffff


	//   ....[53]....
        /*0154*/ 	.word	0xffffffff


	//   ....[54]....
        /*0158*/ 	.word	0xffffffff


	//   ....[55]....
        /*015c*/ 	.word	0xffffffff


	//   ....[56]....
        /*0160*/ 	.word	0xffffffff


	//   ....[57]....
        /*0164*/ 	.word	0xffffffff


	//   ....[58]....
        /*0168*/ 	.word	0xffffffff


	//   ....[59]....
        /*016c*/ 	.word	0xffffffff


	//   ....[60]....
        /*0170*/ 	.word	0xffffffff


	//   ....[61]....
        /*0174*/ 	.word	0xffffffff


	//   ....[62]....
        /*0178*/ 	.word	0xffffffff


	//   ....[63]....
        /*017c*/ 	.word	0xffffffff


	//   ....[64]....
        /*0180*/ 	.word	0xffffffff


	//   ....[65]....
        /*0184*/ 	.word	0xffffffff


	//   ....[66]....
        /*0188*/ 	.word	0xffffffff


	//   ....[67]....
        /*018c*/ 	.word	0xffffffff


	//   ....[68]....
        /*0190*/ 	.word	0xffffffff


	//   ....[69]....
        /*0194*/ 	.word	0xffffffff


	//   ....[70]....
        /*0198*/ 	.word	0xffffffff


	//   ....[71]....
        /*019c*/ 	.word	0xffffffff


	//   ....[72]....
        /*01a0*/ 	.word	0xffffffff


	//   ....[73]....
        /*01a4*/ 	.word	0xffffffff


	//   ....[74]....
        /*01a8*/ 	.word	0xffffffff


	//   ....[75]....
        /*01ac*/ 	.word	0xffffffff


	//   ....[76]....
        /*01b0*/ 	.word	0xffffffff


	//   ....[77]....
        /*01b4*/ 	.word	0xffffffff


	//   ....[78]....
        /*01b8*/ 	.word	0xffffffff


	//   ....[79]....
        /*01bc*/ 	.word	0x0500000f


	//   ....[80]....
        /*01c0*/ 	.word	0x0500000f


	//----- nvinfo : EIATTR_COOP_GROUP_INSTR_OFFSETS
	.align		4
.L_113:
        /*01c4*/ 	.byte	0x04, 0x28
        /*01c6*/ 	.short	(.L_115 - .L_114)


	//   ....[0]....
.L_114:
        /*01c8*/ 	.word	0x00000060


	//   ....[1]....
        /*01cc*/ 	.word	0x00000170


	//   ....[2]....
        /*01d0*/ 	.word	0x000001c0


	//   ....[3]....
        /*01d4*/ 	.word	0x000003f0


	//   ....[4]....
        /*01d8*/ 	.word	0x00000550


	//   ....[5]....
        /*01dc*/ 	.word	0x00000670


	//   ....[6]....
        /*01e0*/ 	.word	0x000007d0


	//   ....[7]....
        /*01e4*/ 	.word	0x00001320


	//   ....[8]....
        /*01e8*/ 	.word	0x00002df0


	//   ....[9]....
        /*01ec*/ 	.word	0x00002e70


	//   ....[10]....
        /*01f0*/ 	.word	0x000033d0


	//   ....[11]....
        /*01f4*/ 	.word	0x00003490


	//   ....[12]....
        /*01f8*/ 	.word	0x00005170


	//   ....[13]....
        /*01fc*/ 	.word	0x00005210


	//   ....[14]....
        /*0200*/ 	.word	0x00005240


	//   ....[15]....
        /*0204*/ 	.word	0x00005260


	//   ....[16]....
        /*0208*/ 	.word	0x00006970


	//   ....[17]....
        /*020c*/ 	.word	0x00006990


	//   ....[18]....
        /*0210*/ 	.word	0x00006a10


	//   ....[19]....
        /*0214*/ 	.word	0x00006a20


	//   ....[20]....
        /*0218*/ 	.word	0x000076c0


	//   ....[21]....
        /*021c*/ 	.word	0x000076d0


	//   ....[22]....
        /*0220*/ 	.word	0x000076e0


	//   ....[23]....
        /*0224*/ 	.word	0x000076f0


	//   ....[24]....
        /*0228*/ 	.word	0x00007700


	//   ....[25]....
        /*022c*/ 	.word	0x00007710


	//   ....[26]....
        /*0230*/ 	.word	0x00007720


	//   ....[27]....
        /*0234*/ 	.word	0x00007730


	//   ....[28]....
        /*0238*/ 	.word	0x00007760


	//   ....[29]....
        /*023c*/ 	.word	0x00007770


	//   ....[30]....
        /*0240*/ 	.word	0x000077a0


	//   ....[31]....
        /*0244*/ 	.word	0x000077b0


	//   ....[32]....
        /*0248*/ 	.word	0x000077e0


	//   ....[33]....
        /*024c*/ 	.word	0x000077f0


	//   ....[34]....
        /*0250*/ 	.word	0x00007820


	//   ....[35]....
        /*0254*/ 	.word	0x00007830


	//   ....[36]....
        /*0258*/ 	.word	0x00007840


	//   ....[37]....
        /*025c*/ 	.word	0x00007850


	//   ....[38]....
        /*0260*/ 	.word	0x00007870


	//   ....[39]....
        /*0264*/ 	.word	0x00007880


	//   ....[40]....
        /*0268*/ 	.word	0x000078b0


	//   ....[41]....
        /*026c*/ 	.word	0x000078d0


	//   ....[42]....
        /*0270*/ 	.word	0x00007900


	//   ....[43]....
        /*0274*/ 	.word	0x00007910


	//   ....[44]....
        /*0278*/ 	.word	0x00008d30


	//   ....[45]....
        /*027c*/ 	.word	0x00008f10


	//   ....[46]....
        /*0280*/ 	.word	0x00008f40


	//   ....[47]....
        /*0284*/ 	.word	0x00008f70


	//   ....[48]....
        /*0288*/ 	.word	0x00008fa0


	//   ....[49]....
        /*028c*/ 	.word	0x00008fd0


	//   ....[50]....
        /*0290*/ 	.word	0x00009010


	//   ....[51]....
        /*0294*/ 	.word	0x00009190


	//   ....[52]....
        /*0298*/ 	.word	0x000091c0


	//   ....[53]....
        /*029c*/ 	.word	0x000091f0


	//   ....[54]....
        /*02a0*/ 	.word	0x00009220


	//   ....[55]....
        /*02a4*/ 	.word	0x00009250


	//   ....[56]....
        /*02a8*/ 	.word	0x00009290


	//   ....[57]....
        /*02ac*/ 	.word	0x00009310


	//   ....[58]....
        /*02b0*/ 	.word	0x00009350


	//   ....[59]....
        /*02b4*/ 	.word	0x000093e0


	//   ....[60]....
        /*02b8*/ 	.word	0x0000a6d0


	//   ....[61]....
        /*02bc*/ 	.word	0x0000c750


	//   ....[62]....
        /*02c0*/ 	.word	0x0000c780


	//   ....[63]....
        /*02c4*/ 	.word	0x0000c7b0


	//   ....[64]....
        /*02c8*/ 	.word	0x0000c7c0


	//   ....[65]....
        /*02cc*/ 	.word	0x0000c7f0


	//   ....[66]....
        /*02d0*/ 	.word	0x0000c800


	//   ....[67]....
        /*02d4*/ 	.word	0x0000c830


	//   ....[68]....
        /*02d8*/ 	.word	0x0000c870


	//   ....[69]....
        /*02dc*/ 	.word	0x0000c9b0


	//   ....[70]....
        /*02e0*/ 	.word	0x0000c9e0


	//   ....[71]....
        /*02e4*/ 	.word	0x0000ca10


	//   ....[72]....
        /*02e8*/ 	.word	0x0000ca40


	//   ....[73]....
        /*02ec*/ 	.word	0x0000ca70


	//   ....[74]....
        /*02f0*/ 	.word	0x0000cab0


	//   ....[75]....
        /*02f4*/ 	.word	0x0000cb40


	//   ....[76]....
        /*02f8*/ 	.word	0x0000cb80


	//   ....[77]....
        /*02fc*/ 	.word	0x0000cc10


	//   ....[78]....
        /*0300*/ 	.word	0x0000d030


	//   ....[79]....
        /*0304*/ 	.word	0x0000d510


	//   ....[80]....
        /*0308*/ 	.word	0x0000d980


	//----- nvinfo : EIATTR_REG_RECONFIG
	.align		4
.L_115:
        /*030c*/ 	.byte	0x01, 0x54
	.zero		2


	//----- nvinfo : EIATTR_SYSCALL_OFFSETS
	.align		4
        /*0310*/ 	.byte	0x04, 0x46
        /*0312*/ 	.short	(.L_117 - .L_116)


	//   ....[0]....
.L_116:
        /*0314*/ 	.word	0x00001510


	//   ....[1]....
        /*0318*/ 	.word	0x00009fe0


	//   ....[2]....
        /*031c*/ 	.word	0x0000a120


	//   ....[3]....
        /*0320*/ 	.word	0x0000a260


	//   ....[4]....
        /*0324*/ 	.word	0x0000a380


	//----- nvinfo : EIATTR_MBARRIER_INSTR_OFFSETS
	.align		4
.L_117:
        /*0328*/ 	.byte	0x04, 0x39
        /*032a*/ 	.short	(.L_119 - .L_118)


	//   ....[0]....
.L_118:
        /*032c*/ 	.word	0x000002a0
        /*0330*/ 	.word	0x000000ff
        /*0334*/ 	.word	0x00019c00
        /*0338*/ 	.short	0x0100
        /*033a*/ 	.byte	0x08
	.zero		1


	//   ....[1]....
        /*033c*/ 	.word	0x000002b0
        /*0340*/ 	.word	0x000000ff
        /*0344*/ 	.word	0x00019c20
        /*0348*/ 	.short	0x0100
        /*034a*/ 	.byte	0x08
	.zero		1


	//   ....[2]....
        /*034c*/ 	.word	0x000003a0
        /*0350*/ 	.word	0x000000ff
        /*0354*/ 	.word	0x00019c30
        /*0358*/ 	.short	0x0100
        /*035a*/ 	.byte	0x08
	.zero		1


	//   ....[3]....
        /*035c*/ 	.word	0x000003b0
        /*0360*/ 	.word	0x000000ff
        /*0364*/ 	.word	0x00019c40
        /*0368*/ 	.short	0x0100
        /*036a*/ 	.byte	0x08
	.zero		1


	//   ....[4]....
        /*036c*/ 	.word	0x000003c0
        /*0370*/ 	.word	0x000000ff
        /*0374*/ 	.word	0x00019c38
        /*0378*/ 	.short	0x0100
        /*037a*/ 	.byte	0x08
	.zero		1


	//   ....[5]....
        /*037c*/ 	.word	0x000003d0
        /*0380*/ 	.word	0x000000ff
        /*0384*/ 	.word	0x00019c48
        /*0388*/ 	.short	0x0100
        /*038a*/ 	.byte	0x08
	.zero		1


	//   ....[6]....
        /*038c*/ 	.word	0x00000500
        /*0390*/ 	.word	0x000000ff
        /*0394*/ 	.word	0x00019c50
        /*0398*/ 	.short	0x0100
        /*039a*/ 	.byte	0x08
	.zero		1


	//   ....[7]....
        /*039c*/ 	.word	0x00000510
        /*03a0*/ 	.word	0x000000ff
        /*03a4*/ 	.word	0x00019c60
        /*03a8*/ 	.short	0x0100
        /*03aa*/ 	.byte	0x08
	.zero		1


	//   ....[8]....
        /*03ac*/ 	.word	0x00000520
        /*03b0*/ 	.word	0x000000ff
        /*03b4*/ 	.word	0x00019c58
        /*03b8*/ 	.short	0x0100
        /*03ba*/ 	.byte	0x08
	.zero		1


	//   ....[9]....
        /*03bc*/ 	.word	0x00000530
        /*03c0*/ 	.word	0x000000ff
        /*03c4*/ 	.word	0x00019c68
        /*03c8*/ 	.short	0x0100
        /*03ca*/ 	.byte	0x08
	.zero		1


	//   ....[10]....
        /*03cc*/ 	.word	0x00000620
        /*03d0*/ 	.word	0x000000ff
        /*03d4*/ 	.word	0x00019c70
        /*03d8*/ 	.short	0x0100
        /*03da*/ 	.byte	0x06
	.zero		1


	//   ....[11]....
        /*03dc*/ 	.word	0x00000630
        /*03e0*/ 	.word	0x000000ff
        /*03e4*/ 	.word	0x00019c80
        /*03e8*/ 	.short	0x0100
        /*03ea*/ 	.byte	0x06
	.zero		1


	//   ....[12]....
        /*03ec*/ 	.word	0x00000640
        /*03f0*/ 	.word	0x000000ff
        /*03f4*/ 	.word	0x00019c78
        /*03f8*/ 	.short	0x0100
        /*03fa*/ 	.byte	0x06
	.zero		1


	//   ....[13]....
        /*03fc*/ 	.word	0x00000650
        /*0400*/ 	.word	0x000000ff
        /*0404*/ 	.word	0x00019c88
        /*0408*/ 	.short	0x0100
        /*040a*/ 	.byte	0x06
	.zero		1


	//   ....[14]....
        /*040c*/ 	.word	0x00000780
        /*0410*/ 	.word	0x000000ff
        /*0414*/ 	.word	0x00019c90
        /*0418*/ 	.short	0x0100
        /*041a*/ 	.byte	0x08
	.zero		1


	//   ....[15]....
        /*041c*/ 	.word	0x00000790
        /*0420*/ 	.word	0x000000ff
        /*0424*/ 	.word	0x00019ca0
        /*0428*/ 	.short	0x0100
        /*042a*/ 	.byte	0x08
	.zero		1


	//   ....[16]....
        /*042c*/ 	.word	0x000007a0
        /*0430*/ 	.word	0x000000ff
        /*0434*/ 	.word	0x00019c98
        /*0438*/ 	.short	0x0100
        /*043a*/ 	.byte	0x08
	.zero		1


	//   ....[17]....
        /*043c*/ 	.word	0x000007b0
        /*0440*/ 	.word	0x000000ff
        /*0444*/ 	.word	0x00019ca8
        /*0448*/ 	.short	0x0100
        /*044a*/ 	.byte	0x08
	.zero		1


	//   ....[18]....
        /*044c*/ 	.word	0x000008e0
        /*0450*/ 	.word	0x000000ff
        /*0454*/ 	.word	0x00019cb0
        /*0458*/ 	.short	0x0100
        /*045a*/ 	.byte	0x08
	.zero		1


	//   ....[19]....
        /*045c*/ 	.word	0x000008f0
        /*0460*/ 	.word	0x000000ff
        /*0464*/ 	.word	0x00019cc0
        /*0468*/ 	.short	0x0100
        /*046a*/ 	.byte	0x08
	.zero		1


	//   ....[20]....
        /*046c*/ 	.word	0x00000900
        /*0470*/ 	.word	0x000000ff
        /*0474*/ 	.word	0x00019cb8
        /*0478*/ 	.short	0x0100
        /*047a*/ 	.byte	0x08
	.zero		1


	//   ....[21]....
        /*047c*/ 	.word	0x00000910
        /*0480*/ 	.word	0x000000ff
        /*0484*/ 	.word	0x00019cc8
        /*0488*/ 	.short	0x0100
        /*048a*/ 	.byte	0x08
	.zero		1


	//   ....[22]....
        /*048c*/ 	.word	0x00001880
        /*0490*/ 	.word	0x00000002
        /*0494*/ 	.word	0x00019c00
        /*0498*/ 	.short	0x010a
        /*049a*/ 	.byte	0x3f
	.zero		1


	//   ....[23]....
        /*049c*/ 	.word	0x00001920
        /*04a0*/ 	.word	0x00000004
        /*04a4*/ 	.word	0x00019c30
        /*04a8*/ 	.short	0x010a
        /*04aa*/ 	.byte	0x3f
	.zero		1


	//   ....[24]....
        /*04ac*/ 	.word	0x00001990
        /*04b0*/ 	.word	0x00000004
        /*04b4*/ 	.word	0x00019c30
        /*04b8*/ 	.short	0x010a
        /*04ba*/ 	.byte	0x3f
	.zero		1


	//   ....[25]....
        /*04bc*/ 	.word	0x00003730
        /*04c0*/ 	.word	0x00000015
        /*04c4*/ 	.word	0x00000000
        /*04c8*/ 	.short	0x0101
        /*04ca*/ 	.byte	0x3f
	.zero		1


	//   ....[26]....
        /*04cc*/ 	.word	0x000042b0
        /*04d0*/ 	.word	0x00000005
        /*04d4*/ 	.word	0x00019c30
        /*04d8*/ 	.short	0x010a
        /*04da*/ 	.byte	0x3f
	.zero		1


	//   ....[27]....
        /*04dc*/ 	.word	0x000042f0
        /*04e0*/ 	.word	0x00000005
        /*04e4*/ 	.word	0x00019c30
        /*04e8*/ 	.short	0x010a
        /*04ea*/ 	.byte	0x3f
	.zero		1


	//   ....[28]....
        /*04ec*/ 	.word	0x00004460
        /*04f0*/ 	.word	0x000000ff
        /*04f4*/ 	.word	0x00019c50
        /*04f8*/ 	.short	0x010a
        /*04fa*/ 	.byte	0x0f
	.zero		1


	//   ....[29]....
        /*04fc*/ 	.word	0x00004ad0
        /*0500*/ 	.word	0x000000ff
        /*0504*/ 	.word	0x00019c50
        /*0508*/ 	.short	0x010a
        /*050a*/ 	.byte	0x0f
	.zero		1


	//   ....[30]....
        /*050c*/ 	.word	0x00005e50
        /*0510*/ 	.word	0x00000008
        /*0514*/ 	.word	0x00000000
        /*0518*/ 	.short	0x0101
        /*051a*/ 	.byte	0x3f
	.zero		1


	//   ....[31]....
        /*051c*/ 	.word	0x00006170
        /*0520*/ 	.word	0x000000ff
        /*0524*/ 	.word	0x00000000
        /*0528*/ 	.short	0x0101
        /*052a*/ 	.byte	0x07
	.zero		1


	//   ....[32]....
        /*052c*/ 	.word	0x00006630
        /*0530*/ 	.word	0x0000000d
        /*0534*/ 	.word	0x00019c50
        /*0538*/ 	.short	0x010a
        /*053a*/ 	.byte	0x3f
	.zero		1


	//   ....[33]....
        /*053c*/ 	.word	0x00006680
        /*0540*/ 	.word	0x0000000d
        /*0544*/ 	.word	0x00019c50
        /*0548*/ 	.short	0x010a
        /*054a*/ 	.byte	0x3f
	.zero		1


	//   ....[34]....
        /*054c*/ 	.word	0x00006cc0
        /*0550*/ 	.word	0x00000003
        /*0554*/ 	.word	0x00000000
        /*0558*/ 	.short	0x0101
        /*055a*/ 	.byte	0x3f
	.zero		1


	//   ....[35]....
        /*055c*/ 	.word	0x000081c0
        /*0560*/ 	.word	0x00000000
        /*0564*/ 	.word	0x00000000
        /*0568*/ 	.short	0x0101
        /*056a*/ 	.byte	0x3f
	.zero		1


	//   ....[36]....
        /*056c*/ 	.word	0x0000a8f0
        /*0570*/ 	.word	0x00000005
        /*0574*/ 	.word	0x00019c80
        /*0578*/ 	.short	0x010a
        /*057a*/ 	.byte	0x3f
	.zero		1


	//   ....[37]....
        /*057c*/ 	.word	0x0000ab30
        /*0580*/ 	.word	0x00000005
        /*0584*/ 	.word	0x00019c40
        /*0588*/ 	.short	0x010a
        /*058a*/ 	.byte	0x3f
	.zero		1


	//   ....[38]....
        /*058c*/ 	.word	0x0000afa0
        /*0590*/ 	.word	0x000000ff
        /*0594*/ 	.word	0x00019c20
        /*0598*/ 	.short	0x010a
        /*059a*/ 	.byte	0x28
	.zero		1


	//   ....[39]....
        /*059c*/ 	.word	0x0000b250
        /*05a0*/ 	.word	0x00000009
        /*05a4*/ 	.word	0x00019c80
        /*05a8*/ 	.short	0x010a
        /*05aa*/ 	.byte	0x3f
	.zero		1


	//   ....[40]....
        /*05ac*/ 	.word	0x0000b6c0
        /*05b0*/ 	.word	0x00000009
        /*05b4*/ 	.word	0x00019c40
        /*05b8*/ 	.short	0x010a
        /*05ba*/ 	.byte	0x3f
	.zero		1


	//   ....[41]....
        /*05bc*/ 	.word	0x0000bb70
        /*05c0*/ 	.word	0x0000000c
        /*05c4*/ 	.word	0x00019c70
        /*05c8*/ 	.short	0x010a
        /*05ca*/ 	.byte	0x3f
	.zero		1


	//   ....[42]....
        /*05cc*/ 	.word	0x0000bbe0
        /*05d0*/ 	.word	0x0000000c
        /*05d4*/ 	.word	0x00019c60
        /*05d8*/ 	.short	0x010a
        /*05da*/ 	.byte	0x3f
	.zero		1


	//   ....[43]....
        /*05dc*/ 	.word	0x0000bf10
        /*05e0*/ 	.word	0x0000000c
        /*05e4*/ 	.word	0x00019c50
        /*05e8*/ 	.short	0x0101
        /*05ea*/ 	.byte	0x3f
	.zero		1


	//   ....[44]....
        /*05ec*/ 	.word	0x0000bf80
        /*05f0*/ 	.word	0x00000003
        /*05f4*/ 	.word	0x00000000
        /*05f8*/ 	.short	0x0101
        /*05fa*/ 	.byte	0x3f
	.zero		1


	//   ....[45]....
        /*05fc*/ 	.word	0x0000c140
        /*0600*/ 	.word	0x00000002
        /*0604*/ 	.word	0x00019c70
        /*0608*/ 	.short	0x010a
        /*060a*/ 	.byte	0x3f
	.zero		1


	//   ....[46]....
        /*060c*/ 	.word	0x0000c1b0
        /*0610*/ 	.word	0x00000002
        /*0614*/ 	.word	0x00019c60
        /*0618*/ 	.short	0x010a
        /*061a*/ 	.byte	0x3f
	.zero		1


	//   ....[47]....
        /*061c*/ 	.word	0x0000c4e0
        /*0620*/ 	.word	0x00000002
        /*0624*/ 	.word	0x00019c50
        /*0628*/ 	.short	0x0101
        /*062a*/ 	.byte	0x3f
	.zero		1


	//   ....[48]....
        /*062c*/ 	.word	0x0000c570
        /*0630*/ 	.word	0x00000000
        /*0634*/ 	.word	0x00000000
        /*0638*/ 	.short	0x0101
        /*063a*/ 	.byte	0x3f
	.zero		1


	//   ....[49]....
        /*063c*/ 	.word	0x0000cfb0
        /*0640*/ 	.word	0x00000006
        /*0644*/ 	.word	0x00019c20
        /*0648*/ 	.short	0x010a
        /*064a*/ 	.byte	0x3f
	.zero		1


	//   ....[50]....
        /*064c*/ 	.word	0x0000d150
        /*0650*/ 	.word	0x00000005
        /*0654*/ 	.word	0x00000000
        /*0658*/ 	.short	0x010a
        /*065a*/ 	.byte	0x3f
	.zero		1


	//   ....[51]....
        /*065c*/ 	.word	0x0000d1c0
        /*0660*/ 	.word	0x00000009
        /*0664*/ 	.word	0x00000000
        /*0668*/ 	.short	0x010a
        /*066a*/ 	.byte	0x3f
	.zero		1


	//   ....[52]....
        /*066c*/ 	.word	0x0000d210
        /*0670*/ 	.word	0x00000011
        /*0674*/ 	.word	0x00019c60
        /*0678*/ 	.short	0x010a
        /*067a*/ 	.byte	0x3f
	.zero		1


	//   ....[53]....
        /*067c*/ 	.word	0x0000d260
        /*0680*/ 	.word	0x00000007
        /*0684*/ 	.word	0x00019c60
        /*0688*/ 	.short	0x010a
        /*068a*/ 	.byte	0x3f
	.zero		1


	//   ....[54]....
        /*068c*/ 	.word	0x0000d2a0
        /*0690*/ 	.word	0x00000011
        /*0694*/ 	.word	0x00019c80
        /*0698*/ 	.short	0x010a
        /*069a*/ 	.byte	0x3f
	.zero		1


	//   ....[55]....
        /*069c*/ 	.word	0x0000d2c0
        /*06a0*/ 	.word	0x00000007
        /*06a4*/ 	.word	0x00019c80
        /*06a8*/ 	.short	0x010a
        /*06aa*/ 	.byte	0x3f
	.zero		1


	//   ....[56]....
        /*06ac*/ 	.word	0x0000d320
        /*06b0*/ 	.word	0x00000002
        /*06b4*/ 	.word	0x00019c00
        /*06b8*/ 	.short	0x010a
        /*06ba*/ 	.byte	0x3f
	.zero		1


	//   ....[57]....
        /*06bc*/ 	.word	0x0000d370
        /*06c0*/ 	.word	0x00000004
        /*06c4*/ 	.word	0x00019c30
        /*06c8*/ 	.short	0x010a
        /*06ca*/ 	.byte	0x3f
	.zero		1


	//   ....[58]....
        /*06cc*/ 	.word	0x0000d3c0
        /*06d0*/ 	.word	0x00000005
        /*06d4*/ 	.word	0x00019c30
        /*06d8*/ 	.short	0x010a
        /*06da*/ 	.byte	0x3f
	.zero		1


	//   ....[59]....
        /*06dc*/ 	.word	0x0000d420
        /*06e0*/ 	.word	0x00000041
        /*06e4*/ 	.word	0x00019c50
        /*06e8*/ 	.short	0x010a
        /*06ea*/ 	.byte	0x3f
	.zero		1


	//   ....[60]....
        /*06ec*/ 	.word	0x0000d470
        /*06f0*/ 	.word	0x0000000d
        /*06f4*/ 	.word	0x00019c50
        /*06f8*/ 	.short	0x010a
        /*06fa*/ 	.byte	0x3f
	.zero		1


	//   ....[61]....
        /*06fc*/ 	.word	0x0000d5c0
        /*0700*/ 	.word	0x00000005
        /*0704*/ 	.word	0x00019c80
        /*0708*/ 	.short	0x010a
        /*070a*/ 	.byte	0x3f
	.zero		1


	//   ....[62]....
        /*070c*/ 	.word	0x0000d610
        /*0710*/ 	.word	0x00000005
        /*0714*/ 	.word	0x00019c40
        /*0718*/ 	.short	0x010a
        /*071a*/ 	.byte	0x3f
	.zero		1


	//   ....[63]....
        /*071c*/ 	.word	0x0000d670
        /*0720*/ 	.word	0x00000003
        /*0724*/ 	.word	0x00019c20
        /*0728*/ 	.short	0x010a
        /*072a*/ 	.byte	0x3f
	.zero		1


	//   ....[64]....
        /*072c*/ 	.word	0x0000d6c0
        /*0730*/ 	.word	0x00000009
        /*0734*/ 	.word	0x00019c80
        /*0738*/ 	.short	0x010a
        /*073a*/ 	.byte	0x3f
	.zero		1


	//   ....[65]....
        /*073c*/ 	.word	0x0000d710
        /*0740*/ 	.word	0x00000009
        /*0744*/ 	.word	0x00019c40
        /*0748*/ 	.short	0x010a
        /*074a*/ 	.byte	0x3f
	.zero		1


	//   ....[66]....
        /*074c*/ 	.word	0x0000d760
        /*0750*/ 	.word	0x0000000c
        /*0754*/ 	.word	0x00019c70
        /*0758*/ 	.short	0x010a
        /*075a*/ 	.byte	0x3f
	.zero		1


	//   ....[67]....
        /*075c*/ 	.word	0x0000d7b0
        /*0760*/ 	.word	0x0000000c
        /*0764*/ 	.word	0x00019c60
        /*0768*/ 	.short	0x010a
        /*076a*/ 	.byte	0x3f
	.zero		1


	//   ....[68]....
        /*076c*/ 	.word	0x0000d800
        /*0770*/ 	.word	0x00000002
        /*0774*/ 	.word	0x00019c70
        /*0778*/ 	.short	0x010a
        /*077a*/ 	.byte	0x3f
	.zero		1


	//   ....[69]....
        /*077c*/ 	.word	0x0000d850
        /*0780*/ 	.word	0x00000002
        /*0784*/ 	.word	0x00019c60
        /*0788*/ 	.short	0x010a
        /*078a*/ 	.byte	0x3f
	.zero		1


	//   ....[70]....
        /*078c*/ 	.word	0x0000d8a0
        /*0790*/ 	.word	0x00000006
        /*0794*/ 	.word	0x00019c20
        /*0798*/ 	.short	0x010a
        /*079a*/ 	.byte	0x3f
	.zero		1


	//   ....[71]....
        /*079c*/ 	.word	0x0000da40
        /*07a0*/ 	.word	0x00000005
        /*07a4*/ 	.word	0x00000000
        /*07a8*/ 	.short	0x010a
        /*07aa*/ 	.byte	0x3f
	.zero		1


	//   ....[72]....
        /*07ac*/ 	.word	0x0000da90
        /*07b0*/ 	.word	0x00000009
        /*07b4*/ 	.word	0x00000000
        /*07b8*/ 	.short	0x010a
        /*07ba*/ 	.byte	0x3f
	.zero		1


	//   ....[73]....
        /*07bc*/ 	.word	0x0000dae0
        /*07c0*/ 	.word	0x00000011
        /*07c4*/ 	.word	0x00019c60
        /*07c8*/ 	.short	0x010a
        /*07ca*/ 	.byte	0x3f
	.zero		1


	//   ....[74]....
        /*07cc*/ 	.word	0x0000db30
        /*07d0*/ 	.word	0x00000007
        /*07d4*/ 	.word	0x00019c60
        /*07d8*/ 	.short	0x010a
        /*07da*/ 	.byte	0x3f
	.zero		1


	//   ....[75]....
        /*07dc*/ 	.word	0x0000db80
        /*07e0*/ 	.word	0x00000011
        /*07e4*/ 	.word	0x00019c80
        /*07e8*/ 	.short	0x010a
        /*07ea*/ 	.byte	0x3f
	.zero		1


	//----- nvinfo : EIATTR_NUM_MBARRIERS
	.align		4
.L_119:
        /*07ec*/ 	.byte	0x03, 0x38
        /*07ee*/ 	.short	0x0016


	//----- nvinfo : EIATTR_EXIT_INSTR_OFFSETS
	.align		4
        /*07f0*/ 	.byte	0x04, 0x1c
        /*07f2*/ 	.short	(.L_121 - .L_120)


	//   ....[0]....
.L_120:
        /*07f4*/ 	.word	0x00000a70


	//   ....[1]....
        /*07f8*/ 	.word	0x00008ce0


	//   ....[2]....
        /*07fc*/ 	.word	0x0000d310


	//----- nvinfo : EIATTR_MAX_THREADS
	.align		4
.L_121:
        /*0800*/ 	.byte	0x04, 0x05
        /*0802*/ 	.short	(.L_123 - .L_122)
.L_122:
        /*0804*/ 	.word	0x00000200
        /*0808*/ 	.word	0x00000001
        /*080c*/ 	.word	0x00000001


	//----- nvinfo : EIATTR_CRS_STACK_SIZE
	.align		4
.L_123:
        /*0810*/ 	.byte	0x04, 0x1e
        /*0812*/ 	.short	(.L_125 - .L_124)
.L_124:
        /*0814*/ 	.word	0x00000000


	//----- nvinfo : EIATTR_CBANK_PARAM_SIZE
	.align		4
.L_125:
        /*0818*/ 	.byte	0x03, 0x19
        /*081a*/ 	.short	0x0a70


	//----- nvinfo : EIATTR_PARAM_CBANK
	.align		4
        /*081c*/ 	.byte	0x04, 0x0a
        /*081e*/ 	.short	(.L_127 - .L_126)
	.align		4
.L_126:
        /*0820*/ 	.word	index@(.nv.constant0._ZN7cutlass13device_kernelIN5flash11enable_sm90INS1_16FlashAttnFwdSm90INS1_25CollectiveMainloopFwdSm90ILi2EN4cute5tupleIJNS5_1CILi1EEES8_S8_EEENS6_IJNS7_ILi192EEENS7_ILi128EEENS7_ILi96EEEEEELi96ENS_12float_e4m3_tEfNS_4arch4Sm90ELb0ELb0ELb1ELb1ELb0ELb0ELb0ELb1ELb1ELb0ELb0ELb0EEENS1_21CollectiveEpilogueFwdINS6_IJSA_SC_SB_EEES9_NS_10bfloat16_tESG_Li384ELb1ELb0ELb0ELb1EEENS1_36VarlenDynamicPersistentTileSchedulerILi192ELi128ELi384ELi128ELb0ELb0ELb1ELb0ELb1ELb1EEEEEEEEEvNT_6ParamsE)
        /*0824*/ 	.short	0x0210
        /*0826*/ 	.short	0x0a70


	//----- nvinfo : EIATTR_SW_WAR
	.align		4
.L_127:
        /*0828*/ 	.byte	0x04, 0x36
        /*082a*/ 	.short	(.L_129 - .L_128)
.L_128:
        /*082c*/ 	.word	0x00000008
.L_129:


//--------------------- .nv.info._ZN7cutlass13device_kernelIN5flash11enable_sm90INS1_16FlashAttnFwdSm90INS1_25CollectiveMainloopFwdSm90ILi2EN4cute5tupleIJNS5_1CILi1EEES8_S8_EEENS6_IJNS7_ILi192EEENS7_ILi128EEENS7_ILi96EEEEEELi96ENS_12float_e4m3_tEfNS_4arch4Sm90ELb0ELb0ELb1ELb1ELb0ELb1ELb0ELb1ELb1ELb0ELb0ELb0EEENS1_21CollectiveEpilogueFwdINS6_IJSA_SC_SB_EEES9_NS_10bfloat16_tESG_Li384ELb1ELb0ELb0ELb1EEENS1_36VarlenDynamicPersistentTileSchedulerILi192ELi128ELi384ELi128ELb0ELb0ELb1ELb0ELb1ELb1EEEEEEEEEvNT_6ParamsE --------------------------
	.section	.nv.info._ZN7cutlass13device_kernelIN5flash11enable_sm90INS1_16FlashAttnFwdSm90INS1_25CollectiveMainloopFwdSm90ILi2EN4cute5tupleIJNS5_1CILi1EEES8_S8_EEENS6_IJNS7_ILi192EEENS7_ILi128EEENS7_ILi96EEEEEELi96ENS_12float_e4m3_tEfNS_4arch4Sm90ELb0ELb0ELb1ELb1ELb0ELb1ELb0ELb1ELb1ELb0ELb0ELb0EEENS1_21CollectiveEpilogueFwdINS6_IJSA_SC_SB_EEES9_NS_10bfloat16_tESG_Li384ELb1ELb0ELb0ELb1EEENS1_36VarlenDynamicPersistentTileSchedulerILi192ELi128ELi384ELi128ELb0ELb0ELb1ELb0ELb1ELb1EEEEEEEEEvNT_6ParamsE,"",@"SHT_CUDA_INFO"
	.sectionflags	@""
	.align	4


	//----- nvinfo : EIATTR_CUDA_API_VERSION
	.align		4
        /*0000*/ 	.byte	0x04, 0x37
        /*0002*/ 	.short	(.L_131 - .L_130)
.L_130:
        /*0004*/ 	.word	0x00000082


	//----- nvinfo : EIATTR_KPARAM_INFO
	.align		4
.L_131:
        /*0008*/ 	.byte	0x04, 0x17
        /*000a*/ 	.short	(.L_133 - .L_132)
.L_132:
        /*000c*/ 	.word	0x00000000
        /*0010*/ 	.short	0x0000
        /*0012*/ 	.short	0x0070
        /*0014*/ 	.byte	0x00, 0xf0, 0x01, 0x28


	//----- nvinfo : EIATTR_SPARSE_MMA_MASK
	.align		4
.L_133:
        /*0018*/ 	.byte	0x03, 0x50
        /*001a*/ 	.short	0x0000


	//----- nvinfo : EIATTR_MAXREG_COUNT
	.align		4
        /*001c*/ 	.byte	0x03, 0x1b
        /*001e*/ 	.short	0x0080


	//----- nvinfo : EIATTR_NUM_BARRIERS
	.align		4
        /*0020*/ 	.byte	0x02, 0x4c
        /*0022*/ 	.byte	0x10
	.zero		1


	//----- nvinfo : EIATTR_EXTERNS
	.align		4
        /*0024*/ 	.byte	0x04, 0x0f
        /*0026*/ 	.short	(.L_135 - .L_134)


	//   ....[0]....
	.align		4
.L_134:
        /*0028*/ 	.word	index@(__assertfail)


	//----- nvinfo : EIATTR_ANNOTATIONS
	.align		4
.L_135:
        /*002c*/ 	.byte	0x04, 0x55
        /*002e*/ 	.short	(.L_137 - .L_136)


	//   ....[0]....
.L_136:
        /*0030*/ 	.word	0x00000001
        /*0034*/ 	.byte	0xd0, 0x09, 0x00, 0x00, 0x01, 0x00, 0x00, 0x00, 0xb0, 0x0a, 0x00, 0x00, 0x01, 0x00, 0x00, 0x00
        /* <DEDUP_REMOVED lines=54> */
        /*03a4*/ 	.byte	0xd0, 0x82, 0x01, 0x00


	//----- nvinfo : EIATTR_MERCURY_ISA_VERSION
	.align		4
.L_137:
        /*03a8*/ 	.byte	0x03, 0x5f
        /*03aa*/ 	.short	0x0101


	//----- nvinfo : EIATTR_UNUSED_LOAD_BYTE_OFFSET
	.align		4
        /*03ac*/ 	.byte	0x04, 0x44
        /*03ae*/ 	.short	(.L_139 - .L_138)


	//   ....[0]....
.L_138:
        /*03b0*/ 	.word	0x00000ac0
        /*03b4*/ 	.word	0x0000fff0


	//   ....[1]....
        /*03b8*/ 	.word	0x000106f0
        /*03bc*/ 	.word	0x0000fff0


	//----- nvinfo : EIATTR_INT_WARP_WIDE_INSTR_OFFSETS
	.align		4
.L_139:
        /*03c0*/ 	.byte	0x04, 0x31
        /*03c2*/ 	.short	(.L_141 - .L_140)


	//   ....[0]....
.L_140:
        /*03c4*/ 	.word	0x000001b0


	//   ....[1]....
        /*03c8*/ 	.word	0x00000250


	//   ....[2]....
        /*03cc*/ 	.word	0x000002c0


	//   ....[3]....
        /*03d0*/ 	.word	0x00014b00


	//   ....[4]....
        /*03d4*/ 	.word	0x00014b90


	//   ....[5]....
        /*03d8*/ 	.word	0x000152c0


	//   ....[6]....
        /*03dc*/ 	.word	0x00015300


	//   ....[7]....
        /*03e0*/ 	.word	0x00015410


	//   ....[8]....
        /*03e4*/ 	.word	0x000154d0


	//   ....[9]....
        /*03e8*/ 	.word	0x00017140


	//   ....[10]....
        /*03ec*/ 	.word	0x000171d0


	//----- nvinfo : EIATTR_COOP_GROUP_MASK_REGIDS
	.align		4
.L_141:
        /*03f0*/ 	.byte	0x04, 0x29
        /*03f2*/ 	.short	(.L_143 - .L_142)


	//   ....[0]....
.L_142:
        /*03f4*/ 	.word	0xffffffff


	//   ....[1]....
        /*03f8*/ 	.word	0xffffffff


	//   ....[2]....
        /*03fc*/ 	.word	0xffffffff


	//   ....[3]....
        /*0400*/ 	.word	0xffffffff


	//   ....[4]....
        /*0404*/ 	.word	0xffffffff


	//   ....[5]....
        /*0408*/ 	.word	0xffffffff


	//   ....[6]....
        /*040c*/ 	.word	0xffffffff


	//   ....[7]....
        /*0410*/ 	.word	0xffffffff


	//   ....[8]....
        /*0414*/ 	.word	0xffffffff


	//   ....[9]....
        /*0418*/ 	.word	0xffffffff


	//   ....[10]....
        /*041c*/ 	.word	0xffffffff


	//   ....[11]....
        /*0420*/ 	.word	0xffffffff


	//   ....[12]....
        /*0424*/ 	.word	0xffffffff


	//   ....[13]....
        /*0428*/ 	.word	0xffffffff


	//   ....[14]....
        /*042c*/ 	.word	0xffffffff


	//   ....[15]....
        /*0430*/ 	.word	0xffffffff


	//   ....[16]....
        /*0434*/ 	.word	0xffffffff


	//   ....[17]....
        /*0438*/ 	.word	0xffffffff


	//   ....[18]....
        /*043c*/ 	.word	0xffffffff


	//   ....[19]....
        /*0440*/ 	.word	0xffffffff


	//   ....[20]....
        /*0444*/ 	.word	0xffffffff


	//   ....[21]....
        /*0448*/ 	.word	0xffffffff


	//   ....[22]....
        /*044c*/ 	.word	0xffffffff


	//   ....[23]....
        /*0450*/ 	.word	0xffffffff


	//   ....[24]....
        /*0454*/ 	.word	0xffffffff


	//   ....[25]....
        /*0458*/ 	.word	0xffffffff


	//   ....[26]....
        /*045c*/ 	.word	0xffffffff


	//   ....[27]....
        /*0460*/ 	.word	0xffffffff


	//   ....[28]....
        /*0464*/ 	.word	0xffffffff


	//   ....[29]....
        /*0468*/ 	.word	0xffffffff


	//   ....[30]....
        /*046c*/ 	.word	0xffffffff


	//   ....[31]....
        /*0470*/ 	.word	0xffffffff


	//   ....[32]....
        /*0474*/ 	.word	0xffffffff


	//   ....[33]....
        /*0478*/ 	.word	0xffffffff


	//   ....[34]....
        /*047c*/ 	.word	0xffffffff


	//   ....[35]....
        /*0480*/ 	.word	0xffffffff


	//   ....[36]....
        /*0484*/ 	.word	0xffffffff


	//   ....[37]....
        /*0488*/ 	.word	0xffffffff


	//   ....[38]....
        /*048c*/ 	.word	0xffffffff


	//   ....[39]....
        /*0490*/ 	.word	0xffffffff


	//   ....[40]....
        /*0494*/ 	.word	0xffffffff


	//   ....[41]....
        /*0498*/ 	.word	0xffffffff


	//   ....[42]....
        /*049c*/ 	.word	0xffffffff


	//   ....[43]....
        /*04a0*/ 	.word	0xffffffff


	//   ....[44]....
        /*04a4*/ 	.word	0xffffffff


	//   ....[45]....
        /*04a8*/ 	.word	0xffffffff


	//   ....[46]....
        /*04ac*/ 	.word	0xffffffff


	//   ....[47]....
        /*04b0*/ 	.word	0xffffffff


	//   ....[48]....
        /*04b4*/ 	.word	0xffffffff


	//   ....[49]....
        /*04b8*/ 	.word	0xffffffff


	//   ....[50]....
        /*04bc*/ 	.word	0xffffffff


	//   ....[51]....
        /*04c0*/ 	.word	0xffffffff


	//   ....[52]....
        /*04c4*/ 	.word	0xffffffff


	//   ....[53]....
        /*04c8*/ 	.word	0xffffffff


	//   ....[54]....
        /*04cc*/ 	.word	0xffffffff


	//   ....[55]....
        /*04d0*/ 	.word	0xffffffff


	//   ....[56]....
        /*04d4*/ 	.word	0xffffffff


	//   ....[57]....
        /*04d8*/ 	.word	0xffffffff


	//   ....[58]....
        /*04dc*/ 	.word	0xffffffff


	//   ....[59]....
        /*04e0*/ 	.word	0xffffffff


	//   ....[60]....
        /*04e4*/ 	.word	0xffffffff


	//   ....[61]....
        /*04e8*/ 	.word	0xffffffff


	//   ....[62]....
        /*04ec*/ 	.word	0xffffffff


	//   ....[63]....
        /*04f0*/ 	.word	0xffffffff


	//   ....[64]....
        /*04f4*/ 	.word	0xffffffff


	//   ....[65]....
        /*04f8*/ 	.word	0xffffffff


	//   ....[66]....
        /*04fc*/ 	.word	0xffffffff


	//   ....[67]....
        /*0500*/ 	.word	0xffffffff


	//   ....[68]....
        /*0504*/ 	.word	0xffffffff


	//   ....[69]....
        /*0508*/ 	.word	0xffffffff


	//   ....[70]....
        /*050c*/ 	.word	0xffffffff


	//   ....[71]....
        /*0510*/ 	.word	0xffffffff


	//   ....[72]....
        /*0514*/ 	.word	0xffffffff


	//   ....[73]....
        /*0518*/ 	.word	0xffffffff


	//   ....[74]....
        /*051c*/ 	.word	0xffffffff


	//   ....[75]....
        /*0520*/ 	.word	0xffffffff


	//   ....[76]....
        /*0524*/ 	.word	0xffffffff


	//   ....[77]....
        /*0528*/ 	.word	0xffffffff


	//   ....[78]....
        /*052c*/ 	.word	0xffffffff


	//   ....[79]....
        /*0530*/ 	.word	0xffffffff


	//   ....[80]....
        /*0534*/ 	.word	0x0500000f


	//   ....[81]....
        /*0538*/ 	.word	0x0500000f


	//   ....[82]....
        /*053c*/ 	.word	0x0500000f


	//   ....[83]....
        /*0540*/ 	.word	0x0500000f


	//   ....[84]....
        /*0544*/ 	.word	0x0500000f


	//   ....[85]....
        /*0548*/ 	.word	0x0500000f


	//   ....[86]....
        /*054c*/ 	.word	0x0500000f


	//   ....[87]....
        /*0550*/ 	.word	0x0500000f


	//   ....[88]....
        /*0554*/ 	.word	0x0500000f


	//   ....[89]....
        /*0558*/ 	.word	0x0500000f


	//   ....[90]....
        /*055c*/ 	.word	0x0500000f


	//   ....[91]....
        /*0560*/ 	.word	0x0500000f


	//   ....[92]....
        /*0564*/ 	.word	0x0500000f


	//   ....[93]....
        /*0568*/ 	.word	0x0500000f


	//   ....[94]....
        /*056c*/ 	.word	0x0500000f


	//   ....[95]....
        /*0570*/ 	.word	0x0500000f


	//   ....[96]....
        /*0574*/ 	.word	0x0500000f


	//   ....[97]....
        /*0578*/ 	.word	0x0500000f


	//   ....[98]....
        /*057c*/ 	.word	0x0500000f


	//   ....[99]....
        /*0580*/ 	.word	0x0500000f


	//   ....[100]....
        /*0584*/ 	.word	0x0500000f


	//   ....[101]....
        /*0588*/ 	.word	0x0500000f


	//   ....[102]....
        /*058c*/ 	.word	0x0500000f


	//   ....[103]....
        /*0590*/ 	.word	0x0500000f


	//   ....[104]....
        /*0594*/ 	.word	0x0500000f


	//   ....[105]....
        /*0598*/ 	.word	0x0500000f


	//   ....[106]....
        /*059c*/ 	.word	0x0500000f


	//   ....[107]....
        /*05a0*/ 	.word	0x0500000f


	//----- nvinfo : EIATTR_COOP_GROUP_INSTR_OFFSETS
	.align		4
.L_143:
        /*05a4*/ 	.byte	0x04, 0x28
        /*05a6*/ 	.short	(.L_145 - .L_144)


	//   ....[0]....
.L_144:
        /*05a8*/ 	.word	0x00000060


	//   ....[1]....
        /*05ac*/ 	.word	0x000001c0


	//   ....[2]....
        /*05b0*/ 	.word	0x00000270


	//   ....[3]....
        /*05b4*/ 	.word	0x00000430


	//   ....[4]....
        /*05b8*/ 	.word	0x00000590


	//   ....[5]....
        /*05bc*/ 	.word	0x000006b0


	//   ....[6]....
        /*05c0*/ 	.word	0x00000810


	//   ....[7]....
        /*05c4*/ 	.word	0x00006750


	//   ....[8]....
        /*05c8*/ 	.word	0x0000c030


	//   ....[9]....
        /*05cc*/ 	.word	0x0000c120


	//   ....[10]....
        /*05d0*/ 	.word	0x0000c450


	//   ....[11]....
        /*05d4*/ 	.word	0x0000c490


	//   ....[12]....
        /*05d8*/ 	.word	0x0000e930


	//   ....[13]....
        /*05dc*/ 	.word	0x0000e940


	//   ....[14]....
        /*05e0*/ 	.word	0x0000e980


	//   ....[15]....
        /*05e4*/ 	.word	0x0000e9c0


	//   ....[16]....
        /*05e8*/ 	.word	0x00010030


	//   ....[17]....
        /*05ec*/ 	.word	0x00010040


	//   ....[18]....
        /*05f0*/ 	.word	0x00010080


	//   ....[19]....
        /*05f4*/ 	.word	0x00010150


	//   ....[20]....
        /*05f8*/ 	.word	0x00010d10


	//   ....[21]....
        /*05fc*/ 	.word	0x00010d40


	//   ....[22]....
        /*0600*/ 	.word	0x00010d60


	//   ....[23]....
        /*0604*/ 	.word	0x00010d80


	//   ....[24]....
        /*0608*/ 	.word	0x00010da0


	//   ....[25]....
        /*060c*/ 	.word	0x00010db0


	//   ....[26]....
        /*0610*/ 	.word	0x00010dc0


	//   ....[27]....
        /*0614*/ 	.word	0x00010dd0


	//   ....[28]....
        /*0618*/ 	.word	0x00010de0


	//   ....[29]....
        /*061c*/ 	.word	0x00010df0


	//   ....[30]....
        /*0620*/ 	.word	0x00010e00


	//   ....[31]....
        /*0624*/ 	.word	0x00010e10


	//   ....[32]....
        /*0628*/ 	.word	0x00010e40


	//   ....[33]....
        /*062c*/ 	.word	0x00010e50


	//   ....[34]....
        /*0630*/ 	.word	0x00010e60


	//   ....[35]....
        /*0634*/ 	.word	0x00010e70


	//   ....[36]....
        /*0638*/ 	.word	0x00010e80


	//   ....[37]....
        /*063c*/ 	.word	0x00010e90


	//   ....[38]....
        /*0640*/ 	.word	0x00010ea0


	//   ....[39]....
        /*0644*/ 	.word	0x00010eb0


	//   ....[40]....
        /*0648*/ 	.word	0x00010ec0


	//   ....[41]....
        /*064c*/ 	.word	0x00010ed0


	//   ....[42]....
        /*0650*/ 	.word	0x00010ee0


	//   ....[43]....
        /*0654*/ 	.word	0x00010ef0


	//   ....[44]....
        /*0658*/ 	.word	0x000124b0


	//   ....[45]....
        /*065c*/ 	.word	0x00012690


	//   ....[46]....
        /*0660*/ 	.word	0x000126c0


	//   ....[47]....
        /*0664*/ 	.word	0x000126f0


	//   ....[48]....
        /*0668*/ 	.word	0x00012720


	//   ....[49]....
        /*066c*/ 	.word	0x00012750


	//   ....[50]....
        /*0670*/ 	.word	0x00012780


	//   ....[51]....
        /*0674*/ 	.word	0x000128f0


	//   ....[52]....
        /*0678*/ 	.word	0x00012920


	//   ....[53]....
        /*067c*/ 	.word	0x00012950


	//   ....[54]....
        /*0680*/ 	.word	0x00012980


	//   ....[55]....
        /*0684*/ 	.word	0x000129b0


	//   ....[56]....
        /*0688*/ 	.word	0x000129e0


	//   ....[57]....
        /*068c*/ 	.word	0x00012a70


	//   ....[58]....
        /*0690*/ 	.word	0x00012aa0


	//   ....[59]....
        /*0694*/ 	.word	0x00012b30


	//   ....[60]....
        /*0698*/ 	.word	0x00013670


	//   ....[61]....
        /*069c*/ 	.word	0x00015630


	//   ....[62]....
        /*06a0*/ 	.word	0x000178e0


	//   ....[63]....
        /*06a4*/ 	.word	0x00017910


	//   ....[64]....
        /*06a8*/ 	.word	0x00017940


	//   ....[65]....
        /*06ac*/ 	.word	0x00017970


	//   ....[66]....
        /*06b0*/ 	.word	0x000179a0


	//   ....[67]....
        /*06b4*/ 	.word	0x000179d0


	//   ....[68]....
        /*06b8*/ 	.word	0x00017a00


	//   ....[69]....
        /*06bc*/ 	.word	0x00017a30


	//   ....[70]....
        /*06c0*/ 	.word	0x00017bb0


	//   ....[71]....
        /*06c4*/ 	.word	0x00017be0


	//   ....[72]....
        /*06c8*/ 	.word	0x00017c10


	//   ....[73]....
        /*06cc*/ 	.word	0x00017c40


	//   ....[74]....
        /*06d0*/ 	.word	0x00017c70


	//   ....[75]....
        /*06d4*/ 	.word	0x00017ca0


	//   ....[76]....
        /*06d8*/ 	.word	0x00017d60


	//   ....[77]....
        /*06dc*/ 	.word	0x00017d80


	//   ....[78]....
        /*06e0*/ 	.word	0x00017df0


	//   ....[79]....
        /*06e4*/ 	.word	0x00018260


	//   ....[80]....
        /*06e8*/ 	.word	0x000186e0


	//   ....[81]....
        /*06ec*/ 	.word	0x00018780


	//   ....[82]....
        /*06f0*/ 	.word	0x00018820


	//   ....[83]....
        /*06f4*/ 	.word	0x000188c0


	//   ....[84]....
        /*06f8*/ 	.word	0x000189b0


	//   ....[85]....
        /*06fc*/ 	.word	0x00018a50


	//   ....[86]....
        /*0700*/ 	.word	0x00018af0


	//   ....[87]....
        /*0704*/ 	.word	0x00018b90


	//   ....[88]....
        /*0708*/ 	.word	0x00018df0


	//   ....[89]....
        /*070c*/ 	.word	0x000190d0


	//   ....[90]....
        /*0710*/ 	.word	0x000194f0


	//   ....[91]....
        /*0714*/ 	.word	0x00019590


	//   ....[92]....
        /*0718*/ 	.word	0x000196b0


	//   ....[93]....
        /*071c*/ 	.word	0x00019720


	//   ....[94]....
        /*0720*/ 	.word	0x00019790


	//   ....[95]....
        /*0724*/ 	.word	0x00019800


	//   ....[96]....
        /*0728*/ 	.word	0x00019870


	//   ....[97]....
        /*072c*/ 	.word	0x000198f0


	//   ....[98]....
        /*0730*/ 	.word	0x00019980


	//   ....[99]....
        /*0734*/ 	.word	0x00019a10


	//   ....[100]....
        /*0738*/ 	.word	0x00019a80


	//   ....[101]....
        /*073c*/ 	.word	0x00019af0


	//   ....[102]....
        /*0740*/ 	.word	0x00019b60


	//   ....[103]....
        /*0744*/ 	.word	0x00019be0


	//   ....[104]....
        /*0748*/ 	.word	0x00019c50


	//   ....[105]....
        /*074c*/ 	.word	0x00019cf0


	//   ....[106]....
        /*0750*/ 	.word	0x00019d80


	//   ....[107]....
        /*0754*/ 	.word	0x00019ea0


	//----- nvinfo : EIATTR_REG_RECONFIG
	.align		4
.L_145:
        /*0758*/ 	.byte	0x01, 0x54
	.zero		2


	//----- nvinfo : EIATTR_SYSCALL_OFFSETS
	.align		4
        /*075c*/ 	.byte	0x04, 0x46
        /*075e*/ 	.short	(.L_147 - .L_146)


	//   ....[0]....
.L_146:
        /*0760*/ 	.word	0x00001850


	//   ....[1]....
        /*0764*/ 	.word	0x000019a0


	//   ....[2]....
        /*0768*/ 	.word	0x000068c0


	//   ....[3]....
        /*076c*/ 	.word	0x00006fb0


	//   ....[4]....
        /*0770*/ 	.word	0x00014d10


	//   ....[5]....
        /*0774*/ 	.word	0x00014eb0


	//   ....[6]....
        /*0778*/ 	.word	0x00015010


	//   ....[7]....
        /*077c*/ 	.word	0x00015170


	//----- nvinfo : EIATTR_MBARRIER_INSTR_OFFSETS
	.align		4
.L_147:
        /*0780*/ 	.byte	0x04, 0x39
        /*0782*/ 	.short	(.L_149 - .L_148)


	//   ....[0]....
.L_148:
        /*0784*/ 	.word	0x000002e0
        /*0788*/ 	.word	0x000000ff
        /*078c*/ 	.word	0x00019c00
        /*0790*/ 	.short	0x0100
        /*0792*/ 	.byte	0x08
	.zero		1


	//   ....[1]....
        /*0794*/ 	.word	0x000002f0
        /*0798*/ 	.word	0x000000ff
        /*079c*/ 	.word	0x00019c20
        /*07a0*/ 	.short	0x0100
        /*07a2*/ 	.byte	0x08
	.zero		1


	//   ....[2]....
        /*07a4*/ 	.word	0x000003e0
        /*07a8*/ 	.word	0x000000ff
        /*07ac*/ 	.word	0x00019c30
        /*07b0*/ 	.short	0x0100
        /*07b2*/ 	.byte	0x08
	.zero		1


	//   ....[3]....
        /*07b4*/ 	.word	0x000003f0
        /*07b8*/ 	.word	0x000000ff
        /*07bc*/ 	.word	0x00019c40
        /*07c0*/ 	.short	0x0100
        /*07c2*/ 	.byte	0x08
	.zero		1


	//   ....[4]....
        /*07c4*/ 	.word	0x00000400
        /*07c8*/ 	.word	0x000000ff
        /*07cc*/ 	.word	0x00019c38
        /*07d0*/ 	.short	0x0100
        /*07d2*/ 	.byte	0x08
	.zero		1


	//   ....[5]....
        /*07d4*/ 	.word	0x00000410
        /*07d8*/ 	.word	0x000000ff
        /*07dc*/ 	.word	0x00019c48
        /*07e0*/ 	.short	0x0100
        /*07e2*/ 	.byte	0x08
	.zero		1


	//   ....[6]....
        /*07e4*/ 	.word	0x00000540
        /*07e8*/ 	.word	0x000000ff
        /*07ec*/ 	.word	0x00019c50
        /*07f0*/ 	.short	0x0100
        /*07f2*/ 	.byte	0x08
	.zero		1


	//   ....[7]....
        /*07f4*/ 	.word	0x00000550
        /*07f8*/ 	.word	0x000000ff
        /*07fc*/ 	.word	0x00019c60
        /*0800*/ 	.short	0x0100
        /*0802*/ 	.byte	0x08
	.zero		1


	//   ....[8]....
        /*0804*/ 	.word	0x00000560
        /*0808*/ 	.word	0x000000ff
        /*080c*/ 	.word	0x00019c58
        /*0810*/ 	.short	0x0100
        /*0812*/ 	.byte	0x08
	.zero		1


	//   ....[9]....
        /*0814*/ 	.word	0x00000570
        /*0818*/ 	.word	0x000000ff
        /*081c*/ 	.word	0x00019c68
        /*0820*/ 	.short	0x0100
        /*0822*/ 	.byte	0x08
	.zero		1


	//   ....[10]....
        /*0824*/ 	.word	0x00000660
        /*0828*/ 	.word	0x000000ff
        /*082c*/ 	.word	0x00019c70
        /*0830*/ 	.short	0x0100
        /*0832*/ 	.byte	0x06
	.zero		1


	//   ....[11]....
        /*0834*/ 	.word	0x00000670
        /*0838*/ 	.word	0x000000ff
        /*083c*/ 	.word	0x00019c80
        /*0840*/ 	.short	0x0100
        /*0842*/ 	.byte	0x06
	.zero		1


	//   ....[12]....
        /*0844*/ 	.word	0x00000680
        /*0848*/ 	.word	0x000000ff
        /*084c*/ 	.word	0x00019c78
        /*0850*/ 	.short	0x0100
        /*0852*/ 	.byte	0x06
	.zero		1


	//   ....[13]....
        /*0854*/ 	.word	0x00000690
        /*0858*/ 	.word	0x000000ff
        /*085c*/ 	.word	0x00019c88
        /*0860*/ 	.short	0x0100
        /*0862*/ 	.byte	0x06
	.zero		1


	//   ....[14]....
        /*0864*/ 	.word	0x000007c0
        /*0868*/ 	.word	0x000000ff
        /*086c*/ 	.word	0x00019c90
        /*0870*/ 	.short	0x0100
        /*0872*/ 	.byte	0x08
	.zero		1


	//   ....[15]....
        /*0874*/ 	.word	0x000007d0
        /*0878*/ 	.word	0x000000ff
        /*087c*/ 	.word	0x00019ca0
        /*0880*/ 	.short	0x0100
        /*0882*/ 	.byte	0x08
	.zero		1


	//   ....[16]....
        /*0884*/ 	.word	0x000007e0
        /*0888*/ 	.word	0x000000ff
        /*088c*/ 	.word	0x00019c98
        /*0890*/ 	.short	0x0100
        /*0892*/ 	.byte	0x08
	.zero		1


	//   ....[17]....
        /*0894*/ 	.word	0x000007f0
        /*0898*/ 	.word	0x000000ff
        /*089c*/ 	.word	0x00019ca8
        /*08a0*/ 	.short	0x0100
        /*08a2*/ 	.byte	0x08
	.zero		1


	//   ....[18]....
        /*08a4*/ 	.word	0x00000920
        /*08a8*/ 	.word	0x000000ff
        /*08ac*/ 	.word	0x00019cb0
        /*08b0*/ 	.short	0x0100
        /*08b2*/ 	.byte	0x08
	.zero		1


	//   ....[19]....
        /*08b4*/ 	.word	0x00000930
        /*08b8*/ 	.word	0x000000ff
        /*08bc*/ 	.word	0x00019cc0
        /*08c0*/ 	.short	0x0100
        /*08c2*/ 	.byte	0x08
	.zero		1


	//   ....[20]....
        /*08c4*/ 	.word	0x00000940
        /*08c8*/ 	.word	0x000000ff
        /*08cc*/ 	.word	0x00019cb8
        /*08d0*/ 	.short	0x0100
        /*08d2*/ 	.byte	0x08
	.zero		1


	//   ....[21]....
        /*08d4*/ 	.word	0x00000950
        /*08d8*/ 	.word	0x000000ff
        /*08dc*/ 	.word	0x00019cc8
        /*08e0*/ 	.short	0x0100
        /*08e2*/ 	.byte	0x08
	.zero		1


	//   ....[22]....
        /*08e4*/ 	.word	0x00002710
        /*08e8*/ 	.word	0x00000059
        /*08ec*/ 	.word	0x00019c90
        /*08f0*/ 	.short	0x010a
        /*08f2*/ 	.byte	0x3f
	.zero		1


	//   ....[23]....
        /*08f4*/ 	.word	0x00003f20
        /*08f8*/ 	.word	0x00000059
        /*08fc*/ 	.word	0x00019c90
        /*0900*/ 	.short	0x010a
        /*0902*/ 	.byte	0x3f
	.zero		1


	//   ....[24]....
        /*0904*/ 	.word	0x00005f30
        /*0908*/ 	.word	0x00000059
        /*090c*/ 	.word	0x00019c90
        /*0910*/ 	.short	0x010a
        /*0912*/ 	.byte	0x3f
	.zero		1


	//   ....[25]....
        /*0914*/ 	.word	0x00006100
        /*0918*/ 	.word	0x00000008
        /*091c*/ 	.word	0x00000000
        /*0920*/ 	.short	0x0101
        /*0922*/ 	.byte	0x3f
	.zero		1


	//   ....[26]....
        /*0924*/ 	.word	0x00006140
        /*0928*/ 	.word	0x00000059
        /*092c*/ 	.word	0x00019cb0
        /*0930*/ 	.short	0x010a
        /*0932*/ 	.byte	0x3f
	.zero		1


	//   ....[27]....
        /*0934*/ 	.word	0x000063b0
        /*0938*/ 	.word	0x00000059
        /*093c*/ 	.word	0x00000000
        /*0940*/ 	.short	0x0101
        /*0942*/ 	.byte	0x3f
	.zero		1


	//   ....[28]....
        /*0944*/ 	.word	0x00006bf0
        /*0948*/ 	.word	0x00000012
        /*094c*/ 	.word	0x00019c00
        /*0950*/ 	.short	0x010a
        /*0952*/ 	.byte	0x3f
	.zero		1


	//   ....[29]....
        /*0954*/ 	.word	0x00006c40
        /*0958*/ 	.word	0x00000012
        /*095c*/ 	.word	0x00019c00
        /*0960*/ 	.short	0x010a
        /*0962*/ 	.byte	0x3f
	.zero		1


	//   ....[30]....
        /*0964*/ 	.word	0x000072e0
        /*0968*/ 	.word	0x00000012
        /*096c*/ 	.word	0x00019c00
        /*0970*/ 	.short	0x010a
        /*0972*/ 	.byte	0x3f
	.zero		1


	//   ....[31]....
        /*0974*/ 	.word	0x00008cf0
        /*0978*/ 	.word	0x00000012
        /*097c*/ 	.word	0x00019c00
        /*0980*/ 	.short	0x010a
        /*0982*/ 	.byte	0x3f
	.zero		1


	//   ....[32]....
        /*0984*/ 	.word	0x0000ae30
        /*0988*/ 	.word	0x00000000
        /*098c*/ 	.word	0x00019c30
        /*0990*/ 	.short	0x010a
        /*0992*/ 	.byte	0x3f
	.zero		1


	//   ....[33]....
        /*0994*/ 	.word	0x0000aed0
        /*0998*/ 	.word	0x00000000
        /*099c*/ 	.word	0x00019c30
        /*09a0*/ 	.short	0x010a
        /*09a2*/ 	.byte	0x3f
	.zero		1


	//   ....[34]....
        /*09a4*/ 	.word	0x0000cca0
        /*09a8*/ 	.word	0x00000037
        /*09ac*/ 	.word	0x00000000
        /*09b0*/ 	.short	0x0101
        /*09b2*/ 	.byte	0x3f
	.zero		1


	//   ....[35]....
        /*09b4*/ 	.word	0x0000d830
        /*09b8*/ 	.word	0x0000000d
        /*09bc*/ 	.word	0x00019c30
        /*09c0*/ 	.short	0x010a
        /*09c2*/ 	.byte	0x3f
	.zero		1


	//   ....[36]....
        /*09c4*/ 	.word	0x0000d8a0
        /*09c8*/ 	.word	0x0000000d
        /*09cc*/ 	.word	0x00019c30
        /*09d0*/ 	.short	0x010a
        /*09d2*/ 	.byte	0x3f
	.zero		1


	//   ....[37]....
        /*09d4*/ 	.word	0x0000dab0
        /*09d8*/ 	.word	0x0000000e
        /*09dc*/ 	.word	0x00019c50
        /*09e0*/ 	.short	0x010a
        /*09e2*/ 	.byte	0x3f
	.zero		1


	//   ....[38]....
        /*09e4*/ 	.word	0x0000db00
        /*09e8*/ 	.word	0x0000000e
        /*09ec*/ 	.word	0x00019c50
        /*09f0*/ 	.short	0x010a
        /*09f2*/ 	.byte	0x3f
	.zero		1


	//   ....[39]....
        /*09f4*/ 	.word	0x0000ef60
        /*09f8*/ 	.word	0x0000000d
        /*09fc*/ 	.word	0x00000000
        /*0a00*/ 	.short	0x0101
        /*0a02*/ 	.byte	0x3f
	.zero		1


	//   ....[40]....
        /*0a04*/ 	.word	0x0000fc60
        /*0a08*/ 	.word	0x0000000e
        /*0a0c*/ 	.word	0x00000000
        /*0a10*/ 	.short	0x0101
        /*0a12*/ 	.byte	0x3f
	.zero		1


	//   ....[41]....
        /*0a14*/ 	.word	0x0000fce0
        /*0a18*/ 	.word	0x0000000a
        /*0a1c*/ 	.word	0x00019c50
        /*0a20*/ 	.short	0x010a
        /*0a22*/ 	.byte	0x3f
	.zero		1


	//   ....[42]....
        /*0a24*/ 	.word	0x0000fd30
        /*0a28*/ 	.word	0x0000000a
        /*0a2c*/ 	.word	0x00019c50
        /*0a30*/ 	.short	0x010a
        /*0a32*/ 	.byte	0x3f
	.zero		1


	//   ....[43]....
        /*0a34*/ 	.word	0x00010620
        /*0a38*/ 	.word	0x00000004
        /*0a3c*/ 	.word	0x00000000
        /*0a40*/ 	.short	0x0101
        /*0a42*/ 	.byte	0x3f
	.zero		1


	//   ....[44]....
        /*0a44*/ 	.word	0x000118f0
        /*0a48*/ 	.word	0x00000000
        /*0a4c*/ 	.word	0x00000000
        /*0a50*/ 	.short	0x0101
        /*0a52*/ 	.byte	0x3f
	.zero		1


	//   ....[45]....
        /*0a54*/ 	.word	0x00013780
        /*0a58*/ 	.word	0x00000006
        /*0a5c*/ 	.word	0x00019c20
        /*0a60*/ 	.short	0x010a
        /*0a62*/ 	.byte	0x3f
	.zero		1


	//   ....[46]....
        /*0a64*/ 	.word	0x00013810
        /*0a68*/ 	.word	0x0000000a
        /*0a6c*/ 	.word	0x00019ca0
        /*0a70*/ 	.short	0x010a
        /*0a72*/ 	.byte	0x3f
	.zero		1


	//   ....[47]....
        /*0a74*/ 	.word	0x00013c60
        /*0a78*/ 	.word	0x0000000a
        /*0a7c*/ 	.word	0x00019cc0
        /*0a80*/ 	.short	0x010a
        /*0a82*/ 	.byte	0x3f
	.zero		1


	//   ....[48]....
        /*0a84*/ 	.word	0x00014170
        /*0a88*/ 	.word	0x0000000a
        /*0a8c*/ 	.word	0x00019ca0
        /*0a90*/ 	.short	0x010a
        /*0a92*/ 	.byte	0x3f
	.zero		1


	//   ....[49]....
        /*0a94*/ 	.word	0x000145b0
        /*0a98*/ 	.word	0x0000000a
        /*0a9c*/ 	.word	0x00019cc0
        /*0aa0*/ 	.short	0x010a
        /*0aa2*/ 	.byte	0x3f
	.zero		1


	//   ....[50]....
        /*0aa4*/ 	.word	0x00015890
        /*0aa8*/ 	.word	0x00000005
        /*0aac*/ 	.word	0x00019c80
        /*0ab0*/ 	.short	0x010a
        /*0ab2*/ 	.byte	0x3f
	.zero		1


	//   ....[51]....
        /*0ab4*/ 	.word	0x00015af0
        /*0ab8*/ 	.word	0x00000005
        /*0abc*/ 	.word	0x00019c40
        /*0ac0*/ 	.short	0x010a
        /*0ac2*/ 	.byte	0x3f
	.zero		1


	//   ....[52]....
        /*0ac4*/ 	.word	0x00016040
        /*0ac8*/ 	.word	0x00000005
        /*0acc*/ 	.word	0x00019c20
        /*0ad0*/ 	.short	0x010a
        /*0ad2*/ 	.byte	0x3f
	.zero		1


	//   ....[53]....
        /*0ad4*/ 	.word	0x00016320
        /*0ad8*/ 	.word	0x00000003
        /*0adc*/ 	.word	0x00019c80
        /*0ae0*/ 	.short	0x010a
        /*0ae2*/ 	.byte	0x3f
	.zero		1


	//   ....[54]....
        /*0ae4*/ 	.word	0x00016780
        /*0ae8*/ 	.word	0x00000003
        /*0aec*/ 	.word	0x00019c40
        /*0af0*/ 	.short	0x010a
        /*0af2*/ 	.byte	0x3f
	.zero		1


	//   ....[55]....
        /*0af4*/ 	.word	0x00016c40
        /*0af8*/ 	.word	0x0000000d
        /*0afc*/ 	.word	0x00019c70
        /*0b00*/ 	.short	0x010a
        /*0b02*/ 	.byte	0x3f
	.zero		1


	//   ....[56]....
        /*0b04*/ 	.word	0x00016cd0
        /*0b08*/ 	.word	0x0000000d
        /*0b0c*/ 	.word	0x00019c60
        /*0b10*/ 	.short	0x010a
        /*0b12*/ 	.byte	0x3f
	.zero		1


	//   ....[57]....
        /*0b14*/ 	.word	0x00017050
        /*0b18*/ 	.word	0x0000000d
        /*0b1c*/ 	.word	0x00019c50
        /*0b20*/ 	.short	0x0101
        /*0b22*/ 	.byte	0x3f
	.zero		1


	//   ....[58]....
        /*0b24*/ 	.word	0x000170d0
        /*0b28*/ 	.word	0x00000003
        /*0b2c*/ 	.word	0x00000000
        /*0b30*/ 	.short	0x0101
        /*0b32*/ 	.byte	0x3f
	.zero		1


	//   ....[59]....
        /*0b34*/ 	.word	0x00017290
        /*0b38*/ 	.word	0x00000003
        /*0b3c*/ 	.word	0x00019c70
        /*0b40*/ 	.short	0x010a
        /*0b42*/ 	.byte	0x3f
	.zero		1


	//   ....[60]....
        /*0b44*/ 	.word	0x00017310
        /*0b48*/ 	.word	0x00000003
        /*0b4c*/ 	.word	0x00019c60
        /*0b50*/ 	.short	0x010a
        /*0b52*/ 	.byte	0x3f
	.zero		1


	//   ....[61]....
        /*0b54*/ 	.word	0x000176a0
        /*0b58*/ 	.word	0x00000003
        /*0b5c*/ 	.word	0x00019c50
        /*0b60*/ 	.short	0x0101
        /*0b62*/ 	.byte	0x3f
	.zero		1


	//   ....[62]....
        /*0b64*/ 	.word	0x00017730
        /*0b68*/ 	.word	0x00000000
        /*0b6c*/ 	.word	0x00000000
        /*0b70*/ 	.short	0x0101
        /*0b72*/ 	.byte	0x3f
	.zero		1


	//   ....[63]....
        /*0b74*/ 	.word	0x000181e0
        /*0b78*/ 	.word	0x00000009
        /*0b7c*/ 	.word	0x00019c20
        /*0b80*/ 	.short	0x010a
        /*0b82*/ 	.byte	0x3f
	.zero		1


	//   ....[64]....
        /*0b84*/ 	.word	0x00018370
        /*0b88*/ 	.word	0x00000007
        /*0b8c*/ 	.word	0x00000000
        /*0b90*/ 	.short	0x010a
        /*0b92*/ 	.byte	0x3f
	.zero		1


	//   ....[65]....
        /*0b94*/ 	.word	0x000183e0
        /*0b98*/ 	.word	0x00000003
        /*0b9c*/ 	.word	0x00000000
        /*0ba0*/ 	.short	0x010a
        /*0ba2*/ 	.byte	0x3f
	.zero		1


	//   ....[66]....
        /*0ba4*/ 	.word	0x00018430
        /*0ba8*/ 	.word	0x00000003
        /*0bac*/ 	.word	0x00019c60
        /*0bb0*/ 	.short	0x010a
        /*0bb2*/ 	.byte	0x3f
	.zero		1


	//   ....[67]....
        /*0bb4*/ 	.word	0x00018480
        /*0bb8*/ 	.word	0x00000005
        /*0bbc*/ 	.word	0x00019c60
        /*0bc0*/ 	.short	0x010a
        /*0bc2*/ 	.byte	0x3f
	.zero		1


	//   ....[68]....
        /*0bc4*/ 	.word	0x000184c0
        /*0bc8*/ 	.word	0x00000003
        /*0bcc*/ 	.word	0x00019c80
        /*0bd0*/ 	.short	0x010a
        /*0bd2*/ 	.byte	0x3f
	.zero		1


	//   ....[69]....
        /*0bd4*/ 	.word	0x000184e0
        /*0bd8*/ 	.word	0x00000005
        /*0bdc*/ 	.word	0x00019c80
        /*0be0*/ 	.short	0x010a
        /*0be2*/ 	.byte	0x3f
	.zero		1


	//   ....[70]....
        /*0be4*/ 	.word	0x00018540
        /*0be8*/ 	.word	0x00000059
        /*0bec*/ 	.word	0x00019c90
        /*0bf0*/ 	.short	0x010a
        /*0bf2*/ 	.byte	0x3f
	.zero		1


	//   ....[71]....
        /*0bf4*/ 	.word	0x00018590
        /*0bf8*/ 	.word	0x00000059
        /*0bfc*/ 	.word	0x00019c90
        /*0c00*/ 	.short	0x010a
        /*0c02*/ 	.byte	0x3f
	.zero		1


	//   ....[72]....
        /*0c04*/ 	.word	0x000185e0
        /*0c08*/ 	.word	0x00000059
        /*0c0c*/ 	.word	0x00019c90
        /*0c10*/ 	.short	0x010a
        /*0c12*/ 	.byte	0x3f
	.zero		1


	//   ....[73]....
        /*0c14*/ 	.word	0x00018630
        /*0c18*/ 	.word	0x00000059
        /*0c1c*/ 	.word	0x00019cb0
        /*0c20*/ 	.short	0x010a
        /*0c22*/ 	.byte	0x3f
	.zero		1


	//   ....[74]....
        /*0c24*/ 	.word	0x00018900
        /*0c28*/ 	.word	0x00000012
        /*0c2c*/ 	.word	0x00019c00
        /*0c30*/ 	.short	0x010a
        /*0c32*/ 	.byte	0x3f
	.zero		1


	//   ....[75]....
        /*0c34*/ 	.word	0x00018bd0
        /*0c38*/ 	.word	0x00000012
        /*0c3c*/ 	.word	0x00019c00
        /*0c40*/ 	.short	0x010a
        /*0c42*/ 	.byte	0x3f
	.zero		1


	//   ....[76]....
        /*0c44*/ 	.word	0x00018c20
        /*0c48*/ 	.word	0x00000000
        /*0c4c*/ 	.word	0x00019c30
        /*0c50*/ 	.short	0x010a
        /*0c52*/ 	.byte	0x3f
	.zero		1


	//   ....[77]....
        /*0c54*/ 	.word	0x00018c70
        /*0c58*/ 	.word	0x0000000d
        /*0c5c*/ 	.word	0x00019c30
        /*0c60*/ 	.short	0x010a
        /*0c62*/ 	.byte	0x3f
	.zero		1


	//   ....[78]....
        /*0c64*/ 	.word	0x00018cc0
        /*0c68*/ 	.word	0x0000000e
        /*0c6c*/ 	.word	0x00019c50
        /*0c70*/ 	.short	0x010a
        /*0c72*/ 	.byte	0x3f
	.zero		1


	//   ....[79]....
        /*0c74*/ 	.word	0x00018d10
        /*0c78*/ 	.word	0x0000000a
        /*0c7c*/ 	.word	0x00019c50
        /*0c80*/ 	.short	0x010a
        /*0c82*/ 	.byte	0x3f
	.zero		1


	//   ....[80]....
        /*0c84*/ 	.word	0x00018eb0
        /*0c88*/ 	.word	0x00000006
        /*0c8c*/ 	.word	0x00019c20
        /*0c90*/ 	.short	0x010a
        /*0c92*/ 	.byte	0x3f
	.zero		1


	//   ....[81]....
        /*0c94*/ 	.word	0x00018f00
        /*0c98*/ 	.word	0x0000000a
        /*0c9c*/ 	.word	0x00019ca0
        /*0ca0*/ 	.short	0x010a
        /*0ca2*/ 	.byte	0x3f
	.zero		1


	//   ....[82]....
        /*0ca4*/ 	.word	0x00018f50
        /*0ca8*/ 	.word	0x0000000a
        /*0cac*/ 	.word	0x00019cc0
        /*0cb0*/ 	.short	0x010a
        /*0cb2*/ 	.byte	0x3f
	.zero		1


	//   ....[83]....
        /*0cb4*/ 	.word	0x00018fa0
        /*0cb8*/ 	.word	0x0000000a
        /*0cbc*/ 	.word	0x00019ca0
        /*0cc0*/ 	.short	0x010a
        /*0cc2*/ 	.byte	0x3f
	.zero		1


	//   ....[84]....
        /*0cc4*/ 	.word	0x00018ff0
        /*0cc8*/ 	.word	0x0000000a
        /*0ccc*/ 	.word	0x00019cc0
        /*0cd0*/ 	.short	0x010a
        /*0cd2*/ 	.byte	0x3f
	.zero		1


	//   ....[85]....
        /*0cd4*/ 	.word	0x00019190
        /*0cd8*/ 	.word	0x00000005
        /*0cdc*/ 	.word	0x00019c80
        /*0ce0*/ 	.short	0x010a
        /*0ce2*/ 	.byte	0x3f
	.zero		1


	//   ....[86]....
        /*0ce4*/ 	.word	0x000191e0
        /*0ce8*/ 	.word	0x00000005
        /*0cec*/ 	.word	0x00019c40
        /*0cf0*/ 	.short	0x010a
        /*0cf2*/ 	.byte	0x3f
	.zero		1


	//   ....[87]....
        /*0cf4*/ 	.word	0x00019260
        /*0cf8*/ 	.word	0x00000004
        /*0cfc*/ 	.word	0x00019c20
        /*0d00*/ 	.short	0x010a
        /*0d02*/ 	.byte	0x3f
	.zero		1


	//   ....[88]....
        /*0d04*/ 	.word	0x000192b0
        /*0d08*/ 	.word	0x00000003
        /*0d0c*/ 	.word	0x00019c80
        /*0d10*/ 	.short	0x010a
        /*0d12*/ 	.byte	0x3f
	.zero		1


	//   ....[89]....
        /*0d14*/ 	.word	0x00019300
        /*0d18*/ 	.word	0x00000003
        /*0d1c*/ 	.word	0x00019c40
        /*0d20*/ 	.short	0x010a
        /*0d22*/ 	.byte	0x3f
	.zero		1


	//   ....[90]....
        /*0d24*/ 	.word	0x00019350
        /*0d28*/ 	.word	0x0000000d
        /*0d2c*/ 	.word	0x00019c70
        /*0d30*/ 	.short	0x010a
        /*0d32*/ 	.byte	0x3f
	.zero		1


	//   ....[91]....
        /*0d34*/ 	.word	0x000193a0
        /*0d38*/ 	.word	0x0000000d
        /*0d3c*/ 	.word	0x00019c60
        /*0d40*/ 	.short	0x010a
        /*0d42*/ 	.byte	0x3f
	.zero		1


	//   ....[92]....
        /*0d44*/ 	.word	0x000193f0
        /*0d48*/ 	.word	0x00000003
        /*0d4c*/ 	.word	0x00019c70
        /*0d50*/ 	.short	0x010a
        /*0d52*/ 	.byte	0x3f
	.zero		1


	//   ....[93]....
        /*0d54*/ 	.word	0x00019440
        /*0d58*/ 	.word	0x00000003
        /*0d5c*/ 	.word	0x00019c60
        /*0d60*/ 	.short	0x010a
        /*0d62*/ 	.byte	0x3f
	.zero		1


	//   ....[94]....
        /*0d64*/ 	.word	0x00019dc0
        /*0d68*/ 	.word	0x00000009
        /*0d6c*/ 	.word	0x00019c20
        /*0d70*/ 	.short	0x010a
        /*0d72*/ 	.byte	0x3f
	.zero		1


	//   ....[95]....
        /*0d74*/ 	.word	0x00019f60
        /*0d78*/ 	.word	0x00000007
        /*0d7c*/ 	.word	0x00000000
        /*0d80*/ 	.short	0x010a
        /*0d82*/ 	.byte	0x3f
	.zero		1


	//   ....[96]....
        /*0d84*/ 	.word	0x00019fb0
        /*0d88*/ 	.word	0x00000003
        /*0d8c*/ 	.word	0x00000000
        /*0d90*/ 	.short	0x010a
        /*0d92*/ 	.byte	0x3f
	.zero		1


	//   ....[97]....
        /*0d94*/ 	.word	0x0001a000
        /*0d98*/ 	.word	0x00000003
        /*0d9c*/ 	.word	0x00019c60
        /*0da0*/ 	.short	0x010a
        /*0da2*/ 	.byte	0x3f
	.zero		1


	//   ....[98]....
        /*0da4*/ 	.word	0x0001a050
        /*0da8*/ 	.word	0x00000005
        /*0dac*/ 	.word	0x00019c60
        /*0db0*/ 	.short	0x010a
        /*0db2*/ 	.byte	0x3f
	.zero		1


	//   ....[99]....
        /*0db4*/ 	.word	0x0001a0a0
        /*0db8*/ 	.word	0x00000003
        /*0dbc*/ 	.word	0x00019c80
        /*0dc0*/ 	.short	0x010a
        /*0dc2*/ 	.byte	0x3f
	.zero		1


	//----- nvinfo : EIATTR_NUM_MBARRIERS
	.align		4
.L_149:
        /*0dc4*/ 	.byte	0x03, 0x38
        /*0dc6*/ 	.short	0x0016


	//----- nvinfo : EIATTR_EXIT_INSTR_OFFSETS
	.align		4
        /*0dc8*/ 	.byte	0x04, 0x1c
        /*0dca*/ 	.short	(.L_151 - .L_150)


	//   ....[0]....
.L_150:
        /*0dcc*/ 	.word	0x00018530


	//----- nvinfo : EIATTR_MAX_THREADS
	.align		4
.L_151:
        /*0dd0*/ 	.byte	0x04, 0x05
        /*0dd2*/ 	.short	(.L_153 - .L_152)
.L_152:
        /*0dd4*/ 	.word	0x00000200
        /*0dd8*/ 	.word	0x00000001
        /*0ddc*/ 	.word	0x00000001


	//----- nvinfo : EIATTR_CRS_STACK_SIZE
	.align		4
.L_153:
        /*0de0*/ 	.byte	0x04, 0x1e
        /*0de2*/ 	.short	(.L_155 - .L_154)
.L_154:
        /*0de4*/ 	.word	0x00000000


	//----- nvinfo : EIATTR_CBANK_PARAM_SIZE
	.align		4
.L_155:
        /*0de8*/ 	.byte	0x03, 0x19
        /*0dea*/ 	.short	0x0a70


	//----- nvinfo : EIATTR_PARAM_CBANK
	.align		4
        /*0dec*/ 	.byte	0x04, 0x0a
        /*0dee*/ 	.short	(.L_157 - .L_156)
	.align		4
.L_156:
        /*0df0*/ 	.word	index@(.nv.constant0._ZN7cutlass13device_kernelIN5flash11enable_sm90INS1_16FlashAttnFwdSm90INS1_25CollectiveMainloopFwdSm90ILi2EN4cute5tupleIJNS5_1CILi1EEES8_S8_EEENS6_IJNS7_ILi192EEENS7_ILi128EEENS7_ILi96EEEEEELi96ENS_12float_e4m3_tEfNS_4arch4Sm90ELb0ELb0ELb1ELb1ELb0ELb1ELb0ELb1ELb1ELb0ELb0ELb0EEENS1_21CollectiveEpilogueFwdINS6_IJSA_SC_SB_EEES9_NS_10bfloat16_tESG_Li384ELb1ELb0ELb0ELb1EEENS1_36VarlenDynamicPersistentTileSchedulerILi192ELi128ELi384ELi128ELb0ELb0ELb1ELb0ELb1ELb1EEEEEEEEEvNT_6ParamsE)
        /*0df4*/ 	.short	0x0210
        /*0df6*/ 	.short	0x0a70


	//----- nvinfo : EIATTR_SW_WAR
	.align		4
.L_157:
        /*0df8*/ 	.byte	0x04, 0x36
        /*0dfa*/ 	.short	(.L_159 - .L_158)
.L_158:
        /*0dfc*/ 	.word	0x00000008
.L_159:


//--------------------- .nv.info._ZN7cutlass13device_kernelIN5flash11enable_sm90INS1_16FlashAttnFwdSm90INS1_25CollectiveMainloopFwdSm90ILi2EN4cute5tupleIJNS5_1CILi1EEES8_S8_EEENS6_IJNS7_ILi192EEENS7_ILi128EEENS7_ILi96EEEEEELi96ENS_12float_e4m3_tEfNS_4arch4Sm90ELb0ELb1ELb1ELb0ELb0ELb0ELb0ELb1ELb1ELb0ELb0ELb0EEENS1_21CollectiveEpilogueFwdINS6_IJSA_SC_SB_EEES9_NS_10bfloat16_tESG_Li384ELb0ELb0ELb0ELb1EEENS1_30DynamicPersistentTileSchedulerILi384ELi128ELb0ELb0ELb1EEEEEEEEEvNT_6ParamsE --------------------------
	.section	.nv.info._ZN7cutlass13device_kernelIN5flash11enable_sm90INS1_16FlashAttnFwdSm90INS1_25CollectiveMainloopFwdSm90ILi2EN4cute5tupleIJNS5_1CILi1EEES8_S8_EEENS6_IJNS7_ILi192EEENS7_ILi128EEENS7_ILi96EEEEEELi96ENS_12float_e4m3_tEfNS_4arch4Sm90ELb0ELb1ELb1ELb0ELb0ELb0ELb0ELb1ELb1ELb0ELb0ELb0EEENS1_21CollectiveEpilogueFwdINS6_IJSA_SC_SB_EEES9_NS_10bfloat16_tESG_Li384ELb0ELb0ELb0ELb1EEENS1_30DynamicPersistentTileSchedulerILi384ELi128ELb0ELb0ELb1EEEEEEEEEvNT_6ParamsE,"",@"SHT_CUDA_INFO"
	.sectionflags	@""
	.align	4


	//----- nvinfo : EIATTR_CUDA_API_VERSION
	.align		4
        /*0000*/ 	.byte	0x04, 0x37
        /*0002*/ 	.short	(.L_161 - .L_160)
.L_160:
        /*0004*/ 	.word	0x00000082


	//----- nvinfo : EIATTR_KPARAM_INFO
	.align		4
.L_161:
        /*0008*/ 	.byte	0x04, 0x17
        /*000a*/ 	.short	(.L_163 - .L_162)
.L_162:
        /*000c*/ 	.word	0x00000000
        /*0010*/ 	.short	0x0000
        /*0012*/ 	.short	0x0070
        /*0014*/ 	.byte	0x00, 0xf0, 0x01, 0x2e


	//----- nvinfo : EIATTR_SPARSE_MMA_MASK
	.align		4
.L_163:
        /*0018*/ 	.byte	0x03, 0x50
        /*001a*/ 	.short	0x0000


	//----- nvinfo : EIATTR_MAXREG_COUNT
	.align		4
        /*001c*/ 	.byte	0x03, 0x1b
        /*001e*/ 	.short	0x0080


	//----- nvinfo : EIATTR_NUM_BARRIERS
	.align		4
        /*0020*/ 	.byte	0x02, 0x4c
        /*0022*/ 	.byte	0x09
	.zero		1


	//----- nvinfo : EIATTR_EXTERNS
	.align		4
        /*0024*/ 	.byte	0x04, 0x0f
        /*0026*/ 	.short	(.L_165 - .L_164)


	//   ....[0]....
	.align		4
.L_164:
        /*0028*/ 	.word	index@(__assertfail)


	//----- nvinfo : EIATTR_ANNOTATIONS
	.align		4
.L_165:
        /*002c*/ 	.byte	0x04, 0x55
        /*002e*/ 	.short	(.L_167 - .L_166)


	//   ....[0]....
.L_166:
        /*0030*/ 	.word	0x00000001
        /*0034*/ 	.byte	0xa0, 0x0d, 0x00, 0x00, 0x01, 0x00, 0x00, 0x00, 0x80, 0x1d, 0x00, 0x00, 0x01, 0x00, 0x00, 0x00
        /*0044*/ 	.byte	0xd0, 0xef, 0x00, 0x00


	//----- nvinfo : EIATTR_MERCURY_ISA_VERSION
	.align		4
.L_167:
        /*0048*/ 	.byte	0x03, 0x5f
        /*004a*/ 	.short	0x0101


	//----- nvinfo : EIATTR_INT_WARP_WIDE_INSTR_OFFSETS
	.align		4
        /*004c*/ 	.byte	0x04, 0x31
        /*004e*/ 	.short	(.L_169 - .L_168)


	//   ....[0]....
.L_168:
        /*0050*/ 	.word	0x00000190


	//   ....[1]....
        /*0054*/ 	.word	0x000001c0


	//   ....[2]....
        /*0058*/ 	.word	0x000001d0


	//   ....[3]....
        /*005c*/ 	.word	0x00010ba0


	//   ....[4]....
        /*0060*/ 	.word	0x00010c30


	//   ....[5]....
        /*0064*/ 	.word	0x00011300


	//   ....[6]....
        /*0068*/ 	.word	0x00012c30


	//   ....[7]....
        /*006c*/ 	.word	0x00012cc0


	//----- nvinfo : EIATTR_COOP_GROUP_MASK_REGIDS
	.align		4
.L_169:
        /*0070*/ 	.byte	0x04, 0x29
        /*0072*/ 	.short	(.L_171 - .L_170)


	//   ....[0]....
.L_170:
        /*0074*/ 	.word	0xffffffff


	//   ....[1]....
        /*0078*/ 	.word	0xffffffff


	//   ....[2]....
        /*007c*/ 	.word	0xffffffff


	//   ....[3]....
        /*0080*/ 	.word	0xffffffff


	//   ....[4]....
        /*0084*/ 	.word	0xffffffff


	//   ....[5]....
        /*0088*/ 	.word	0xffffffff


	//   ....[6]....
        /*008c*/ 	.word	0xffffffff


	//   ....[7]....
        /*0090*/ 	.word	0xffffffff


	//   ....[8]....
        /*0094*/ 	.word	0xffffffff


	//   ....[9]....
        /*0098*/ 	.word	0xffffffff


	//   ....[10]....
        /*009c*/ 	.word	0xffffffff


	//   ....[11]....
        /*00a0*/ 	.word	0xffffffff


	//   ....[12]....
        /*00a4*/ 	.word	0xffffffff


	//   ....[13]....
        /*00a8*/ 	.word	0xffffffff


	//   ....[14]....
        /*00ac*/ 	.word	0xffffffff


	//   ....[15]....
        /*00b0*/ 	.word	0xffffffff


	//   ....[16]....
        /*00b4*/ 	.word	0xffffffff


	//   ....[17]....
        /*00b8*/ 	.word	0xffffffff


	//   ....[18]....
        /*00bc*/ 	.word	0xffffffff


	//   ....[19]....
        /*00c0*/ 	.word	0xffffffff


	//   ....[20]....
        /*00c4*/ 	.word	0xffffffff


	//   ....[21]....
        /*00c8*/ 	.word	0xffffffff


	//   ....[22]....
        /*00cc*/ 	.word	0xffffffff


	//   ....[23]....
        /*00d0*/ 	.word	0xffffffff


	//   ....[24]....
        /*00d4*/ 	.word	0xffffffff


	//   ....[25]....
        /*00d8*/ 	.word	0xffffffff


	//   ....[26]....
        /*00dc*/ 	.word	0xffffffff


	//   ....[27]....
        /*00e0*/ 	.word	0xffffffff


	//   ....[28]....
        /*00e4*/ 	.word	0xffffffff


	//   ....[29]....
        /*00e8*/ 	.word	0xffffffff


	//   ....[30]....
        /*00ec*/ 	.word	0xffffffff


	//   ....[31]....
        /*00f0*/ 	.word	0xffffffff


	//   ....[32]....
        /*00f4*/ 	.word	0xffffffff


	//   ....[33]....
        /*00f8*/ 	.word	0xffffffff


	//   ....[34]....
        /*00fc*/ 	.word	0xffffffff


	//   ....[35]....
        /*0100*/ 	.word	0xffffffff


	//   ....[36]....
        /*0104*/ 	.word	0xffffffff


	//   ....[37]....
        /*0108*/ 	.word	0xffffffff


	//   ....[38]....
        /*010c*/ 	.word	0xffffffff


	//   ....[39]....
        /*0110*/ 	.word	0xffffffff


	//   ....[40]....
        /*0114*/ 	.word	0xffffffff


	//   ....[41]....
        /*0118*/ 	.word	0xffffffff


	//   ....[42]....
        /*011c*/ 	.word	0xffffffff


	//   ....[43]....
        /*0120*/ 	.word	0xffffffff


	//   ....[44]....
        /*0124*/ 	.word	0xffffffff


	//   ....[45]....
        /*0128*/ 	.word	0xffffffff


	//   ....[46]....
        /*012c*/ 	.word	0xffffffff


	//   ....[47]....
        /*0130*/ 	.word	0xffffffff


	//   ....[48]....
        /*0134*/ 	.word	0xffffffff


	//   ....[49]....
        /*0138*/ 	.word	0xffffffff


	//   ....[50]....
        /*013c*/ 	.word	0xffffffff


	//   ....[51]....
        /*0140*/ 	.word	0xffffffff


	//   ....[52]....
        /*0144*/ 	.word	0xffffffff


	//   ....[53]....
        /*0148*/ 	.word	0xffffffff


	//   ....[54]....
        /*014c*/ 	.word	0xffffffff


	//   ....[55]....
        /*0150*/ 	.word	0xffffffff


	//   ....[56]....
        /*0154*/ 	.word	0xffffffff


	//   ....[57]....
        /*0158*/ 	.word	0x0500000f


	//   ....[58]....
        /*015c*/ 	.word	0x0500000f


	//----- nvinfo : EIATTR_COOP_GROUP_INSTR_OFFSETS
	.align		4
.L_171:
        /*0160*/ 	.byte	0x04, 0x28
        /*0162*/ 	.short	(.L_173 - .L_172)


	//   ....[0]....
.L_172:
        /*0164*/ 	.word	0x00000060


	//   ....[1]....
        /*0168*/ 	.word	0x000001a0


	//   ....[2]....
        /*016c*/ 	.word	0x000001f0


	//   ....[3]....
        /*0170*/ 	.word	0x000003e0


	//   ....[4]....
        /*0174*/ 	.word	0x00000540


	//   ....[5]....
        /*0178*/ 	.word	0x00000660


	//   ....[6]....
        /*017c*/ 	.word	0x000007c0


	//   ....[7]....
        /*0180*/ 	.word	0x00001740


	//   ....[8]....
        /*0184*/ 	.word	0x00003e00


	//   ....[9]....
        /*0188*/ 	.word	0x00003ea0


	//   ....[10]....
        /*018c*/ 	.word	0x000046f0


	//   ....[11]....
        /*0190*/ 	.word	0x00004750


	//   ....[12]....
        /*0194*/ 	.word	0x00007010


	//   ....[13]....
        /*0198*/ 	.word	0x000070c0


	//   ....[14]....
        /*019c*/ 	.word	0x00007980


	//   ....[15]....
        /*01a0*/ 	.word	0x00007a10


	//   ....[16]....
        /*01a4*/ 	.word	0x00009c00


	//   ....[17]....
        /*01a8*/ 	.word	0x00009c20


	//   ....[18]....
        /*01ac*/ 	.word	0x00009c60


	//   ....[19]....
        /*01b0*/ 	.word	0x00009c70


	//   ....[20]....
        /*01b4*/ 	.word	0x0000ca50


	//   ....[21]....
        /*01b8*/ 	.word	0x0000cab0


	//   ....[22]....
        /*01bc*/ 	.word	0x0000d410


	//   ....[23]....
        /*01c0*/ 	.word	0x0000d4a0


	//   ....[24]....
        /*01c4*/ 	.word	0x0000e6a0


	//   ....[25]....
        /*01c8*/ 	.word	0x0000e6c0


	//   ....[26]....
        /*01cc*/ 	.word	0x0000e730


	//   ....[27]....
        /*01d0*/ 	.word	0x0000e740


	//   ....[28]....
        /*01d4*/ 	.word	0x0000f4c0


	//   ....[29]....
        /*01d8*/ 	.word	0x0000f4e0


	//   ....[30]....
        /*01dc*/ 	.word	0x0000f4f0


	//   ....[31]....
        /*01e0*/ 	.word	0x0000f500


	//   ....[32]....
        /*01e4*/ 	.word	0x0000f510


	//   ....[33]....
        /*01e8*/ 	.word	0x0000f520


	//   ....[34]....
        /*01ec*/ 	.word	0x0000f530


	//   ....[35]....
        /*01f0*/ 	.word	0x0000f540


	//   ....[36]....
        /*01f4*/ 	.word	0x0000f550


	//   ....[37]....
        /*01f8*/ 	.word	0x0000f560


	//   ....[38]....
        /*01fc*/ 	.word	0x0000f570


	//   ....[39]....
        /*0200*/ 	.word	0x0000f580


	//   ....[40]....
        /*0204*/ 	.word	0x0000f590


	//   ....[41]....
        /*0208*/ 	.word	0x0000f5a0


	//   ....[42]....
        /*020c*/ 	.word	0x0000f5b0


	//   ....[43]....
        /*0210*/ 	.word	0x0000f5c0


	//   ....[44]....
        /*0214*/ 	.word	0x0000f5d0


	//   ....[45]....
        /*0218*/ 	.word	0x0000f5e0


	//   ....[46]....
        /*021c*/ 	.word	0x0000f5f0


	//   ....[47]....
        /*0220*/ 	.word	0x0000f600


	//   ....[48]....
        /*0224*/ 	.word	0x0000f610


	//   ....[49]....
        /*0228*/ 	.word	0x0000f620


	//   ....[50]....
        /*022c*/ 	.word	0x0000f630


	//   ....[51]....
        /*0230*/ 	.word	0x0000f640


	//   ....[52]....
        /*0234*/ 	.word	0x0000f8d0


	//   ....[53]....
        /*0238*/ 	.word	0x00010190


	//   ....[54]....
        /*023c*/ 	.word	0x000113f0


	//   ....[55]....
        /*0240*/ 	.word	0x000132c0


	//   ....[56]....
        /*0244*/ 	.word	0x00013410


	//   ....[57]....
        /*0248*/ 	.word	0x00013aa0


	//   ....[58]....
        /*024c*/ 	.word	0x00013ee0


	//----- nvinfo : EIATTR_REG_RECONFIG
	.align		4
.L_173:
        /*0250*/ 	.byte	0x01, 0x54
	.zero		2


	//----- nvinfo : EIATTR_SYSCALL_OFFSETS
	.align		4
        /*0254*/ 	.byte	0x04, 0x46
        /*0256*/ 	.short	(.L_175 - .L_174)


	//   ....[0]....
.L_174:
        /*0258*/ 	.word	0x000018f0


	//   ....[1]....
        /*025c*/ 	.word	0x00010dc0


	//   ....[2]....
        /*0260*/ 	.word	0x00010f20


	//   ....[3]....
        /*0264*/ 	.word	0x00011060


	//   ....[4]....
        /*0268*/ 	.word	0x00011180


	//----- nvinfo : EIATTR_MBARRIER_INSTR_OFFSETS
	.align		4
.L_175:
        /*026c*/ 	.byte	0x04, 0x39
        /*026e*/ 	.short	(.L_177 - .L_176)


	//   ....[0]....
.L_176:
        /*0270*/ 	.word	0x00000290
        /*0274*/ 	.word	0x000000ff
        /*0278*/ 	.word	0x00019c00
        /*027c*/ 	.short	0x0100
        /*027e*/ 	.byte	0x06
	.zero		1


	//   ....[1]....
        /*0280*/ 	.word	0x000002a0
        /*0284*/ 	.word	0x000000ff
        /*0288*/ 	.word	0x00019c20
        /*028c*/ 	.short	0x0100
        /*028e*/ 	.byte	0x06
	.zero		1


	//   ....[2]....
        /*0290*/ 	.word	0x00000390
        /*0294*/ 	.word	0x000000ff
        /*0298*/ 	.word	0x00019c30
        /*029c*/ 	.short	0x0100
        /*029e*/ 	.byte	0x08
	.zero		1


	//   ....[3]....
        /*02a0*/ 	.word	0x000003a0
        /*02a4*/ 	.word	0x000000ff
        /*02a8*/ 	.word	0x00019c40
        /*02ac*/ 	.short	0x0100
        /*02ae*/ 	.byte	0x08
	.zero		1


	//   ....[4]....
        /*02b0*/ 	.word	0x000003b0
        /*02b4*/ 	.word	0x000000ff
        /*02b8*/ 	.word	0x00019c38
        /*02bc*/ 	.short	0x0100
        /*02be*/ 	.byte	0x08
	.zero		1


	//   ....[5]....
        /*02c0*/ 	.word	0x000003c0
        /*02c4*/ 	.word	0x000000ff
        /*02c8*/ 	.word	0x00019c48
        /*02cc*/ 	.short	0x0100
        /*02ce*/ 	.byte	0x08
	.zero		1


	//   ....[6]....
        /*02d0*/ 	.word	0x000004f0
        /*02d4*/ 	.word	0x000000ff
        /*02d8*/ 	.word	0x00019c50
        /*02dc*/ 	.short	0x0100
        /*02de*/ 	.byte	0x08
	.zero		1


	//   ....[7]....
        /*02e0*/ 	.word	0x00000500
        /*02e4*/ 	.word	0x000000ff
        /*02e8*/ 	.word	0x00019c60
        /*02ec*/ 	.short	0x0100
        /*02ee*/ 	.byte	0x08
	.zero		1


	//   ....[8]....
        /*02f0*/ 	.word	0x00000510
        /*02f4*/ 	.word	0x000000ff
        /*02f8*/ 	.word	0x00019c58
        /*02fc*/ 	.short	0x0100
        /*02fe*/ 	.byte	0x08
	.zero		1


	//   ....[9]....
        /*0300*/ 	.word	0x00000520
        /*0304*/ 	.word	0x000000ff
        /*0308*/ 	.word	0x00019c68
        /*030c*/ 	.short	0x0100
        /*030e*/ 	.byte	0x08
	.zero		1


	//   ....[10]....
        /*0310*/ 	.word	0x00000610
        /*0314*/ 	.word	0x000000ff
        /*0318*/ 	.word	0x00019c70
        /*031c*/ 	.short	0x0100
        /*031e*/ 	.byte	0x06
	.zero		1


	//   ....[11]....
        /*0320*/ 	.word	0x00000620
        /*0324*/ 	.word	0x000000ff
        /*0328*/ 	.word	0x00019c80
        /*032c*/ 	.short	0x0100
        /*032e*/ 	.byte	0x06
	.zero		1


	//   ....[12]....
        /*0330*/ 	.word	0x00000630
        /*0334*/ 	.word	0x000000ff
        /*0338*/ 	.word	0x00019c78
        /*033c*/ 	.short	0x0100
        /*033e*/ 	.byte	0x06
	.zero		1


	//   ....[13]....
        /*0340*/ 	.word	0x00000640
        /*0344*/ 	.word	0x000000ff
        /*0348*/ 	.word	0x00019c88
        /*034c*/ 	.short	0x0100
        /*034e*/ 	.byte	0x06
	.zero		1


	//   ....[14]....
        /*0350*/ 	.word	0x00000770
        /*0354*/ 	.word	0x000000ff
        /*0358*/ 	.word	0x00019c90
        /*035c*/ 	.short	0x0100
        /*035e*/ 	.byte	0x08
	.zero		1


	//   ....[15]....
        /*0360*/ 	.word	0x00000780
        /*0364*/ 	.word	0x000000ff
        /*0368*/ 	.word	0x00019ca0
        /*036c*/ 	.short	0x0100
        /*036e*/ 	.byte	0x08
	.zero		1


	//   ....[16]....
        /*0370*/ 	.word	0x00000790
        /*0374*/ 	.word	0x000000ff
        /*0378*/ 	.word	0x00019c98
        /*037c*/ 	.short	0x0100
        /*037e*/ 	.byte	0x08
	.zero		1


	//   ....[17]....
        /*0380*/ 	.word	0x000007a0
        /*0384*/ 	.word	0x000000ff
        /*0388*/ 	.word	0x00019ca8
        /*038c*/ 	.short	0x0100
        /*038e*/ 	.byte	0x08
	.zero		1


	//   ....[18]....
        /*0390*/ 	.word	0x000008d0
        /*0394*/ 	.word	0x000000ff
        /*0398*/ 	.word	0x00019cb0
        /*039c*/ 	.short	0x0100
        /*039e*/ 	.byte	0x08
	.zero		1


	//   ....[19]....
        /*03a0*/ 	.word	0x000008e0
        /*03a4*/ 	.word	0x000000ff
        /*03a8*/ 	.word	0x00019cc0
        /*03ac*/ 	.short	0x0100
        /*03ae*/ 	.byte	0x08
	.zero		1


	//   ....[20]....
        /*03b0*/ 	.word	0x000008f0
        /*03b4*/ 	.word	0x000000ff
        /*03b8*/ 	.word	0x00019cb8
        /*03bc*/ 	.short	0x0100
        /*03be*/ 	.byte	0x08
	.zero		1


	//   ....[21]....
        /*03c0*/ 	.word	0x00000900
        /*03c4*/ 	.word	0x000000ff
        /*03c8*/ 	.word	0x00019cc8
        /*03cc*/ 	.short	0x0100
        /*03ce*/ 	.byte	0x08
	.zero		1


	//   ....[22]....
        /*03d0*/ 	.word	0x00001c40
        /*03d4*/ 	.word	0x000000ff
        /*03d8*/ 	.word	0x00019c00
        /*03dc*/ 	.short	0x010a
        /*03de*/ 	.byte	0x2f
	.zero		1


	//   ....[23]....
        /*03e0*/ 	.word	0x00001ce0
        /*03e4*/ 	.word	0x00000003
        /*03e8*/ 	.word	0x00019c30
        /*03ec*/ 	.short	0x010a
        /*03ee*/ 	.byte	0x3f
	.zero		1


	//   ....[24]....
        /*03f0*/ 	.word	0x00001d40
        /*03f4*/ 	.word	0x00000003
        /*03f8*/ 	.word	0x00019c30
        /*03fc*/ 	.short	0x010a
        /*03fe*/ 	.byte	0x3f
	.zero		1


	//   ....[25]....
        /*0400*/ 	.word	0x000023d0
        /*0404*/ 	.word	0x00000003
        /*0408*/ 	.word	0x00000000
        /*040c*/ 	.short	0x0101
        /*040e*/ 	.byte	0x3f
	.zero		1


	//   ....[26]....
        /*0410*/ 	.word	0x00005650
        /*0414*/ 	.word	0x000000ff
        /*0418*/ 	.word	0x00019c30
        /*041c*/ 	.short	0x010a
        /*041e*/ 	.byte	0x1a
	.zero		1


	//   ....[27]....
        /*0420*/ 	.word	0x00005690
        /*0424*/ 	.word	0x000000ff
        /*0428*/ 	.word	0x00019c30
        /*042c*/ 	.short	0x010a
        /*042e*/ 	.byte	0x1a
	.zero		1


	//   ....[28]....
        /*0430*/ 	.word	0x000057f0
        /*0434*/ 	.word	0x000000ff
        /*0438*/ 	.word	0x00019c50
        /*043c*/ 	.short	0x010a
        /*043e*/ 	.byte	0x0b
	.zero		1


	//   ....[29]....
        /*0440*/ 	.word	0x00005830
        /*0444*/ 	.word	0x000000ff
        /*0448*/ 	.word	0x00019c50
        /*044c*/ 	.short	0x010a
        /*044e*/ 	.byte	0x0b
	.zero		1


	//   ....[30]....
        /*0450*/ 	.word	0x000061e0
        /*0454*/ 	.word	0x00000028
        /*0458*/ 	.word	0x00000000
        /*045c*/ 	.short	0x0101
        /*045e*/ 	.byte	0x3f
	.zero		1


	//   ....[31]....
        /*0460*/ 	.word	0x00008480
        /*0464*/ 	.word	0x000000ff
        /*0468*/ 	.word	0x00000000
        /*046c*/ 	.short	0x0101
        /*046e*/ 	.byte	0x06
	.zero		1


	//   ....[32]....
        /*0470*/ 	.word	0x00008c70
        /*0474*/ 	.word	0x000000ff
        /*0478*/ 	.word	0x00019c30
        /*047c*/ 	.short	0x010a
        /*047e*/ 	.byte	0x16
	.zero		1


	//   ....[33]....
        /*0480*/ 	.word	0x00008cb0
        /*0484*/ 	.word	0x000000ff
        /*0488*/ 	.word	0x00019c30
        /*048c*/ 	.short	0x010a
        /*048e*/ 	.byte	0x16
	.zero		1


	//   ....[34]....
        /*0490*/ 	.word	0x00008e10
        /*0494*/ 	.word	0x000000ff
        /*0498*/ 	.word	0x00019c50
        /*049c*/ 	.short	0x010a
        /*049e*/ 	.byte	0x0e
	.zero		1


	//   ....[35]....
        /*04a0*/ 	.word	0x00008e50
        /*04a4*/ 	.word	0x000000ff
        /*04a8*/ 	.word	0x00019c50
        /*04ac*/ 	.short	0x010a
        /*04ae*/ 	.byte	0x0e
	.zero		1


	//   ....[36]....
        /*04b0*/ 	.word	0x0000a7e0
        /*04b4*/ 	.word	0x00000005
        /*04b8*/ 	.word	0x00000000
        /*04bc*/ 	.short	0x0101
        /*04be*/ 	.byte	0x3f
	.zero		1


	//   ....[37]....
        /*04c0*/ 	.word	0x0000aa70
        /*04c4*/ 	.word	0x000000ff
        /*04c8*/ 	.word	0x00000000
        /*04cc*/ 	.short	0x0101
        /*04ce*/ 	.byte	0x06
	.zero		1


	//   ....[38]....
        /*04d0*/ 	.word	0x0000b0a0
        /*04d4*/ 	.word	0x000000ff
        /*04d8*/ 	.word	0x00019c30
        /*04dc*/ 	.short	0x010a
        /*04de*/ 	.byte	0x19
	.zero		1


	//   ....[39]....
        /*04e0*/ 	.word	0x0000b0e0
        /*04e4*/ 	.word	0x000000ff
        /*04e8*/ 	.word	0x00019c30
        /*04ec*/ 	.short	0x010a
        /*04ee*/ 	.byte	0x19
	.zero		1


	//   ....[40]....
        /*04f0*/ 	.word	0x0000b240
        /*04f4*/ 	.word	0x000000ff
        /*04f8*/ 	.word	0x00019c50
        /*04fc*/ 	.short	0x010a
        /*04fe*/ 	.byte	0x0b
	.zero		1


	//   ....[41]....
        /*0500*/ 	.word	0x0000b280
        /*0504*/ 	.word	0x000000ff
        /*0508*/ 	.word	0x00019c50
        /*050c*/ 	.short	0x010a
        /*050e*/ 	.byte	0x0b
	.zero		1


	//   ....[42]....
        /*0510*/ 	.word	0x0000bc30
        /*0514*/ 	.word	0x00000028
        /*0518*/ 	.word	0x00000000
        /*051c*/ 	.short	0x0101
        /*051e*/ 	.byte	0x3f
	.zero		1


	//   ....[43]....
        /*0520*/ 	.word	0x0000deb0
        /*0524*/ 	.word	0x000000ff
        /*0528*/ 	.word	0x00000000
        /*052c*/ 	.short	0x0101
        /*052e*/ 	.byte	0x06
	.zero		1


	//   ....[44]....
        /*0530*/ 	.word	0x0000e3d0
        /*0534*/ 	.word	0x000000ff
        /*0538*/ 	.word	0x00019c50
        /*053c*/ 	.short	0x010a
        /*053e*/ 	.byte	0x0e
	.zero		1


	//   ....[45]....
        /*0540*/ 	.word	0x0000e410
        /*0544*/ 	.word	0x000000ff
        /*0548*/ 	.word	0x00019c50
        /*054c*/ 	.short	0x010a
        /*054e*/ 	.byte	0x0e
	.zero		1


	//   ....[46]....
        /*0550*/ 	.word	0x0000ea20
        /*0554*/ 	.word	0x000000ff
        /*0558*/ 	.word	0x00000000
        /*055c*/ 	.short	0x0101
        /*055e*/ 	.byte	0x04
	.zero		1


	//   ....[47]....
        /*0560*/ 	.word	0x0000fab0
        /*0564*/ 	.word	0x000000ff
        /*0568*/ 	.word	0x00000000
        /*056c*/ 	.short	0x0101
        /*056e*/ 	.byte	0x05
	.zero		1


	//   ....[48]....
        /*0570*/ 	.word	0x00011600
        /*0574*/ 	.word	0x00000005
        /*0578*/ 	.word	0x00019c80
        /*057c*/ 	.short	0x010a
        /*057e*/ 	.byte	0x3f
	.zero		1


	//   ....[49]....
        /*0580*/ 	.word	0x00011820
        /*0584*/ 	.word	0x00000005
        /*0588*/ 	.word	0x00019c40
        /*058c*/ 	.short	0x010a
        /*058e*/ 	.byte	0x3f
	.zero		1


	//   ....[50]....
        /*0590*/ 	.word	0x00011c70
        /*0594*/ 	.word	0x000000ff
        /*0598*/ 	.word	0x00019c20
        /*059c*/ 	.short	0x010a
        /*059e*/ 	.byte	0x28
	.zero		1


	//   ....[51]....
        /*05a0*/ 	.word	0x00011f00
        /*05a4*/ 	.word	0x00000009
        /*05a8*/ 	.word	0x00019c80
        /*05ac*/ 	.short	0x010a
        /*05ae*/ 	.byte	0x3f
	.zero		1


	//   ....[52]....
        /*05b0*/ 	.word	0x00012330
        /*05b4*/ 	.word	0x00000009
        /*05b8*/ 	.word	0x00019c40
        /*05bc*/ 	.short	0x010a
        /*05be*/ 	.byte	0x3f
	.zero		1


	//   ....[53]....
        /*05c0*/ 	.word	0x000127c0
        /*05c4*/ 	.word	0x0000000c
        /*05c8*/ 	.word	0x00019c70
        /*05cc*/ 	.short	0x010a
        /*05ce*/ 	.byte	0x3f
	.zero		1


	//   ....[54]....
        /*05d0*/ 	.word	0x00012830
        /*05d4*/ 	.word	0x0000000c
        /*05d8*/ 	.word	0x00019c60
        /*05dc*/ 	.short	0x010a
        /*05de*/ 	.byte	0x3f
	.zero		1


	//   ....[55]....
        /*05e0*/ 	.word	0x00012b60
        /*05e4*/ 	.word	0x0000000c
        /*05e8*/ 	.word	0x00019c50
        /*05ec*/ 	.short	0x0101
        /*05ee*/ 	.byte	0x3f
	.zero		1


	//   ....[56]....
        /*05f0*/ 	.word	0x00012bd0
        /*05f4*/ 	.word	0x00000003
        /*05f8*/ 	.word	0x00000000
        /*05fc*/ 	.short	0x0101
        /*05fe*/ 	.byte	0x3f
	.zero		1


	//   ....[57]....
        /*0600*/ 	.word	0x00012d90
        /*0604*/ 	.word	0x00000002
        /*0608*/ 	.word	0x00019c70
        /*060c*/ 	.short	0x010a
        /*060e*/ 	.byte	0x3f
	.zero		1


	//   ....[58]....
        /*0610*/ 	.word	0x00012e00
        /*0614*/ 	.word	0x00000002
        /*0618*/ 	.word	0x00019c60
        /*061c*/ 	.short	0x010a
        /*061e*/ 	.byte	0x3f
	.zero		1


	//   ....[59]....
        /*0620*/ 	.word	0x00013130
        /*0624*/ 	.word	0x00000002
        /*0628*/ 	.word	0x00019c50
        /*062c*/ 	.short	0x0101
        /*062e*/ 	.byte	0x3f
	.zero		1


	//   ....[60]....
        /*0630*/ 	.word	0x000131a0
        /*0634*/ 	.word	0x00000000
        /*0638*/ 	.word	0x00000000
        /*063c*/ 	.short	0x0101
        /*063e*/ 	.byte	0x3f
	.zero		1


	//   ....[61]....
        /*0640*/ 	.word	0x000133c0
        /*0644*/ 	.word	0x00000008
        /*0648*/ 	.word	0x00019c20
        /*064c*/ 	.short	0x010a
        /*064e*/ 	.byte	0x3f
	.zero		1


	//   ....[62]....
        /*0650*/ 	.word	0x00013530
        /*0654*/ 	.word	0x00000006
        /*0658*/ 	.word	0x00000000
        /*065c*/ 	.short	0x010a
        /*065e*/ 	.byte	0x3f
	.zero		1


	//   ....[63]....
        /*0660*/ 	.word	0x000135a0
        /*0664*/ 	.word	0x00000007
        /*0668*/ 	.word	0x00000000
        /*066c*/ 	.short	0x010a
        /*066e*/ 	.byte	0x3f
	.zero		1


	//   ....[64]....
        /*0670*/ 	.word	0x000135f0
        /*0674*/ 	.word	0x00000002
        /*0678*/ 	.word	0x00019c60
        /*067c*/ 	.short	0x010a
        /*067e*/ 	.byte	0x3f
	.zero		1


	//   ....[65]....
        /*0680*/ 	.word	0x00013640
        /*0684*/ 	.word	0x00000005
        /*0688*/ 	.word	0x00019c60
        /*068c*/ 	.short	0x010a
        /*068e*/ 	.byte	0x3f
	.zero		1


	//   ....[66]....
        /*0690*/ 	.word	0x00013680
        /*0694*/ 	.word	0x00000002
        /*0698*/ 	.word	0x00019c80
        /*069c*/ 	.short	0x010a
        /*069e*/ 	.byte	0x3f
	.zero		1


	//   ....[67]....
        /*06a0*/ 	.word	0x000136a0
        /*06a4*/ 	.word	0x00000005
        /*06a8*/ 	.word	0x00019c80
        /*06ac*/ 	.short	0x010a
        /*06ae*/ 	.byte	0x3f
	.zero		1


	//   ....[68]....
        /*06b0*/ 	.word	0x00013710
        /*06b4*/ 	.word	0x00000003
        /*06b8*/ 	.word	0x00019c00
        /*06bc*/ 	.short	0x010a
        /*06be*/ 	.byte	0x3f
	.zero		1


	//   ....[69]....
        /*06c0*/ 	.word	0x00013760
        /*06c4*/ 	.word	0x00000003
        /*06c8*/ 	.word	0x00019c30
        /*06cc*/ 	.short	0x010a
        /*06ce*/ 	.byte	0x3f
	.zero		1


	//   ....[70]....
        /*06d0*/ 	.word	0x000137c0
        /*06d4*/ 	.word	0x0000000b
        /*06d8*/ 	.word	0x00019c30
        /*06dc*/ 	.short	0x010a
        /*06de*/ 	.byte	0x3f
	.zero		1


	//   ....[71]....
        /*06e0*/ 	.word	0x00013820
        /*06e4*/ 	.word	0x0000000b
        /*06e8*/ 	.word	0x00019c50
        /*06ec*/ 	.short	0x010a
        /*06ee*/ 	.byte	0x3f
	.zero		1


	//   ....[72]....
        /*06f0*/ 	.word	0x00013880
        /*06f4*/ 	.word	0x00000008
        /*06f8*/ 	.word	0x00019c30
        /*06fc*/ 	.short	0x010a
        /*06fe*/ 	.byte	0x3f
	.zero		1


	//   ....[73]....
        /*0700*/ 	.word	0x000138e0
        /*0704*/ 	.word	0x00000008
        /*0708*/ 	.word	0x00019c50
        /*070c*/ 	.short	0x010a
        /*070e*/ 	.byte	0x3f
	.zero		1


	//   ....[74]....
        /*0710*/ 	.word	0x00013940
        /*0714*/ 	.word	0x00000008
        /*0718*/ 	.word	0x00019c30
        /*071c*/ 	.short	0x010a
        /*071e*/ 	.byte	0x3f
	.zero		1


	//   ....[75]....
        /*0720*/ 	.word	0x000139a0
        /*0724*/ 	.word	0x00000008
        /*0728*/ 	.word	0x00019c50
        /*072c*/ 	.short	0x010a
        /*072e*/ 	.byte	0x3f
	.zero		1


	//   ....[76]....
        /*0730*/ 	.word	0x00013a00
        /*0734*/ 	.word	0x00000003
        /*0738*/ 	.word	0x00019c50
        /*073c*/ 	.short	0x010a
        /*073e*/ 	.byte	0x3f
	.zero		1


	//   ....[77]....
        /*0740*/ 	.word	0x00013b50
        /*0744*/ 	.word	0x00000005
        /*0748*/ 	.word	0x00019c80
        /*074c*/ 	.short	0x010a
        /*074e*/ 	.byte	0x3f
	.zero		1


	//   ....[78]....
        /*0750*/ 	.word	0x00013ba0
        /*0754*/ 	.word	0x00000005
        /*0758*/ 	.word	0x00019c40
        /*075c*/ 	.short	0x010a
        /*075e*/ 	.byte	0x3f
	.zero		1


	//   ....[79]....
        /*0760*/ 	.word	0x00013c00
        /*0764*/ 	.word	0x00000003
        /*0768*/ 	.word	0x00019c20
        /*076c*/ 	.short	0x010a
        /*076e*/ 	.byte	0x3f
	.zero		1


	//   ....[80]....
        /*0770*/ 	.word	0x00013c50
        /*0774*/ 	.word	0x00000009
        /*0778*/ 	.word	0x00019c80
        /*077c*/ 	.short	0x010a
        /*077e*/ 	.byte	0x3f
	.zero		1


	//   ....[81]....
        /*0780*/ 	.word	0x00013ca0
        /*0784*/ 	.word	0x00000009
        /*0788*/ 	.word	0x00019c40
        /*078c*/ 	.short	0x010a
        /*078e*/ 	.byte	0x3f
	.zero		1


	//   ....[82]....
        /*0790*/ 	.word	0x00013cf0
        /*0794*/ 	.word	0x0000000c
        /*0798*/ 	.word	0x00019c70
        /*079c*/ 	.short	0x010a
        /*079e*/ 	.byte	0x3f
	.zero		1


	//   ....[83]....
        /*07a0*/ 	.word	0x00013d40
        /*07a4*/ 	.word	0x0000000c
        /*07a8*/ 	.word	0x00019c60
        /*07ac*/ 	.short	0x010a
        /*07ae*/ 	.byte	0x3f
	.zero		1


	//   ....[84]....
        /*07b0*/ 	.word	0x00013d90
        /*07b4*/ 	.word	0x00000002
        /*07b8*/ 	.word	0x00019c70
        /*07bc*/ 	.short	0x010a
        /*07be*/ 	.byte	0x3f
	.zero		1


	//   ....[85]....
        /*07c0*/ 	.word	0x00013de0
        /*07c4*/ 	.word	0x00000002
        /*07c8*/ 	.word	0x00019c60
        /*07cc*/ 	.short	0x010a
        /*07ce*/ 	.byte	0x3f
	.zero		1


	//   ....[86]....
        /*07d0*/ 	.word	0x00013e30
        /*07d4*/ 	.word	0x00000008
        /*07d8*/ 	.word	0x00019c20
        /*07dc*/ 	.short	0x010a
        /*07de*/ 	.byte	0x3f
	.zero		1


	//   ....[87]....
        /*07e0*/ 	.word	0x00013fa0
        /*07e4*/ 	.word	0x00000006
        /*07e8*/ 	.word	0x00000000
        /*07ec*/ 	.short	0x010a
        /*07ee*/ 	.byte	0x3f
	.zero		1


	//   ....[88]....
        /*07f0*/ 	.word	0x00013ff0
        /*07f4*/ 	.word	0x00000007
        /*07f8*/ 	.word	0x00000000
        /*07fc*/ 	.short	0x010a
        /*07fe*/ 	.byte	0x3f
	.zero		1


	//   ....[89]....
        /*0800*/ 	.word	0x00014040
        /*0804*/ 	.word	0x00000002
        /*0808*/ 	.word	0x00019c60
        /*080c*/ 	.short	0x010a
        /*080e*/ 	.byte	0x3f
	.zero		1


	//   ....[90]....
        /*0810*/ 	.word	0x00014090
        /*0814*/ 	.word	0x00000005
        /*0818*/ 	.word	0x00019c60
        /*081c*/ 	.short	0x010a
        /*081e*/ 	.byte	0x3f
	.zero		1


	//   ....[91]....
        /*0820*/ 	.word	0x000140e0
        /*0824*/ 	.word	0x00000002
        /*0828*/ 	.word	0x00019c80
        /*082c*/ 	.short	0x010a
        /*082e*/ 	.byte	0x3f
	.zero		1


	//----- nvinfo : EIATTR_NUM_MBARRIERS
	.align		4
.L_177:
        /*0830*/ 	.byte	0x03, 0x38
        /*0832*/ 	.short	0x0016


	//----- nvinfo : EIATTR_EXIT_INSTR_OFFSETS
	.align		4
        /*0834*/ 	.byte	0x04, 0x1c
        /*0836*/ 	.short	(.L_179 - .L_178)


	//   ....[0]....
.L_178:
        /*0838*/ 	.word	0x00000a30


	//   ....[1]....
        /*083c*/ 	.word	0x00010120


	//   ....[2]....
        /*0840*/ 	.word	0x000136f0


	//----- nvinfo : EIATTR_MAX_THREADS
	.align		4
.L_179:
        /*0844*/ 	.byte	0x04, 0x05
        /*0846*/ 	.short	(.L_181 - .L_180)
.L_180:
        /*0848*/ 	.word	0x00000200
        /*084c*/ 	.word	0x00000001
        /*0850*/ 	.word	0x00000001


	//----- nvinfo : EIATTR_CRS_STACK_SIZE
	.align		4
.L_181:
        /*0854*/ 	.byte	0x04, 0x1e
        /*0856*/ 	.short	(.L_183 - .L_182)
.L_182:
        /*0858*/ 	.word	0x00000000


	//----- nvinfo : EIATTR_CBANK_PARAM_SIZE
	.align		4
.L_183:
        /*085c*/ 	.byte	0x03, 0x19
        /*085e*/ 	.short	0x0bf0


	//----- nvinfo : EIATTR_PARAM_CBANK
	.align		4
        /*0860*/ 	.byte	0x04, 0x0a
        /*0862*/ 	.short	(.L_185 - .L_184)
	.align		4
.L_184:
        /*0864*/ 	.word	index@(.nv.constant0._ZN7cutlass13device_kernelIN5flash11enable_sm90INS1_16FlashAttnFwdSm90INS1_25CollectiveMainloopFwdSm90ILi2EN4cute5tupleIJNS5_1CILi1EEES8_S8_EEENS6_IJNS7_ILi192EEENS7_ILi128EEENS7_ILi96EEEEEELi96ENS_12float_e4m3_tEfNS_4arch4Sm90ELb0ELb1ELb1ELb0ELb0ELb0ELb0ELb1ELb1ELb0ELb0ELb0EEENS1_21CollectiveEpilogueFwdINS6_IJSA_SC_SB_EEES9_NS_10bfloat16_tESG_Li384ELb0ELb0ELb0ELb1EEENS1_30DynamicPersistentTileSchedulerILi384ELi128ELb0ELb0ELb1EEEEEEEEEvNT_6ParamsE)
        /*0868*/ 	.short	0x0210
        /*086a*/ 	.short	0x0bf0


	//----- nvinfo : EIATTR_SW_WAR
	.align		4
.L_185:
        /*086c*/ 	.byte	0x04, 0x36
        /*086e*/ 	.short	(.L_187 - .L_186)
.L_186:
        /*0870*/ 	.word	0x00000008
.L_187:


//--------------------- .nv.info._ZN7cutlass13device_kernelIN5flash11enable_sm90INS1_16FlashAttnFwdSm90INS1_25CollectiveMainloopFwdSm90ILi2EN4cute5tupleIJNS5_1CILi1EEES8_S8_EEENS6_IJNS7_ILi192EEENS7_ILi128EEENS7_ILi96EEEEEELi96ENS_12float_e4m3_tEfNS_4arch4Sm90ELb0ELb1ELb1ELb1ELb0ELb0ELb0ELb1ELb1ELb0ELb0ELb0EEENS1_21CollectiveEpilogueFwdINS6_IJSA_SC_SB_EEES9_NS_10bfloat16_tESG_Li384ELb1ELb0ELb0ELb1EEENS1_36VarlenDynamicPersistentTileSchedulerILi192ELi128ELi384ELi128ELb0ELb0ELb1ELb1ELb0ELb1EEEEEEEEEvNT_6ParamsE --------------------------
	.section	.nv.info._ZN7cutlass13device_kernelIN5flash11enable_sm90INS1_16FlashAttnFwdSm90INS1_25CollectiveMainloopFwdSm90ILi2EN4cute5tupleIJNS5_1CILi1EEES8_S8_EEENS6_IJNS7_ILi192EEENS7_ILi128EEENS7_ILi96EEEEEELi96ENS_12float_e4m3_tEfNS_4arch4Sm90ELb0ELb1ELb1ELb1ELb0ELb0ELb0ELb1ELb1ELb0ELb0ELb0EEENS1_21CollectiveEpilogueFwdINS6_IJSA_SC_SB_EEES9_NS_10bfloat16_tESG_Li384ELb1ELb0ELb0ELb1EEENS1_36VarlenDynamicPersistentTileSchedulerILi192ELi128ELi384ELi128ELb0ELb0ELb1ELb1ELb0ELb1EEEEEEEEEvNT_6ParamsE,"",@"SHT_CUDA_INFO"
	.sectionflags	@""
	.align	4


	//----- nvinfo : EIATTR_CUDA_API_VERSION
	.align		4
        /*0000*/ 	.byte	0x04, 0x37
        /*0002*/ 	.short	(.L_189 - .L_188)
.L_188:
        /*0004*/ 	.word	0x00000082


	//----- nvinfo : EIATTR_KPARAM_INFO
	.align		4
.L_189:
        /*0008*/ 	.byte	0x04, 0x17
        /*000a*/ 	.short	(.L_191 - .L_190)
.L_190:
        /*000c*/ 	.word	0x00000000
        /*0010*/ 	.short	0x0000
        /*0012*/ 	.short	0x0070
        /*0014*/ 	.byte	0x00, 0xf0, 0x01, 0x28


	//----- nvinfo : EIATTR_SPARSE_MMA_MASK
	.align		4
.L_191:
        /*0018*/ 	.byte	0x03, 0x50
        /*001a*/ 	.short	0x0000


	//----- nvinfo : EIATTR_MAXREG_COUNT
	.align		4
        /*001c*/ 	.byte	0x03, 0x1b
        /*001e*/ 	.short	0x0080


	//----- nvinfo : EIATTR_NUM_BARRIERS
	.align		4
        /*0020*/ 	.byte	0x02, 0x4c
        /*0022*/ 	.byte	0x09
	.zero		1


	//----- nvinfo : EIATTR_EXTERNS
	.align		4
        /*0024*/ 	.byte	0x04, 0x0f
        /*0026*/ 	.short	(.L_193 - .L_192)


	//   ....[0]....
	.align		4
.L_192:
        /*0028*/ 	.word	index@(__assertfail)


	//----- nvinfo : EIATTR_ANNOTATIONS
	.align		4
.L_193:
        /*002c*/ 	.byte	0x04, 0x55
        /*002e*/ 	.short	(.L_195 - .L_194)


	//   ....[0]....
.L_194:
        /*0030*/ 	.word	0x00000001
        /*0034*/ 	.byte	0x60, 0x0c, 0x00, 0x00, 0x01, 0x00, 0x00, 0x00, 0xd0, 0xed, 0x00, 0x00, 0x01, 0x00, 0x00, 0x00
        /*0044*/ 	.byte	0x50, 0x16, 0x01, 0x00, 0x01, 0x00, 0x00, 0x00, 0x90, 0x18, 0x01, 0x00, 0x01, 0x00, 0x00, 0x00
        /*0054*/ 	.byte	0xc0, 0x18, 0x01, 0x00, 0x01, 0x00, 0x00, 0x00, 0xf0, 0x32, 0x01, 0x00, 0x01, 0x00, 0x00, 0x00
        /*0064*/ 	.byte	0x30, 0x33, 0x01, 0x00, 0x01, 0x00, 0x00, 0x00, 0xb0, 0x3f, 0x01, 0x00, 0x01, 0x00, 0x00, 0x00
        /*0074*/ 	.byte	0x50, 0x45, 0x01, 0x00, 0x01, 0x00, 0x00, 0x00, 0x60, 0x55, 0x01, 0x00


	//----- nvinfo : EIATTR_MERCURY_ISA_VERSION
	.align		4
.L_195:
        /*0080*/ 	.byte	0x03, 0x5f
        /*0082*/ 	.short	0x0101


	//----- nvinfo : EIATTR_UNUSED_LOAD_BYTE_OFFSET
	.align		4
        /*0084*/ 	.byte	0x04, 0x44
        /*0086*/ 	.short	(.L_197 - .L_196)


	//   ....[0]....
.L_196:
        /*0088*/ 	.word	0x00000a30
        /*008c*/ 	.word	0x0000fff0


	//   ....[1]....
        /*0090*/ 	.word	0x0000ed60
        /*0094*/ 	.word	0x0000fff0


	//----- nvinfo : EIATTR_INT_WARP_WIDE_INSTR_OFFSETS
	.align		4
.L_197:
        /*0098*/ 	.byte	0x04, 0x31
        /*009a*/ 	.short	(.L_199 - .L_198)


	//   ....[0]....
.L_198:
        /*009c*/ 	.word	0x00000160


	//   ....[1]....
        /*00a0*/ 	.word	0x000001a0


	//   ....[2]....
        /*00a4*/ 	.word	0x00000210


	//   ....[3]....
        /*00a8*/ 	.word	0x00012160


	//   ....[4]....
        /*00ac*/ 	.word	0x000121f0


	//   ....[5]....
        /*00b0*/ 	.word	0x00012940


	//   ....[6]....
        /*00b4*/ 	.word	0x000143a0


	//   ....[7]....
        /*00b8*/ 	.word	0x00014430


	//----- nvinfo : EIATTR_COOP_GROUP_MASK_REGIDS
	.align		4
.L_199:
        /*00bc*/ 	.byte	0x04, 0x29
        /*00be*/ 	.short	(.L_201 - .L_200)


	//   ....[0]....
.L_200:
        /*00c0*/ 	.word	0xffffffff


	//   ....[1]....
        /*00c4*/ 	.word	0xffffffff


	//   ....[2]....
        /*00c8*/ 	.word	0xffffffff


	//   ....[3]....
        /*00cc*/ 	.word	0xffffffff


	//   ....[4]....
        /*00d0*/ 	.word	0xffffffff


	//   ....[5]....
        /*00d4*/ 	.word	0xffffffff


	//   ....[6]....
        /*00d8*/ 	.word	0xffffffff


	//   ....[7]....
        /*00dc*/ 	.word	0xffffffff


	//   ....[8]....
        /*00e0*/ 	.word	0xffffffff


	//   ....[9]....
        /*00e4*/ 	.word	0xffffffff


	//   ....[10]....
        /*00e8*/ 	.word	0xffffffff


	//   ....[11]....
        /*00ec*/ 	.word	0xffffffff


	//   ....[12]....
        /*00f0*/ 	.word	0xffffffff


	//   ....[13]....
        /*00f4*/ 	.word	0xffffffff


	//   ....[14]....
        /*00f8*/ 	.word	0xffffffff


	//   ....[15]....
        /*00fc*/ 	.word	0xffffffff


	//   ....[16]....
        /*0100*/ 	.word	0xffffffff


	//   ....[17]....
        /*0104*/ 	.word	0xffffffff


	//   ....[18]....
        /*0108*/ 	.word	0xffffffff


	//   ....[19]....
        /*010c*/ 	.word	0xffffffff


	//   ....[20]....
        /*0110*/ 	.word	0xffffffff


	//   ....[21]....
        /*0114*/ 	.word	0xffffffff


	//   ....[22]....
        /*0118*/ 	.word	0xffffffff


	//   ....[23]....
        /*011c*/ 	.word	0xffffffff


	//   ....[24]....
        /*0120*/ 	.word	0xffffffff


	//   ....[25]....
        /*0124*/ 	.word	0xffffffff


	//   ....[26]....
        /*0128*/ 	.word	0xffffffff


	//   ....[27]....
        /*012c*/ 	.word	0xffffffff


	//   ....[28]....
        /*0130*/ 	.word	0xffffffff


	//   ....[29]....
        /*0134*/ 	.word	0xffffffff


	//   ....[30]....
        /*0138*/ 	.word	0xffffffff


	//   ....[31]....
        /*013c*/ 	.word	0xffffffff


	//   ....[32]....
        /*0140*/ 	.word	0xffffffff


	//   ....[33]....
        /*0144*/ 	.word	0xffffffff


	//   ....[34]....
        /*0148*/ 	.word	0xffffffff


	//   ....[35]....
        /*014c*/ 	.word	0xffffffff


	//   ....[36]....
        /*0150*/ 	.word	0xffffffff


	//   ....[37]....
        /*0154*/ 	.word	0xffffffff


	//   ....[38]....
        /*0158*/ 	.word	0xffffffff


	//   ....[39]....
        /*015c*/ 	.word	0xffffffff


	//   ....[40]....
        /*0160*/ 	.word	0xffffffff


	//   ....[41]....
        /*0164*/ 	.word	0xffffffff


	//   ....[42]....
        /*0168*/ 	.word	0xffffffff


	//   ....[43]....
        /*016c*/ 	.word	0xffffffff


	//   ....[44]....
        /*0170*/ 	.word	0xffffffff


	//   ....[45]....
        /*0174*/ 	.word	0xffffffff


	//   ....[46]....
        /*0178*/ 	.word	0xffffffff


	//   ....[47]....
        /*017c*/ 	.word	0xffffffff


	//   ....[48]....
        /*0180*/ 	.word	0xffffffff


	//   ....[49]....
        /*0184*/ 	.word	0xffffffff


	//   ....[50]....
        /*0188*/ 	.word	0xffffffff


	//   ....[51]....
        /*018c*/ 	.word	0xffffffff


	//   ....[52]....
        /*0190*/ 	.word	0xffffffff


	//   ....[53]....
        /*0194*/ 	.word	0xffffffff


	//   ....[54]....
        /*0198*/ 	.word	0xffffffff


	//   ....[55]....
        /*019c*/ 	.word	0xffffffff


	//   ....[56]....
        /*01a0*/ 	.word	0xffffffff


	//   ....[57]....
        /*01a4*/ 	.word	0xffffffff


	//   ....[58]....
        /*01a8*/ 	.word	0xffffffff


	//   ....[59]....
        /*01ac*/ 	.word	0xffffffff


	//   ....[60]....
        /*01b0*/ 	.word	0xffffffff


	//   ....[61]....
        /*01b4*/ 	.word	0xffffffff


	//   ....[62]....
        /*01b8*/ 	.word	0xffffffff


	//   ....[63]....
        /*01bc*/ 	.word	0xffffffff


	//   ....[64]....
        /*01c0*/ 	.word	0xffffffff


	//   ....[65]....
        /*01c4*/ 	.word	0xffffffff


	//   ....[66]....
        /*01c8*/ 	.word	0xffffffff


	//   ....[67]....
        /*01cc*/ 	.word	0xffffffff


	//   ....[68]....
        /*01d0*/ 	.word	0xffffffff


	//   ....[69]....
        /*01d4*/ 	.word	0xffffffff


	//   ....[70]....
        /*01d8*/ 	.word	0xffffffff


	//   ....[71]....
        /*01dc*/ 	.word	0xffffffff


	//   ....[72]....
        /*01e0*/ 	.word	0xffffffff


	//   ....[73]....
        /*01e4*/ 	.word	0xffffffff


	//   ....[74]....
        /*01e8*/ 	.word	0xffffffff


	//   ....[75]....
        /*01ec*/ 	.word	0xffffffff


	//   ....[76]....
        /*01f0*/ 	.word	0xffffffff


	//   ....[77]....
        /*01f4*/ 	.word	0xffffffff


	//   ....[78]....
        /*01f8*/ 	.word	0xffffffff


	//   ....[79]....
        /*01fc*/ 	.word	0xffffffff


	//   ....[80]....
        /*0200*/ 	.word	0xffffffff


	//   ....[81]....
        /*0204*/ 	.word	0xffffffff


	//   ....[82]....
        /*0208*/ 	.word	0xffffffff


	//   ....[83]....
        /*020c*/ 	.word	0xffffffff


	//   ....[84]....
        /*0210*/ 	.word	0xffffffff


	//   ....[85]....
        /*0214*/ 	.word	0xffffffff


	//   ....[86]....
        /*0218*/ 	.word	0xffffffff


	//   ....[87]....
        /*021c*/ 	.word	0x0500000f


	//   ....[88]....
        /*0220*/ 	.word	0x0500000f


	//----- nvinfo : EIATTR_COOP_GROUP_INSTR_OFFSETS
	.align		4
.L_201:
        /*0224*/ 	.byte	0x04, 0x28
        /*0226*/ 	.short	(.L_203 - .L_202)


	//   ....[0]....
.L_202:
        /*0228*/ 	.word	0x00000060


	//   ....[1]....
        /*022c*/ 	.word	0x00000170


	//   ....[2]....
        /*0230*/ 	.word	0x000001c0


	//   ....[3]....
        /*0234*/ 	.word	0x000003f0


	//   ....[4]....
        /*0238*/ 	.word	0x00000550


	//   ....[5]....
        /*023c*/ 	.word	0x00000670


	//   ....[6]....
        /*0240*/ 	.word	0x000007d0


	//   ....[7]....
        /*0244*/ 	.word	0x00001770


	//   ....[8]....
        /*0248*/ 	.word	0x00003cd0


	//   ....[9]....
        /*024c*/ 	.word	0x00003de0


	//   ....[10]....
        /*0250*/ 	.word	0x00004700


	//   ....[11]....
        /*0254*/ 	.word	0x00004760


	//   ....[12]....
        /*0258*/ 	.word	0x00006f90


	//   ....[13]....
        /*025c*/ 	.word	0x00006fd0


	//   ....[14]....
        /*0260*/ 	.word	0x000079c0


	//   ....[15]....
        /*0264*/ 	.word	0x00007a30


	//   ....[16]....
        /*0268*/ 	.word	0x00009c10


	//   ....[17]....
        /*026c*/ 	.word	0x00009c20


	//   ....[18]....
        /*0270*/ 	.word	0x00009c60


	//   ....[19]....
        /*0274*/ 	.word	0x00009c70


	//   ....[20]....
        /*0278*/ 	.word	0x0000ca50


	//   ....[21]....
        /*027c*/ 	.word	0x0000ca80


	//   ....[22]....
        /*0280*/ 	.word	0x0000d400


	//   ....[23]....
        /*0284*/ 	.word	0x0000d480


	//   ....[24]....
        /*0288*/ 	.word	0x0000e6c0


	//   ....[25]....
        /*028c*/ 	.word	0x0000e6e0


	//   ....[26]....
        /*0290*/ 	.word	0x0000e750


	//   ....[27]....
        /*0294*/ 	.word	0x0000e760


	//   ....[28]....
        /*0298*/ 	.word	0x0000f390


	//   ....[29]....
        /*029c*/ 	.word	0x0000f3c0


	//   ....[30]....
        /*02a0*/ 	.word	0x0000f3f0


	//   ....[31]....
        /*02a4*/ 	.word	0x0000f420


	//   ....[32]....
        /*02a8*/ 	.word	0x0000f450


	//   ....[33]....
        /*02ac*/ 	.word	0x0000f460


	//   ....[34]....
        /*02b0*/ 	.word	0x0000f470


	//   ....[35]....
        /*02b4*/ 	.word	0x0000f480


	//   ....[36]....
        /*02b8*/ 	.word	0x0000f490


	//   ....[37]....
        /*02bc*/ 	.word	0x0000f4c0


	//   ....[38]....
        /*02c0*/ 	.word	0x0000f4d0


	//   ....[39]....
        /*02c4*/ 	.word	0x0000f500


	//   ....[40]....
        /*02c8*/ 	.word	0x0000f520


	//   ....[41]....
        /*02cc*/ 	.word	0x0000f530


	//   ....[42]....
        /*02d0*/ 	.word	0x0000f560


	//   ....[43]....
        /*02d4*/ 	.word	0x0000f570


	//   ....[44]....
        /*02d8*/ 	.word	0x0000f590


	//   ....[45]....
        /*02dc*/ 	.word	0x0000f5a0


	//   ....[46]....
        /*02e0*/ 	.word	0x0000f5b0


	//   ....[47]....
        /*02e4*/ 	.word	0x0000f5c0


	//   ....[48]....
        /*02e8*/ 	.word	0x0000f5d0


	//   ....[49]....
        /*02ec*/ 	.word	0x0000f600


	//   ....[50]....
        /*02f0*/ 	.word	0x0000f630


	//   ....[51]....
        /*02f4*/ 	.word	0x0000f650


	//   ....[52]....
        /*02f8*/ 	.word	0x00010ab0


	//   ....[53]....
        /*02fc*/ 	.word	0x00010c80


	//   ....[54]....
        /*0300*/ 	.word	0x00010cb0


	//   ....[55]....
        /*0304*/ 	.word	0x00010ce0


	//   ....[56]....
        /*0308*/ 	.word	0x00010d10


	//   ....[57]....
        /*030c*/ 	.word	0x00010d40


	//   ....[58]....
        /*0310*/ 	.word	0x00010d80


	//   ....[59]....
        /*0314*/ 	.word	0x00010f00


	//   ....[60]....
        /*0318*/ 	.word	0x00010f30


	//   ....[61]....
        /*031c*/ 	.word	0x00010f60


	//   ....[62]....
        /*0320*/ 	.word	0x00010f90


	//   ....[63]....
        /*0324*/ 	.word	0x00010fc0


	//   ....[64]....
        /*0328*/ 	.word	0x00011000


	//   ....[65]....
        /*032c*/ 	.word	0x00011090


	//   ....[66]....
        /*0330*/ 	.word	0x00011120


	//   ....[67]....
        /*0334*/ 	.word	0x000111d0


	//   ....[68]....
        /*0338*/ 	.word	0x00012a90


	//   ....[69]....
        /*033c*/ 	.word	0x00014b10


	//   ....[70]....
        /*0340*/ 	.word	0x00014b40


	//   ....[71]....
        /*0344*/ 	.word	0x00014b70


	//   ....[72]....
        /*0348*/ 	.word	0x00014bb0


	//   ....[73]....
        /*034c*/ 	.word	0x00014bc0


	//   ....[74]....
        /*0350*/ 	.word	0x00014bf0


	//   ....[75]....
        /*0354*/ 	.word	0x00014c20


	//   ....[76]....
        /*0358*/ 	.word	0x00014c30


	//   ....[77]....
        /*035c*/ 	.word	0x00014d70


	//   ....[78]....
        /*0360*/ 	.word	0x00014da0


	//   ....[79]....
        /*0364*/ 	.word	0x00014dd0


	//   ....[80]....
        /*0368*/ 	.word	0x00014e00


	//   ....[81]....
        /*036c*/ 	.word	0x00014e30


	//   ....[82]....
        /*0370*/ 	.word	0x00014e70


	//   ....[83]....
        /*0374*/ 	.word	0x00014f20


	//   ....[84]....
        /*0378*/ 	.word	0x00014fc0


	//   ....[85]....
        /*037c*/ 	.word	0x00015070


	//   ....[86]....
        /*0380*/ 	.word	0x00015680


	//   ....[87]....
        /*0384*/ 	.word	0x00015d10


	//   ....[88]....
        /*0388*/ 	.word	0x00016180


	//----- nvinfo : EIATTR_REG_RECONFIG
	.align		4
.L_203:
        /*038c*/ 	.byte	0x01, 0x54
	.zero		2


	//----- nvinfo : EIATTR_SYSCALL_OFFSETS
	.align		4
        /*0390*/ 	.byte	0x04, 0x46
        /*0392*/ 	.short	(.L_205 - .L_204)


	//   ....[0]....
.L_204:
        /*0394*/ 	.word	0x00001950


	//   ....[1]....
        /*0398*/ 	.word	0x00012380


	//   ....[2]....
        /*039c*/ 	.word	0x000124e0


	//   ....[3]....
        /*03a0*/ 	.word	0x00012620


	//   ....[4]....
        /*03a4*/ 	.word	0x00012740


	//----- nvinfo : EIATTR_MBARRIER_INSTR_OFFSETS
	.align		4
.L_205:
        /*03a8*/ 	.byte	0x04, 0x39
        /*03aa*/ 	.short	(.L_207 - .L_206)


	//   ....[0]....
.L_206:
        /*03ac*/ 	.word	0x000002a0
        /*03b0*/ 	.word	0x000000ff
        /*03b4*/ 	.word	0x00019c00
        /*03b8*/ 	.short	0x0100
        /*03ba*/ 	.byte	0x08
	.zero		1


	//   ....[1]....
        /*03bc*/ 	.word	0x000002b0
        /*03c0*/ 	.word	0x000000ff
        /*03c4*/ 	.word	0x00019c20
        /*03c8*/ 	.short	0x0100
        /*03ca*/ 	.byte	0x08
	.zero		1


	//   ....[2]....
        /*03cc*/ 	.word	0x000003a0
        /*03d0*/ 	.word	0x000000ff
        /*03d4*/ 	.word	0x00019c30
        /*03d8*/ 	.short	0x0100
        /*03da*/ 	.byte	0x08
	.zero		1


	//   ....[3]....
        /*03dc*/ 	.word	0x000003b0
        /*03e0*/ 	.word	0x000000ff
        /*03e4*/ 	.word	0x00019c40
        /*03e8*/ 	.short	0x0100
        /*03ea*/ 	.byte	0x08
	.zero		1


	//   ....[4]....
        /*03ec*/ 	.word	0x000003c0
        /*03f0*/ 	.word	0x000000ff
        /*03f4*/ 	.word	0x00019c38
        /*03f8*/ 	.short	0x0100
        /*03fa*/ 	.byte	0x08
	.zero		1


	//   ....[5]....
        /*03fc*/ 	.word	0x000003d0
        /*0400*/ 	.word	0x000000ff
        /*0404*/ 	.word	0x00019c48
        /*0408*/ 	.short	0x0100
        /*040a*/ 	.byte	0x08
	.zero		1


	//   ....[6]....
        /*040c*/ 	.word	0x00000500
        /*0410*/ 	.word	0x000000ff
        /*0414*/ 	.word	0x00019c50
        /*0418*/ 	.short	0x0100
        /*041a*/ 	.byte	0x08
	.zero		1


	//   ....[7]....
        /*041c*/ 	.word	0x00000510
        /*0420*/ 	.word	0x000000ff
        /*0424*/ 	.word	0x00019c60
        /*0428*/ 	.short	0x0100
        /*042a*/ 	.byte	0x08
	.zero		1


	//   ....[8]....
        /*042c*/ 	.word	0x00000520
        /*0430*/ 	.word	0x000000ff
        /*0434*/ 	.word	0x00019c58
        /*0438*/ 	.short	0x0100
        /*043a*/ 	.byte	0x08
	.zero		1


	//   ....[9]....
        /*043c*/ 	.word	0x00000530
        /*0440*/ 	.word	0x000000ff
        /*0444*/ 	.word	0x00019c68
        /*0448*/ 	.short	0x0100
        /*044a*/ 	.byte	0x08
	.zero		1


	//   ....[10]....
        /*044c*/ 	.word	0x00000620
        /*0450*/ 	.word	0x000000ff
        /*0454*/ 	.word	0x00019c70
        /*0458*/ 	.short	0x0100
        /*045a*/ 	.byte	0x06
	.zero		1


	//   ....[11]....
        /*045c*/ 	.word	0x00000630
        /*0460*/ 	.word	0x000000ff
        /*0464*/ 	.word	0x00019c80
        /*0468*/ 	.short	0x0100
        /*046a*/ 	.byte	0x06
	.zero		1


	//   ....[12]....
        /*046c*/ 	.word	0x00000640
        /*0470*/ 	.word	0x000000ff
        /*0474*/ 	.word	0x00019c78
        /*0478*/ 	.short	0x0100
        /*047a*/ 	.byte	0x06
	.zero		1


	//   ....[13]....
        /*047c*/ 	.word	0x00000650
        /*0480*/ 	.word	0x000000ff
        /*0484*/ 	.word	0x00019c88
        /*0488*/ 	.short	0x0100
        /*048a*/ 	.byte	0x06
	.zero		1


	//   ....[14]....
        /*048c*/ 	.word	0x00000780
        /*0490*/ 	.word	0x000000ff
        /*0494*/ 	.word	0x00019c90
        /*0498*/ 	.short	0x0100
        /*049a*/ 	.byte	0x08
	.zero		1


	//   ....[15]....
        /*049c*/ 	.word	0x00000790
        /*04a0*/ 	.word	0x000000ff
        /*04a4*/ 	.word	0x00019ca0
        /*04a8*/ 	.short	0x0100
        /*04aa*/ 	.byte	0x08
	.zero		1


	//   ....[16]....
        /*04ac*/ 	.word	0x000007a0
        /*04b0*/ 	.word	0x000000ff
        /*04b4*/ 	.word	0x00019c98
        /*04b8*/ 	.short	0x0100
        /*04ba*/ 	.byte	0x08
	.zero		1


	//   ....[17]....
        /*04bc*/ 	.word	0x000007b0
        /*04c0*/ 	.word	0x000000ff
        /*04c4*/ 	.word	0x00019ca8
        /*04c8*/ 	.short	0x0100
        /*04ca*/ 	.byte	0x08
	.zero		1


	//   ....[18]....
        /*04cc*/ 	.word	0x000008e0
        /*04d0*/ 	.word	0x000000ff
        /*04d4*/ 	.word	0x00019cb0
        /*04d8*/ 	.short	0x0100
        /*04da*/ 	.byte	0x08
	.zero		1


	//   ....[19]....
        /*04dc*/ 	.word	0x000008f0
        /*04e0*/ 	.word	0x000000ff
        /*04e4*/ 	.word	0x00019cc0
        /*04e8*/ 	.short	0x0100
        /*04ea*/ 	.byte	0x08
	.zero		1


	//   ....[20]....
        /*04ec*/ 	.word	0x00000900
        /*04f0*/ 	.word	0x000000ff
        /*04f4*/ 	.word	0x00019cb8
        /*04f8*/ 	.short	0x0100
        /*04fa*/ 	.byte	0x08
	.zero		1


	//   ....[21]....
        /*04fc*/ 	.word	0x00000910
        /*0500*/ 	.word	0x000000ff
        /*0504*/ 	.word	0x00019cc8
        /*0508*/ 	.short	0x0100
        /*050a*/ 	.byte	0x08
	.zero		1


	//   ....[22]....
        /*050c*/ 	.word	0x00001ca0
        /*0510*/ 	.word	0x000000ff
        /*0514*/ 	.word	0x00019c00
        /*0518*/ 	.short	0x010a
        /*051a*/ 	.byte	0x2d
	.zero		1


	//   ....[23]....
        /*051c*/ 	.word	0x00001d40
        /*0520*/ 	.word	0x00000005
        /*0524*/ 	.word	0x00019c30
        /*0528*/ 	.short	0x010a
        /*052a*/ 	.byte	0x3f
	.zero		1


	//   ....[24]....
        /*052c*/ 	.word	0x00001da0
        /*0530*/ 	.word	0x00000005
        /*0534*/ 	.word	0x00019c30
        /*0538*/ 	.short	0x010a
        /*053a*/ 	.byte	0x3f
	.zero		1


	//   ....[25]....
        /*053c*/ 	.word	0x000023f0
        /*0540*/ 	.word	0x00000005
        /*0544*/ 	.word	0x00000000
        /*0548*/ 	.short	0x0101
        /*054a*/ 	.byte	0x3f
	.zero		1


	//   ....[26]....
        /*054c*/ 	.word	0x00005680
        /*0550*/ 	.word	0x000000ff
        /*0554*/ 	.word	0x00019c30
        /*0558*/ 	.short	0x010a
        /*055a*/ 	.byte	0x18
	.zero		1


	//   ....[27]....
        /*055c*/ 	.word	0x000056c0
        /*0560*/ 	.word	0x000000ff
        /*0564*/ 	.word	0x00019c30
        /*0568*/ 	.short	0x010a
        /*056a*/ 	.byte	0x18
	.zero		1


	//   ....[28]....
        /*056c*/ 	.word	0x00005820
        /*0570*/ 	.word	0x000000ff
        /*0574*/ 	.word	0x00019c50
        /*0578*/ 	.short	0x010a
        /*057a*/ 	.byte	0x0b
	.zero		1


	//   ....[29]....
        /*057c*/ 	.word	0x00005860
        /*0580*/ 	.word	0x000000ff
        /*0584*/ 	.word	0x00019c50
        /*0588*/ 	.short	0x010a
        /*058a*/ 	.byte	0x0b
	.zero		1


	//   ....[30]....
        /*058c*/ 	.word	0x000061d0
        /*0590*/ 	.word	0x00000028
        /*0594*/ 	.word	0x00000000
        /*0598*/ 	.short	0x0101
        /*059a*/ 	.byte	0x3f
	.zero		1


	//   ....[31]....
        /*059c*/ 	.word	0x00008490
        /*05a0*/ 	.word	0x000000ff
        /*05a4*/ 	.word	0x00000000
        /*05a8*/ 	.short	0x0101
        /*05aa*/ 	.byte	0x06
	.zero		1


	//   ....[32]....
        /*05ac*/ 	.word	0x00008c70
        /*05b0*/ 	.word	0x000000ff
        /*05b4*/ 	.word	0x00019c30
        /*05b8*/ 	.short	0x010a
        /*05ba*/ 	.byte	0x06
	.zero		1


	//   ....[33]....
        /*05bc*/ 	.word	0x00008cb0
        /*05c0*/ 	.word	0x000000ff
        /*05c4*/ 	.word	0x00019c30
        /*05c8*/ 	.short	0x010a
        /*05ca*/ 	.byte	0x06
	.zero		1


	//   ....[34]....
        /*05cc*/ 	.word	0x00008e10
        /*05d0*/ 	.word	0x000000ff
        /*05d4*/ 	.word	0x00019c50
        /*05d8*/ 	.short	0x010a
        /*05da*/ 	.byte	0x0e
	.zero		1


	//   ....[35]....
        /*05dc*/ 	.word	0x00008e50
        /*05e0*/ 	.word	0x000000ff
        /*05e4*/ 	.word	0x00019c50
        /*05e8*/ 	.short	0x010a
        /*05ea*/ 	.byte	0x0e
	.zero		1


	//   ....[36]....
        /*05ec*/ 	.word	0x0000a7c0
        /*05f0*/ 	.word	0x00000003
        /*05f4*/ 	.word	0x00000000
        /*05f8*/ 	.short	0x0101
        /*05fa*/ 	.byte	0x3f
	.zero		1


	//   ....[37]....
        /*05fc*/ 	.word	0x0000aa80
        /*0600*/ 	.word	0x000000ff
        /*0604*/ 	.word	0x00000000
        /*0608*/ 	.short	0x0101
        /*060a*/ 	.byte	0x06
	.zero		1


	//   ....[38]....
        /*060c*/ 	.word	0x0000b0d0
        /*0610*/ 	.word	0x000000ff
        /*0614*/ 	.word	0x00019c30
        /*0618*/ 	.short	0x010a
        /*061a*/ 	.byte	0x17
	.zero		1


	//   ....[39]....
        /*061c*/ 	.word	0x0000b110
        /*0620*/ 	.word	0x000000ff
        /*0624*/ 	.word	0x00019c30
        /*0628*/ 	.short	0x010a
        /*062a*/ 	.byte	0x17
	.zero		1


	//   ....[40]....
        /*062c*/ 	.word	0x0000b270
        /*0630*/ 	.word	0x000000ff
        /*0634*/ 	.word	0x00019c50
        /*0638*/ 	.short	0x010a
        /*063a*/ 	.byte	0x0b
	.zero		1


	//   ....[41]....
        /*063c*/ 	.word	0x0000b2b0
        /*0640*/ 	.word	0x000000ff
        /*0644*/ 	.word	0x00019c50
        /*0648*/ 	.short	0x010a
        /*064a*/ 	.byte	0x0b
	.zero		1


	//   ....[42]....
        /*064c*/ 	.word	0x0000bc40
        /*0650*/ 	.word	0x00000028
        /*0654*/ 	.word	0x00000000
        /*0658*/ 	.short	0x0101
        /*065a*/ 	.byte	0x3f
	.zero		1


	//   ....[43]....
        /*065c*/ 	.word	0x0000dec0
        /*0660*/ 	.word	0x000000ff
        /*0664*/ 	.word	0x00000000
        /*0668*/ 	.short	0x0101
        /*066a*/ 	.byte	0x06
	.zero		1


	//   ....[44]....
        /*066c*/ 	.word	0x0000e3f0
        /*0670*/ 	.word	0x000000ff
        /*0674*/ 	.word	0x00019c50
        /*0678*/ 	.short	0x010a
        /*067a*/ 	.byte	0x0b
	.zero		1


	//   ....[45]....
        /*067c*/ 	.word	0x0000e430
        /*0680*/ 	.word	0x000000ff
        /*0684*/ 	.word	0x00019c50
        /*0688*/ 	.short	0x010a
        /*068a*/ 	.byte	0x0b
	.zero		1


	//   ....[46]....
        /*068c*/ 	.word	0x0000ea40
        /*0690*/ 	.word	0x000000ff
        /*0694*/ 	.word	0x00000000
        /*0698*/ 	.short	0x0101
        /*069a*/ 	.byte	0x04
	.zero		1


	//   ....[47]....
        /*069c*/ 	.word	0x0000ff00
        /*06a0*/ 	.word	0x00000000
        /*06a4*/ 	.word	0x00000000
        /*06a8*/ 	.short	0x0101
        /*06aa*/ 	.byte	0x3f
	.zero		1


	//   ....[48]....
        /*06ac*/ 	.word	0x00012ca0
        /*06b0*/ 	.word	0x00000005
        /*06b4*/ 	.word	0x00019c80
        /*06b8*/ 	.short	0x010a
        /*06ba*/ 	.byte	0x3f
	.zero		1


	//   ....[49]....
        /*06bc*/ 	.word	0x00012ee0
        /*06c0*/ 	.word	0x00000005
        /*06c4*/ 	.word	0x00019c40
        /*06c8*/ 	.short	0x010a
        /*06ca*/ 	.byte	0x3f
	.zero		1


	//   ....[50]....
        /*06cc*/ 	.word	0x00013380
        /*06d0*/ 	.word	0x000000ff
        /*06d4*/ 	.word	0x00019c20
        /*06d8*/ 	.short	0x010a
        /*06da*/ 	.byte	0x28
	.zero		1


	//   ....[51]....
        /*06dc*/ 	.word	0x00013640
        /*06e0*/ 	.word	0x00000007
        /*06e4*/ 	.word	0x00019c80
        /*06e8*/ 	.short	0x010a
        /*06ea*/ 	.byte	0x3f
	.zero		1


	//   ....[52]....
        /*06ec*/ 	.word	0x00013a70
        /*06f0*/ 	.word	0x00000007
        /*06f4*/ 	.word	0x00019c40
        /*06f8*/ 	.short	0x010a
        /*06fa*/ 	.byte	0x3f
	.zero		1


	//   ....[53]....
        /*06fc*/ 	.word	0x00013f20
        /*0700*/ 	.word	0x0000000c
        /*0704*/ 	.word	0x00019c70
        /*0708*/ 	.short	0x010a
        /*070a*/ 	.byte	0x3f
	.zero		1


	//   ....[54]....
        /*070c*/ 	.word	0x00013f90
        /*0710*/ 	.word	0x0000000c
        /*0714*/ 	.word	0x00019c60
        /*0718*/ 	.short	0x010a
        /*071a*/ 	.byte	0x3f
	.zero		1


	//   ....[55]....
        /*071c*/ 	.word	0x000142d0
        /*0720*/ 	.word	0x0000000c
        /*0724*/ 	.word	0x00019c50
        /*0728*/ 	.short	0x0101
        /*072a*/ 	.byte	0x3f
	.zero		1


	//   ....[56]....
        /*072c*/ 	.word	0x00014340
        /*0730*/ 	.word	0x00000003
        /*0734*/ 	.word	0x00000000
        /*0738*/ 	.short	0x0101
        /*073a*/ 	.byte	0x3f
	.zero		1


	//   ....[57]....
        /*073c*/ 	.word	0x00014500
        /*0740*/ 	.word	0x00000002
        /*0744*/ 	.word	0x00019c70
        /*0748*/ 	.short	0x010a
        /*074a*/ 	.byte	0x3f
	.zero		1


	//   ....[58]....
        /*074c*/ 	.word	0x00014580
        /*0750*/ 	.word	0x00000002
        /*0754*/ 	.word	0x00019c60
        /*0758*/ 	.short	0x010a
        /*075a*/ 	.byte	0x3f
	.zero		1


	//   ....[59]....
        /*075c*/ 	.word	0x000148b0
        /*0760*/ 	.word	0x00000002
        /*0764*/ 	.word	0x00019c50
        /*0768*/ 	.short	0x0101
        /*076a*/ 	.byte	0x3f
	.zero		1


	//   ....[60]....
        /*076c*/ 	.word	0x00014920
        /*0770*/ 	.word	0x00000000
        /*0774*/ 	.word	0x00000000
        /*0778*/ 	.short	0x0101
        /*077a*/ 	.byte	0x3f
	.zero		1


	//   ....[61]....
        /*077c*/ 	.word	0x00015600
        /*0780*/ 	.word	0x00000008
        /*0784*/ 	.word	0x00019c20
        /*0788*/ 	.short	0x010a
        /*078a*/ 	.byte	0x3f
	.zero		1


	//   ....[62]....
        /*078c*/ 	.word	0x000157a0
        /*0790*/ 	.word	0x00000006
        /*0794*/ 	.word	0x00000000
        /*0798*/ 	.short	0x010a
        /*079a*/ 	.byte	0x3f
	.zero		1


	//   ....[63]....
        /*079c*/ 	.word	0x00015810
        /*07a0*/ 	.word	0x00000007
        /*07a4*/ 	.word	0x00000000
        /*07a8*/ 	.short	0x010a
        /*07aa*/ 	.byte	0x3f
	.zero		1


	//   ....[64]....
        /*07ac*/ 	.word	0x00015860
        /*07b0*/ 	.word	0x00000002
        /*07b4*/ 	.word	0x00019c60
        /*07b8*/ 	.short	0x010a
        /*07ba*/ 	.byte	0x3f
	.zero		1


	//   ....[65]....
        /*07bc*/ 	.word	0x000158b0
        /*07c0*/ 	.word	0x00000005
        /*07c4*/ 	.word	0x00019c60
        /*07c8*/ 	.short	0x010a
        /*07ca*/ 	.byte	0x3f
	.zero		1


	//   ....[66]....
        /*07cc*/ 	.word	0x000158f0
        /*07d0*/ 	.word	0x00000002
        /*07d4*/ 	.word	0x00019c80
        /*07d8*/ 	.short	0x010a
        /*07da*/ 	.byte	0x3f
	.zero		1


	//   ....[67]....
        /*07dc*/ 	.word	0x00015910
        /*07e0*/ 	.word	0x00000005
        /*07e4*/ 	.word	0x00019c80
        /*07e8*/ 	.short	0x010a
        /*07ea*/ 	.byte	0x3f
	.zero		1


	//   ....[68]....
        /*07ec*/ 	.word	0x00015980
        /*07f0*/ 	.word	0x00000003
        /*07f4*/ 	.word	0x00019c00
        /*07f8*/ 	.short	0x010a
        /*07fa*/ 	.byte	0x3f
	.zero		1


	//   ....[69]....
        /*07fc*/ 	.word	0x000159d0
        /*0800*/ 	.word	0x00000005
        /*0804*/ 	.word	0x00019c30
        /*0808*/ 	.short	0x010a
        /*080a*/ 	.byte	0x3f
	.zero		1


	//   ....[70]....
        /*080c*/ 	.word	0x00015a30
        /*0810*/ 	.word	0x0000000f
        /*0814*/ 	.word	0x00019c30
        /*0818*/ 	.short	0x010a
        /*081a*/ 	.byte	0x3f
	.zero		1


	//   ....[71]....
        /*081c*/ 	.word	0x00015a90
        /*0820*/ 	.word	0x0000000f
        /*0824*/ 	.word	0x00019c50
        /*0828*/ 	.short	0x010a
        /*082a*/ 	.byte	0x3f
	.zero		1


	//   ....[72]....
        /*082c*/ 	.word	0x00015af0
        /*0830*/ 	.word	0x0000000b
        /*0834*/ 	.word	0x00019c30
        /*0838*/ 	.short	0x010a
        /*083a*/ 	.byte	0x3f
	.zero		1


	//   ....[73]....
        /*083c*/ 	.word	0x00015b50
        /*0840*/ 	.word	0x0000000b
        /*0844*/ 	.word	0x00019c50
        /*0848*/ 	.short	0x010a
        /*084a*/ 	.byte	0x3f
	.zero		1


	//   ....[74]....
        /*084c*/ 	.word	0x00015bb0
        /*0850*/ 	.word	0x0000000f
        /*0854*/ 	.word	0x00019c30
        /*0858*/ 	.short	0x010a
        /*085a*/ 	.byte	0x3f
	.zero		1


	//   ....[75]....
        /*085c*/ 	.word	0x00015c10
        /*0860*/ 	.word	0x0000000f
        /*0864*/ 	.word	0x00019c50
        /*0868*/ 	.short	0x010a
        /*086a*/ 	.byte	0x3f
	.zero		1


	//   ....[76]....
        /*086c*/ 	.word	0x00015c70
        /*0870*/ 	.word	0x00000005
        /*0874*/ 	.word	0x00019c50
        /*0878*/ 	.short	0x010a
        /*087a*/ 	.byte	0x3f
	.zero		1


	//   ....[77]....
        /*087c*/ 	.word	0x00015dc0
        /*0880*/ 	.word	0x00000005
        /*0884*/ 	.word	0x00019c80
        /*0888*/ 	.short	0x010a
        /*088a*/ 	.byte	0x3f
	.zero		1


	//   ....[78]....
        /*088c*/ 	.word	0x00015e10
        /*0890*/ 	.word	0x00000005
        /*0894*/ 	.word	0x00019c40
        /*0898*/ 	.short	0x010a
        /*089a*/ 	.byte	0x3f
	.zero		1


	//   ....[79]....
        /*089c*/ 	.word	0x00015e70
        /*08a0*/ 	.word	0x00000004
        /*08a4*/ 	.word	0x00019c20
        /*08a8*/ 	.short	0x010a
        /*08aa*/ 	.byte	0x3f
	.zero		1


	//   ....[80]....
        /*08ac*/ 	.word	0x00015ec0
        /*08b0*/ 	.word	0x00000007
        /*08b4*/ 	.word	0x00019c80
        /*08b8*/ 	.short	0x010a
        /*08ba*/ 	.byte	0x3f
	.zero		1


	//   ....[81]....
        /*08bc*/ 	.word	0x00015f10
        /*08c0*/ 	.word	0x00000007
        /*08c4*/ 	.word	0x00019c40
        /*08c8*/ 	.short	0x010a
        /*08ca*/ 	.byte	0x3f
	.zero		1


	//   ....[82]....
        /*08cc*/ 	.word	0x00015f60
        /*08d0*/ 	.word	0x0000000c
        /*08d4*/ 	.word	0x00019c70
        /*08d8*/ 	.short	0x010a
        /*08da*/ 	.byte	0x3f
	.zero		1


	//   ....[83]....
        /*08dc*/ 	.word	0x00015fb0
        /*08e0*/ 	.word	0x0000000c
        /*08e4*/ 	.word	0x00019c60
        /*08e8*/ 	.short	0x010a
        /*08ea*/ 	.byte	0x3f
	.zero		1


	//   ....[84]....
        /*08ec*/ 	.word	0x00016000
        /*08f0*/ 	.word	0x00000002
        /*08f4*/ 	.word	0x00019c70
        /*08f8*/ 	.short	0x010a
        /*08fa*/ 	.byte	0x3f
	.zero		1


	//   ....[85]....
        /*08fc*/ 	.word	0x00016050
        /*0900*/ 	.word	0x00000002
        /*0904*/ 	.word	0x00019c60
        /*0908*/ 	.short	0x010a
        /*090a*/ 	.byte	0x3f
	.zero		1


	//   ....[86]....
        /*090c*/ 	.word	0x000160a0
        /*0910*/ 	.word	0x00000008
        /*0914*/ 	.word	0x00019c20
        /*0918*/ 	.short	0x010a
        /*091a*/ 	.byte	0x3f
	.zero		1


	//   ....[87]....
        /*091c*/ 	.word	0x00016240
        /*0920*/ 	.word	0x00000006
        /*0924*/ 	.word	0x00000000
        /*0928*/ 	.short	0x010a
        /*092a*/ 	.byte	0x3f
	.zero		1


	//   ....[88]....
        /*092c*/ 	.word	0x00016290
        /*0930*/ 	.word	0x00000007
        /*0934*/ 	.word	0x00000000
        /*0938*/ 	.short	0x010a
        /*093a*/ 	.byte	0x3f
	.zero		1


	//   ....[89]....
        /*093c*/ 	.word	0x000162e0
        /*0940*/ 	.word	0x00000002
        /*0944*/ 	.word	0x00019c60
        /*0948*/ 	.short	0x010a
        /*094a*/ 	.byte	0x3f
	.zero		1


	//   ....[90]....
        /*094c*/ 	.word	0x00016330
        /*0950*/ 	.word	0x00000005
        /*0954*/ 	.word	0x00019c60
        /*0958*/ 	.short	0x010a
        /*095a*/ 	.byte	0x3f
	.zero		1


	//   ....[91]....
        /*095c*/ 	.word	0x00016380
        /*0960*/ 	.word	0x00000002
        /*0964*/ 	.word	0x00019c80
        /*0968*/ 	.short	0x010a
        /*096a*/ 	.byte	0x3f
	.zero		1


	//----- nvinfo : EIATTR_NUM_MBARRIERS
	.align		4
.L_207:
        /*096c*/ 	.byte	0x03, 0x38
        /*096e*/ 	.short	0x0016


	//----- nvinfo : EIATTR_EXIT_INSTR_OFFSETS
	.align		4
        /*0970*/ 	.byte	0x04, 0x1c
        /*0972*/ 	.short	(.L_209 - .L_208)


	//   ....[0]....
.L_208:
        /*0974*/ 	.word	0x00000a70


	//   ....[1]....
        /*0978*/ 	.word	0x00010a50


	//   ....[2]....
        /*097c*/ 	.word	0x00015960


	//----- nvinfo : EIATTR_MAX_THREADS
	.align		4
.L_209:
        /*0980*/ 	.byte	0x04, 0x05
        /*0982*/ 	.short	(.L_211 - .L_210)
.L_210:
        /*0984*/ 	.word	0x00000200
        /*0988*/ 	.word	0x00000001
        /*098c*/ 	.word	0x00000001


	//----- nvinfo : EIATTR_CRS_STACK_SIZE
	.align		4
.L_211:
        /*0990*/ 	.byte	0x04, 0x1e
        /*0992*/ 	.short	(.L_213 - .L_212)
.L_212:
        /*0994*/ 	.word	0x00000000


	//----- nvinfo : EIATTR_CBANK_PARAM_SIZE
	.align		4
.L_213:
        /*0998*/ 	.byte	0x03, 0x19
        /*099a*/ 	.short	0x0a70


	//----- nvinfo : EIATTR_PARAM_CBANK
	.align		4
        /*099c*/ 	.byte	0x04, 0x0a
        /*099e*/ 	.short	(.L_215 - .L_214)
	.align		4
.L_214:
        /*09a0*/ 	.word	index@(.nv.constant0._ZN7cutlass13device_kernelIN5flash11enable_sm90INS1_16FlashAttnFwdSm90INS1_25CollectiveMainloopFwdSm90ILi2EN4cute5tupleIJNS5_1CILi1EEES8_S8_EEENS6_IJNS7_ILi192EEENS7_ILi128EEENS7_ILi96EEEEEELi96ENS_12float_e4m3_tEfNS_4arch4Sm90ELb0ELb1ELb1ELb1ELb0ELb0ELb0ELb1ELb1ELb0ELb0ELb0EEENS1_21CollectiveEpilogueFwdINS6_IJSA_SC_SB_EEES9_NS_10bfloat16_tESG_Li384ELb1ELb0ELb0ELb1EEENS1_36VarlenDynamicPersistentTileSchedulerILi192ELi128ELi384ELi128ELb0ELb0ELb1ELb1ELb0ELb1EEEEEEEEEvNT_6ParamsE)
        /*09a4*/ 	.short	0x0210
        /*09a6*/ 	.short	0x0a70


	//----- nvinfo : EIATTR_SW_WAR
	.align		4
.L_215:
        /*09a8*/ 	.byte	0x04, 0x36
        /*09aa*/ 	.short	(.L_217 - .L_216)
.L_216:
        /*09ac*/ 	.word	0x00000008
.L_217:


//--------------------- .nv.info._ZN7cutlass13device_kernelIN5flash11enable_sm90INS1_16FlashAttnFwdSm90INS1_25CollectiveMainloopFwdSm90ILi2EN4cute5tupleIJNS5_1CILi1EEES8_S8_EEENS6_IJNS7_ILi192EEENS7_ILi128EEENS7_ILi96EEEEEELi96ENS_12float_e4m3_tEfNS_4arch4Sm90ELb0ELb1ELb1ELb1ELb0ELb1ELb0ELb1ELb1ELb0ELb0ELb0EEENS1_21CollectiveEpilogueFwdINS6_IJSA_SC_SB_EEES9_NS_10bfloat16_tESG_Li384ELb1ELb0ELb0ELb1EEENS1_36VarlenDynamicPersistentTileSchedulerILi192ELi128ELi384ELi128ELb0ELb0ELb1ELb1ELb0ELb1EEEEEEEEEvNT_6ParamsE --------------------------
	.section	.nv.info._ZN7cutlass13device_kernelIN5flash11enable_sm90INS1_16FlashAttnFwdSm90INS1_25CollectiveMainloopFwdSm90ILi2EN4cute5tupleIJNS5_1CILi1EEES8_S8_EEENS6_IJNS7_ILi192EEENS7_ILi128EEENS7_ILi96EEEEEELi96ENS_12float_e4m3_tEfNS_4arch4Sm90ELb0ELb1ELb1ELb1ELb0ELb1ELb0ELb1ELb1ELb0ELb0ELb0EEENS1_21CollectiveEpilogueFwdINS6_IJSA_SC_SB_EEES9_NS_10bfloat16_tESG_Li384ELb1ELb0ELb0ELb1EEENS1_36VarlenDynamicPersistentTileSchedulerILi192ELi128ELi384ELi128ELb0ELb0ELb1ELb1ELb0ELb1EEEEEEEEEvNT_6ParamsE,"",@"SHT_CUDA_INFO"
	.sectionflags	@""
	.align	4


	//----- nvinfo : EIATTR_CUDA_API_VERSION
	.align		4
        /*0000*/ 	.byte	0x04, 0x37
        /*0002*/ 	.short	(.L_219 - .L_218)
.L_218:
        /*0004*/ 	.word	0x00000082


	//----- nvinfo : EIATTR_KPARAM_INFO
	.align		4
.L_219:
        /*0008*/ 	.byte	0x04, 0x17
        /*000a*/ 	.short	(.L_221 - .L_220)
.L_220:
        /*000c*/ 	.word	0x00000000
        /*0010*/ 	.short	0x0000
        /*0012*/ 	.short	0x0070
        /*0014*/ 	.byte	0x00, 0xf0, 0x01, 0x28


	//----- nvinfo : EIATTR_SPARSE_MMA_MASK
	.align		4
.L_221:
        /*0018*/ 	.byte	0x03, 0x50
        /*001a*/ 	.short	0x0000


	//----- nvinfo : EIATTR_MAXREG_COUNT
	.align		4
        /*001c*/ 	.byte	0x03, 0x1b
        /*001e*/ 	.short	0x0080


	//----- nvinfo : EIATTR_NUM_BARRIERS
	.align		4
        /*0020*/ 	.byte	0x02, 0x4c
        /*0022*/ 	.byte	0x10
	.zero		1


	//----- nvinfo : EIATTR_EXTERNS
	.align		4
        /*0024*/ 	.byte	0x04, 0x0f
        /*0026*/ 	.short	(.L_223 - .L_222)


	//   ....[0]....
	.align		4
.L_222:
        /*0028*/ 	.word	index@(__assertfail)


	//----- nvinfo : EIATTR_ANNOTATIONS
	.align		4
.L_223:
        /*002c*/ 	.byte	0x04, 0x55
        /*002e*/ 	.short	(.L_225 - .L_224)


	//   ....[0]....
.L_224:
        /* <DEDUP_REMOVED lines=75> */


	//----- nvinfo : EIATTR_MERCURY_ISA_VERSION
	.align		4
.L_225:
        /*04c8*/ 	.byte	0x03, 0x5f
        /*04ca*/ 	.short	0x0101


	//----- nvinfo : EIATTR_UNUSED_LOAD_BYTE_OFFSET
	.align		4
        /*04cc*/ 	.byte	0x04, 0x44
        /*04ce*/ 	.short	(.L_227 - .L_226)


	//   ....[0]....
.L_226:
        /*04d0*/ 	.word	0x00000ac0
        /*04d4*/ 	.word	0x0000fff0


	//   ....[1]....
        /*04d8*/ 	.word	0x00019820
        /*04dc*/ 	.word	0x0000fff0


	//----- nvinfo : EIATTR_INT_WARP_WIDE_INSTR_OFFSETS
	.align		4
.L_227:
        /*04e0*/ 	.byte	0x04, 0x31
        /*04e2*/ 	.short	(.L_229 - .L_228)


	//   ....[0]....
.L_228:
        /*04e4*/ 	.word	0x000001b0


	//   ....[1]....
        /*04e8*/ 	.word	0x000001f0


	//   ....[2]....
        /*04ec*/ 	.word	0x000002b0


	//   ....[3]....
        /*04f0*/ 	.word	0x0001e580


	//   ....[4]....
        /*04f4*/ 	.word	0x0001e610


	//   ....[5]....
        /*04f8*/ 	.word	0x0001ed60


	//   ....[6]....
        /*04fc*/ 	.word	0x0001ed90


	//   ....[7]....
        /*0500*/ 	.word	0x0001ee50


	//   ....[8]....
        /*0504*/ 	.word	0x0001ef10


	//   ....[9]....
        /*0508*/ 	.word	0x00020b80


	//   ....[10]....
        /*050c*/ 	.word	0x00020c10


	//----- nvinfo : EIATTR_COOP_GROUP_MASK_REGIDS
	.align		4
.L_229:
        /*0510*/ 	.byte	0x04, 0x29
        /*0512*/ 	.short	(.L_231 - .L_230)


	//   ....[0]....
.L_230:
        /*0514*/ 	.word	0xffffffff


	//   ....[1]....
        /*0518*/ 	.word	0xffffffff


	//   ....[2]....
        /*051c*/ 	.word	0xffffffff


	//   ....[3]....
        /*0520*/ 	.word	0xffffffff


	//   ....[4]....
        /*0524*/ 	.word	0xffffffff


	//   ....[5]....
        /*0528*/ 	.word	0xffffffff


	//   ....[6]....
        /*052c*/ 	.word	0xffffffff


	//   ....[7]....
        /*0530*/ 	.word	0xffffffff


	//   ....[8]....
        /*0534*/ 	.word	0xffffffff


	//   ....[9]....
        /*0538*/ 	.word	0xffffffff


	//   ....[10]....
        /*053c*/ 	.word	0xffffffff


	//   ....[11]....
        /*0540*/ 	.word	0xffffffff


	//   ....[12]....
        /*0544*/ 	.word	0xffffffff


	//   ....[13]....
        /*0548*/ 	.word	0xffffffff


	//   ....[14]....
        /*054c*/ 	.word	0xffffffff


	//   ....[15]....
        /*0550*/ 	.word	0xffffffff


	//   ....[16]....
        /*0554*/ 	.word	0xffffffff


	//   ....[17]....
        /*0558*/ 	.word	0xffffffff


	//   ....[18]....
        /*055c*/ 	.word	0xffffffff


	//   ....[19]....
        /*0560*/ 	.word	0xffffffff


	//   ....[20]....
        /*0564*/ 	.word	0xffffffff


	//   ....[21]....
        /*0568*/ 	.word	0xffffffff


	//   ....[22]....
        /*056c*/ 	.word	0xffffffff


	//   ....[23]....
        /*0570*/ 	.word	0xffffffff


	//   ....[24]....
        /*0574*/ 	.word	0xffffffff


	//   ....[25]....
        /*0578*/ 	.word	0xffffffff


	//   ....[26]....
        /*057c*/ 	.word	0xffffffff


	//   ....[27]....
        /*0580*/ 	.word	0xffffffff


	//   ....[28]....
        /*0584*/ 	.word	0xffffffff


	//   ....[29]....
        /*0588*/ 	.word	0xffffffff


	//   ....[30]....
        /*058c*/ 	.word	0xffffffff


	//   ....[31]....
        /*0590*/ 	.word	0xffffffff


	//   ....[32]....
        /*0594*/ 	.word	0xffffffff


	//   ....[33]....
        /*0598*/ 	.word	0xffffffff


	//   ....[34]....
        /*059c*/ 	.word	0xffffffff


	//   ....[35]....
        /*05a0*/ 	.word	0xffffffff


	//   ....[36]....
        /*05a4*/ 	.word	0xffffffff


	//   ....[37]....
        /*05a8*/ 	.word	0xffffffff


	//   ....[38]....
        /*05ac*/ 	.word	0xffffffff


	//   ....[39]....
        /*05b0*/ 	.word	0xffffffff


	//   ....[40]....
        /*05b4*/ 	.word	0xffffffff


	//   ....[41]....
        /*05b8*/ 	.word	0xffffffff


	//   ....[42]....
        /*05bc*/ 	.word	0xffffffff


	//   ....[43]....
        /*05c0*/ 	.word	0xffffffff


	//   ....[44]....
        /*05c4*/ 	.word	0xffffffff


	//   ....[45]....
        /*05c8*/ 	.word	0xffffffff


	//   ....[46]....
        /*05cc*/ 	.word	0xffffffff


	//   ....[47]....
        /*05d0*/ 	.word	0xffffffff


	//   ....[48]....
        /*05d4*/ 	.word	0xffffffff


	//   ....[49]....
        /*05d8*/ 	.word	0xffffffff


	//   ....[50]....
        /*05dc*/ 	.word	0xffffffff


	//   ....[51]....
        /*05e0*/ 	.word	0xffffffff


	//   ....[52]....
        /*05e4*/ 	.word	0xffffffff


	//   ....[53]....
        /*05e8*/ 	.word	0xffffffff


	//   ....[54]....
        /*05ec*/ 	.word	0xffffffff


	//   ....[55]....
        /*05f0*/ 	.word	0xffffffff


	//   ....[56]....
        /*05f4*/ 	.word	0xffffffff


	//   ....[57]....
        /*05f8*/ 	.word	0xffffffff


	//   ....[58]....
        /*05fc*/ 	.word	0xffffffff


	//   ....[59]....
        /*0600*/ 	.word	0xffffffff


	//   ....[60]....
        /*0604*/ 	.word	0xffffffff


	//   ....[61]....
        /*0608*/ 	.word	0xffffffff


	//   ....[62]....
        /*060c*/ 	.word	0xffffffff


	//   ....[63]....
        /*0610*/ 	.word	0xffffffff


	//   ....[64]....
        /*0614*/ 	.word	0xffffffff


	//   ....[65]....
        /*0618*/ 	.word	0xffffffff


	//   ....[66]....
        /*061c*/ 	.word	0xffffffff


	//   ....[67]....
        /*0620*/ 	.word	0xffffffff


	//   ....[68]....
        /*0624*/ 	.word	0xffffffff


	//   ....[69]....
        /*0628*/ 	.word	0xffffffff


	//   ....[70]....
        /*062c*/ 	.word	0xffffffff


	//   ....[71]....
        /*0630*/ 	.word	0xffffffff


	//   ....[72]....
        /*0634*/ 	.word	0xffffffff


	//   ....[73]....
        /*0638*/ 	.word	0xffffffff


	//   ....[74]....
        /*063c*/ 	.word	0xffffffff


	//   ....[75]....
        /*0640*/ 	.word	0xffffffff


	//   ....[76]....
        /*0644*/ 	.word	0xffffffff


	//   ....[77]....
        /*0648*/ 	.word	0xffffffff


	//   ....[78]....
        /*064c*/ 	.word	0xffffffff


	//   ....[79]....
        /*0650*/ 	.word	0xffffffff


	//   ....[80]....
        /*0654*/ 	.word	0xffffffff


	//   ....[81]....
        /*0658*/ 	.word	0xffffffff


	//   ....[82]....
        /*065c*/ 	.word	0xffffffff


	//   ....[83]....
        /*0660*/ 	.word	0xffffffff


	//   ....[84]....
        /*0664*/ 	.word	0xffffffff


	//   ....[85]....
        /*0668*/ 	.word	0xffffffff


	//   ....[86]....
        /*066c*/ 	.word	0xffffffff


	//   ....[87]....
        /*0670*/ 	.word	0xffffffff


	//   ....[88]....
        /*0674*/ 	.word	0x0500000f


	//   ....[89]....
        /*0678*/ 	.word	0x0500000f


	//   ....[90]....
        /*067c*/ 	.word	0x0500000f


	//   ....[91]....
        /*0680*/ 	.word	0x0500000f


	//   ....[92]....
        /*0684*/ 	.word	0x0500000f


	//   ....[93]....
        /*0688*/ 	.word	0x0500000f


	//   ....[94]....
        /*068c*/ 	.word	0x0500000f


	//   ....[95]....
        /*0690*/ 	.word	0x0500000f


	//   ....[96]....
        /*0694*/ 	.word	0x0500000f


	//   ....[97]....
        /*0698*/ 	.word	0x0500000f


	//   ....[98]....
        /*069c*/ 	.word	0x0500000f


	//   ....[99]....
        /*06a0*/ 	.word	0x0500000f


	//   ....[100]....
        /*06a4*/ 	.word	0x0500000f


	//   ....[101]....
        /*06a8*/ 	.word	0x0500000f


	//   ....[102]....
        /*06ac*/ 	.word	0x0500000f


	//   ....[103]....
        /*06b0*/ 	.word	0x0500000f


	//   ....[104]....
        /*06b4*/ 	.word	0x0500000f


	//   ....[105]....
        /*06b8*/ 	.word	0x0500000f


	//   ....[106]....
        /*06bc*/ 	.word	0x0500000f


	//   ....[107]....
        /*06c0*/ 	.word	0x0500000f


	//   ....[108]....
        /*06c4*/ 	.word	0x0500000f


	//   ....[109]....
        /*06c8*/ 	.word	0x0500000f


	//   ....[110]....
        /*06cc*/ 	.word	0x0500000f


	//   ....[111]....
        /*06d0*/ 	.word	0x0500000f


	//   ....[112]....
        /*06d4*/ 	.word	0x0500000f


	//   ....[113]....
        /*06d8*/ 	.word	0x0500000f


	//   ....[114]....
        /*06dc*/ 	.word	0x0500000f


	//   ....[115]....
        /*06e0*/ 	.word	0x0500000f


	//----- nvinfo : EIATTR_COOP_GROUP_INSTR_OFFSETS
	.align		4
.L_231:
        /*06e4*/ 	.byte	0x04, 0x28
        /*06e6*/ 	.short	(.L_233 - .L_232)


	//   ....[0]....
.L_232:
        /*06e8*/ 	.word	0x00000060


	//   ....[1]....
        /*06ec*/ 	.word	0x000001c0


	//   ....[2]....
        /*06f0*/ 	.word	0x000002c0


	//   ....[3]....
        /*06f4*/ 	.word	0x00000430


	//   ....[4]....
        /*06f8*/ 	.word	0x00000590


	//   ....[5]....
        /*06fc*/ 	.word	0x000006b0


	//   ....[6]....
        /*0700*/ 	.word	0x00000810


	//   ....[7]....
        /*0704*/ 	.word	0x00006f70


	//   ....[8]....
        /*0708*/ 	.word	0x0000ddb0


	//   ....[9]....
        /*070c*/ 	.word	0x0000dec0


	//   ....[10]....
        /*0710*/ 	.word	0x0000e7d0


	//   ....[11]....
        /*0714*/ 	.word	0x0000e860


	//   ....[12]....
        /*0718*/ 	.word	0x000117a0


	//   ....[13]....
        /*071c*/ 	.word	0x000118a0


	//   ....[14]....
        /*0720*/ 	.word	0x00011d60


	//   ....[15]....
        /*0724*/ 	.word	0x00011de0


	//   ....[16]....
        /*0728*/ 	.word	0x00014220


	//   ....[17]....
        /*072c*/ 	.word	0x00014250


	//   ....[18]....
        /*0730*/ 	.word	0x00014280


	//   ....[19]....
        /*0734*/ 	.word	0x000142c0


	//   ....[20]....
        /*0738*/ 	.word	0x00017750


	//   ....[21]....
        /*073c*/ 	.word	0x00017850


	//   ....[22]....
        /*0740*/ 	.word	0x00017d30


	//   ....[23]....
        /*0744*/ 	.word	0x00017da0


	//   ....[24]....
        /*0748*/ 	.word	0x00019150


	//   ....[25]....
        /*074c*/ 	.word	0x00019160


	//   ....[26]....
        /*0750*/ 	.word	0x000191a0


	//   ....[27]....
        /*0754*/ 	.word	0x00019290


	//   ....[28]....
        /*0758*/ 	.word	0x00019fe0


	//   ....[29]....
        /*075c*/ 	.word	0x00019ff0


	//   ....[30]....
        /*0760*/ 	.word	0x0001a000


	//   ....[31]....
        /*0764*/ 	.word	0x0001a010


	//   ....[32]....
        /*0768*/ 	.word	0x0001a020


	//   ....[33]....
        /*076c*/ 	.word	0x0001a030


	//   ....[34]....
        /*0770*/ 	.word	0x0001a040


	//   ....[35]....
        /*0774*/ 	.word	0x0001a050


	//   ....[36]....
        /*0778*/ 	.word	0x0001a070


	//   ....[37]....
        /*077c*/ 	.word	0x0001a080


	//   ....[38]....
        /*0780*/ 	.word	0x0001a0b0


	//   ....[39]....
        /*0784*/ 	.word	0x0001a0c0


	//   ....[40]....
        /*0788*/ 	.word	0x0001a0d0


	//   ....[41]....
        /*078c*/ 	.word	0x0001a0f0


	//   ....[42]....
        /*0790*/ 	.word	0x0001a120


	//   ....[43]....
        /*0794*/ 	.word	0x0001a1a0


	//   ....[44]....
        /*0798*/ 	.word	0x0001a1d0


	//   ....[45]....
        /*079c*/ 	.word	0x0001a1e0


	//   ....[46]....
        /*07a0*/ 	.word	0x0001a1f0


	//   ....[47]....
        /*07a4*/ 	.word	0x0001a210


	//   ....[48]....
        /*07a8*/ 	.word	0x0001a220


	//   ....[49]....
        /*07ac*/ 	.word	0x0001a230


	//   ....[50]....
        /*07b0*/ 	.word	0x0001a260


	//   ....[51]....
        /*07b4*/ 	.word	0x0001a290


	//   ....[52]....
        /*07b8*/ 	.word	0x0001b5f0


	//   ....[53]....
        /*07bc*/ 	.word	0x0001b7b0


	//   ....[54]....
        /*07c0*/ 	.word	0x0001b7e0


	//   ....[55]....
        /*07c4*/ 	.word	0x0001b810


	//   ....[56]....
        /*07c8*/ 	.word	0x0001b840


	//   ....[57]....
        /*07cc*/ 	.word	0x0001b870


	//   ....[58]....
        /*07d0*/ 	.word	0x0001b8a0


	//   ....[59]....
        /*07d4*/ 	.word	0x0001ba10


	//   ....[60]....
        /*07d8*/ 	.word	0x0001ba40


	//   ....[61]....
        /*07dc*/ 	.word	0x0001ba70


	//   ....[62]....
        /*07e0*/ 	.word	0x0001baa0


	//   ....[63]....
        /*07e4*/ 	.word	0x0001bad0


	//   ....[64]....
        /*07e8*/ 	.word	0x0001bb00


	//   ....[65]....
        /*07ec*/ 	.word	0x0001bba0


	//   ....[66]....
        /*07f0*/ 	.word	0x0001bc00


	//   ....[67]....
        /*07f4*/ 	.word	0x0001bca0


	//   ....[68]....
        /*07f8*/ 	.word	0x0001cda0


	//   ....[69]....
        /*07fc*/ 	.word	0x0001f070


	//   ....[70]....
        /*0800*/ 	.word	0x00021320


	//   ....[71]....
        /*0804*/ 	.word	0x00021370


	//   ....[72]....
        /*0808*/ 	.word	0x000213a0


	//   ....[73]....
        /*080c*/ 	.word	0x000213d0


	//   ....[74]....
        /*0810*/ 	.word	0x000213e0


	//   ....[75]....
        /*0814*/ 	.word	0x00021410


	//   ....[76]....
        /*0818*/ 	.word	0x00021440


	//   ....[77]....
        /*081c*/ 	.word	0x00021470


	//   ....[78]....
        /*0820*/ 	.word	0x000215f0


	//   ....[79]....
        /*0824*/ 	.word	0x00021620


	//   ....[80]....
        /*0828*/ 	.word	0x00021650


	//   ....[81]....
        /*082c*/ 	.word	0x00021680


	//   ....[82]....
        /*0830*/ 	.word	0x000216b0


	//   ....[83]....
        /*0834*/ 	.word	0x000216e0


	//   ....[84]....
        /*0838*/ 	.word	0x000217a0


	//   ....[85]....
        /*083c*/ 	.word	0x000217c0


	//   ....[86]....
        /*0840*/ 	.word	0x00021830


	//   ....[87]....
        /*0844*/ 	.word	0x00021ed0


	//   ....[88]....
        /*0848*/ 	.word	0x00022340


	//   ....[89]....
        /*084c*/ 	.word	0x000223e0


	//   ....[90]....
        /*0850*/ 	.word	0x00022480


	//   ....[91]....
        /*0854*/ 	.word	0x00022520


	//   ....[92]....
        /*0858*/ 	.word	0x00022600


	//   ....[93]....
        /*085c*/ 	.word	0x000226a0


	//   ....[94]....
        /*0860*/ 	.word	0x00022740


	//   ....[95]....
        /*0864*/ 	.word	0x000227e0


	//   ....[96]....
        /*0868*/ 	.word	0x00022b80


	//   ....[97]....
        /*086c*/ 	.word	0x00022e60


	//   ....[98]....
        /*0870*/ 	.word	0x00023280


	//   ....[99]....
        /*0874*/ 	.word	0x00023320


	//   ....[100]....
        /*0878*/ 	.word	0x00023440


	//   ....[101]....
        /*087c*/ 	.word	0x000234b0


	//   ....[102]....
        /*0880*/ 	.word	0x00023520


	//   ....[103]....
        /*0884*/ 	.word	0x00023590


	//   ....[104]....
        /*0888*/ 	.word	0x00023600


	//   ....[105]....
        /*088c*/ 	.word	0x00023680


	//   ....[106]....
        /*0890*/ 	.word	0x00023710


	//   ....[107]....
        /*0894*/ 	.word	0x000237a0


	//   ....[108]....
        /*0898*/ 	.word	0x00023810


	//   ....[109]....
        /*089c*/ 	.word	0x00023880


	//   ....[110]....
        /*08a0*/ 	.word	0x000238f0


	//   ....[111]....
        /*08a4*/ 	.word	0x00023970


	//   ....[112]....
        /*08a8*/ 	.word	0x000239e0


	//   ....[113]....
        /*08ac*/ 	.word	0x00023a80


	//   ....[114]....
        /*08b0*/ 	.word	0x00023b10


	//   ....[115]....
        /*08b4*/ 	.word	0x00023c30


	//----- nvinfo : EIATTR_REG_RECONFIG
	.align		4
.L_233:
        /*08b8*/ 	.byte	0x01, 0x54
	.zero		2


	//----- nvinfo : EIATTR_SYSCALL_OFFSETS
	.align		4
        /*08bc*/ 	.byte	0x04, 0x46
        /*08be*/ 	.short	(.L_235 - .L_234)


	//   ....[0]....
.L_234:
        /*08c0*/ 	.word	0x00001a30


	//   ....[1]....
        /*08c4*/ 	.word	0x00001b80


	//   ....[2]....
        /*08c8*/ 	.word	0x000070e0


	//   ....[3]....
        /*08cc*/ 	.word	0x00007760


	//   ....[4]....
        /*08d0*/ 	.word	0x0001e790


	//   ....[5]....
        /*08d4*/ 	.word	0x0001e910


	//   ....[6]....
        /*08d8*/ 	.word	0x0001ea70


	//   ....[7]....
        /*08dc*/ 	.word	0x0001ebd0


	//----- nvinfo : EIATTR_MBARRIER_INSTR_OFFSETS
	.align		4
.L_235:
        /*08e0*/ 	.byte	0x04, 0x39
        /*08e2*/ 	.short	(.L_237 - .L_236)


	//   ....[0]....
.L_236:
        /*08e4*/ 	.word	0x000002e0
        /*08e8*/ 	.word	0x000000ff
        /*08ec*/ 	.word	0x00019c00
        /*08f0*/ 	.short	0x0100
        /*08f2*/ 	.byte	0x08
	.zero		1


	//   ....[1]....
        /*08f4*/ 	.word	0x000002f0
        /*08f8*/ 	.word	0x000000ff
        /*08fc*/ 	.word	0x00019c20
        /*0900*/ 	.short	0x0100
        /*0902*/ 	.byte	0x08
	.zero		1


	//   ....[2]....
        /*0904*/ 	.word	0x000003e0
        /*0908*/ 	.word	0x000000ff
        /*090c*/ 	.word	0x00019c30
        /*0910*/ 	.short	0x0100
        /*0912*/ 	.byte	0x08
	.zero		1


	//   ....[3]....
        /*0914*/ 	.word	0x000003f0
        /*0918*/ 	.word	0x000000ff
        /*091c*/ 	.word	0x00019c40
        /*0920*/ 	.short	0x0100
        /*0922*/ 	.byte	0x08
	.zero		1


	//   ....[4]....
        /*0924*/ 	.word	0x00000400
        /*0928*/ 	.word	0x000000ff
        /*092c*/ 	.word	0x00019c38
        /*0930*/ 	.short	0x0100
        /*0932*/ 	.byte	0x08
	.zero		1


	//   ....[5]....
        /*0934*/ 	.word	0x00000410
        /*0938*/ 	.word	0x000000ff
        /*093c*/ 	.word	0x00019c48
        /*0940*/ 	.short	0x0100
        /*0942*/ 	.byte	0x08
	.zero		1


	//   ....[6]....
        /*0944*/ 	.word	0x00000540
        /*0948*/ 	.word	0x000000ff
        /*094c*/ 	.word	0x00019c50
        /*0950*/ 	.short	0x0100
        /*0952*/ 	.byte	0x08
	.zero		1


	//   ....[7]....
        /*0954*/ 	.word	0x00000550
        /*0958*/ 	.word	0x000000ff
        /*095c*/ 	.word	0x00019c60
        /*0960*/ 	.short	0x0100
        /*0962*/ 	.byte	0x08
	.zero		1


	//   ....[8]....
        /*0964*/ 	.word	0x00000560
        /*0968*/ 	.word	0x000000ff
        /*096c*/ 	.word	0x00019c58
        /*0970*/ 	.short	0x0100
        /*0972*/ 	.byte	0x08
	.zero		1


	//   ....[9]....
        /*0974*/ 	.word	0x00000570
        /*0978*/ 	.word	0x000000ff
        /*097c*/ 	.word	0x00019c68
        /*0980*/ 	.short	0x0100
        /*0982*/ 	.byte	0x08
	.zero		1


	//   ....[10]....
        /*0984*/ 	.word	0x00000660
        /*0988*/ 	.word	0x000000ff
        /*098c*/ 	.word	0x00019c70
        /*0990*/ 	.short	0x0100
        /*0992*/ 	.byte	0x06
	.zero		1


	//   ....[11]....
        /*0994*/ 	.word	0x00000670
        /*0998*/ 	.word	0x000000ff
        /*099c*/ 	.word	0x00019c80
        /*09a0*/ 	.short	0x0100
        /*09a2*/ 	.byte	0x06
	.zero		1


	//   ....[12]....
        /*09a4*/ 	.word	0x00000680
        /*09a8*/ 	.word	0x000000ff
        /*09ac*/ 	.word	0x00019c78
        /*09b0*/ 	.short	0x0100
        /*09b2*/ 	.byte	0x06
	.zero		1


	//   ....[13]....
        /*09b4*/ 	.word	0x00000690
        /*09b8*/ 	.word	0x000000ff
        /*09bc*/ 	.word	0x00019c88
        /*09c0*/ 	.short	0x0100
        /*09c2*/ 	.byte	0x06
	.zero		1


	//   ....[14]....
        /*09c4*/ 	.word	0x000007c0
        /*09c8*/ 	.word	0x000000ff
        /*09cc*/ 	.word	0x00019c90
        /*09d0*/ 	.short	0x0100
        /*09d2*/ 	.byte	0x08
	.zero		1


	//   ....[15]....
        /*09d4*/ 	.word	0x000007d0
        /*09d8*/ 	.word	0x000000ff
        /*09dc*/ 	.word	0x00019ca0
        /*09e0*/ 	.short	0x0100
        /*09e2*/ 	.byte	0x08
	.zero		1


	//   ....[16]....
        /*09e4*/ 	.word	0x000007e0
        /*09e8*/ 	.word	0x000000ff
        /*09ec*/ 	.word	0x00019c98
        /*09f0*/ 	.short	0x0100
        /*09f2*/ 	.byte	0x08
	.zero		1


	//   ....[17]....
        /*09f4*/ 	.word	0x000007f0
        /*09f8*/ 	.word	0x000000ff
        /*09fc*/ 	.word	0x00019ca8
        /*0a00*/ 	.short	0x0100
        /*0a02*/ 	.byte	0x08
	.zero		1


	//   ....[18]....
        /*0a04*/ 	.word	0x00000920
        /*0a08*/ 	.word	0x000000ff
        /*0a0c*/ 	.word	0x00019cb0
        /*0a10*/ 	.short	0x0100
        /*0a12*/ 	.byte	0x08
	.zero		1


	//   ....[19]....
        /*0a14*/ 	.word	0x00000930
        /*0a18*/ 	.word	0x000000ff
        /*0a1c*/ 	.word	0x00019cc0
        /*0a20*/ 	.short	0x0100
        /*0a22*/ 	.byte	0x08
	.zero		1


	//   ....[20]....
        /*0a24*/ 	.word	0x00000940
        /*0a28*/ 	.word	0x000000ff
        /*0a2c*/ 	.word	0x00019cb8
        /*0a30*/ 	.short	0x0100
        /*0a32*/ 	.byte	0x08
	.zero		1


	//   ....[21]....
        /*0a34*/ 	.word	0x00000950
        /*0a38*/ 	.word	0x000000ff
        /*0a3c*/ 	.word	0x00019cc8
        /*0a40*/ 	.short	0x0100
        /*0a42*/ 	.byte	0x08
	.zero		1


	//   ....[22]....
        /*0a44*/ 	.word	0x000029b0
        /*0a48*/ 	.word	0x00000059
        /*0a4c*/ 	.word	0x00019c90
        /*0a50*/ 	.short	0x010a
        /*0a52*/ 	.byte	0x3f
	.zero		1


	//   ....[23]....
        /*0a54*/ 	.word	0x00004240
        /*0a58*/ 	.word	0x00000059
        /*0a5c*/ 	.word	0x00019c90
        /*0a60*/ 	.short	0x010a
        /*0a62*/ 	.byte	0x3f
	.zero		1


	//   ....[24]....
        /*0a64*/ 	.word	0x000062d0
        /*0a68*/ 	.word	0x00000059
        /*0a6c*/ 	.word	0x00019c90
        /*0a70*/ 	.short	0x010a
        /*0a72*/ 	.byte	0x3f
	.zero		1


	//   ....[25]....
        /*0a74*/ 	.word	0x00006480
        /*0a78*/ 	.word	0x0000000c
        /*0a7c*/ 	.word	0x00000000
        /*0a80*/ 	.short	0x0101
        /*0a82*/ 	.byte	0x3f
	.zero		1


	//   ....[26]....
        /*0a84*/ 	.word	0x000064c0
        /*0a88*/ 	.word	0x00000059
        /*0a8c*/ 	.word	0x00019cb0
        /*0a90*/ 	.short	0x010a
        /*0a92*/ 	.byte	0x3f
	.zero		1


	//   ....[27]....
        /*0a94*/ 	.word	0x000067b0
        /*0a98*/ 	.word	0x00000059
        /*0a9c*/ 	.word	0x00000000
        /*0aa0*/ 	.short	0x0101
        /*0aa2*/ 	.byte	0x3f
	.zero		1


	//   ....[28]....
        /*0aa4*/ 	.word	0x00007420
        /*0aa8*/ 	.word	0x00000011
        /*0aac*/ 	.word	0x00019c00
        /*0ab0*/ 	.short	0x010a
        /*0ab2*/ 	.byte	0x3f
	.zero		1


	//   ....[29]....
        /*0ab4*/ 	.word	0x00007470
        /*0ab8*/ 	.word	0x00000011
        /*0abc*/ 	.word	0x00019c00
        /*0ac0*/ 	.short	0x010a
        /*0ac2*/ 	.byte	0x3f
	.zero		1


	//   ....[30]....
        /*0ac4*/ 	.word	0x00007e30
        /*0ac8*/ 	.word	0x00000011
        /*0acc*/ 	.word	0x00019c00
        /*0ad0*/ 	.short	0x010a
        /*0ad2*/ 	.byte	0x3f
	.zero		1


	//   ....[31]....
        /*0ad4*/ 	.word	0x00009ba0
        /*0ad8*/ 	.word	0x00000011
        /*0adc*/ 	.word	0x00019c00
        /*0ae0*/ 	.short	0x010a
        /*0ae2*/ 	.byte	0x3f
	.zero		1


	//   ....[32]....
        /*0ae4*/ 	.word	0x0000bd70
        /*0ae8*/ 	.word	0x00000004
        /*0aec*/ 	.word	0x00019c30
        /*0af0*/ 	.short	0x010a
        /*0af2*/ 	.byte	0x3f
	.zero		1


	//   ....[33]....
        /*0af4*/ 	.word	0x0000bde0
        /*0af8*/ 	.word	0x00000004
        /*0afc*/ 	.word	0x00019c30
        /*0b00*/ 	.short	0x010a
        /*0b02*/ 	.byte	0x3f
	.zero		1


	//   ....[34]....
        /*0b04*/ 	.word	0x0000c5b0
        /*0b08*/ 	.word	0x00000004
        /*0b0c*/ 	.word	0x00000000
        /*0b10*/ 	.short	0x0101
        /*0b12*/ 	.byte	0x3f
	.zero		1


	//   ....[35]....
        /*0b14*/ 	.word	0x0000f800
        /*0b18*/ 	.word	0x0000000d
        /*0b1c*/ 	.word	0x00019c30
        /*0b20*/ 	.short	0x010a
        /*0b22*/ 	.byte	0x3f
	.zero		1


	//   ....[36]....
        /*0b24*/ 	.word	0x0000f880
        /*0b28*/ 	.word	0x0000000d
        /*0b2c*/ 	.word	0x00019c30
        /*0b30*/ 	.short	0x010a
        /*0b32*/ 	.byte	0x3f
	.zero		1


	//   ....[37]....
        /*0b34*/ 	.word	0x0000fa80
        /*0b38*/ 	.word	0x00000016
        /*0b3c*/ 	.word	0x00019c50
        /*0b40*/ 	.short	0x010a
        /*0b42*/ 	.byte	0x3f
	.zero		1


	//   ....[38]....
        /*0b44*/ 	.word	0x0000fad0
        /*0b48*/ 	.word	0x00000016
        /*0b4c*/ 	.word	0x00019c50
        /*0b50*/ 	.short	0x010a
        /*0b52*/ 	.byte	0x3f
	.zero		1


	//   ....[39]....
        /*0b54*/ 	.word	0x00010400
        /*0b58*/ 	.word	0x0000002a
        /*0b5c*/ 	.word	0x00000000
        /*0b60*/ 	.short	0x0101
        /*0b62*/ 	.byte	0x3f
	.zero		1


	//   ....[40]....
        /*0b64*/ 	.word	0x00012890
        /*0b68*/ 	.word	0x00000016
        /*0b6c*/ 	.word	0x00000000
        /*0b70*/ 	.short	0x0101
        /*0b72*/ 	.byte	0x3f
	.zero		1


	//   ....[41]....
        /*0b74*/ 	.word	0x000131a0
        /*0b78*/ 	.word	0x00000005
        /*0b7c*/ 	.word	0x00019c30
        /*0b80*/ 	.short	0x010a
        /*0b82*/ 	.byte	0x3f
	.zero		1


	//   ....[42]....
        /*0b84*/ 	.word	0x00013220
        /*0b88*/ 	.word	0x00000005
        /*0b8c*/ 	.word	0x00019c30
        /*0b90*/ 	.short	0x010a
        /*0b92*/ 	.byte	0x3f
	.zero		1


	//   ....[43]....
        /*0b94*/ 	.word	0x00013420
        /*0b98*/ 	.word	0x00000098
        /*0b9c*/ 	.word	0x00019c50
        /*0ba0*/ 	.short	0x010a
        /*0ba2*/ 	.byte	0x3f
	.zero		1


	//   ....[44]....
        /*0ba4*/ 	.word	0x00013470
        /*0ba8*/ 	.word	0x00000098
        /*0bac*/ 	.word	0x00019c50
        /*0bb0*/ 	.short	0x010a
        /*0bb2*/ 	.byte	0x3f
	.zero		1


	//   ....[45]....
        /*0bb4*/ 	.word	0x000148e0
        /*0bb8*/ 	.word	0x00000054
        /*0bbc*/ 	.word	0x00000000
        /*0bc0*/ 	.short	0x0101
        /*0bc2*/ 	.byte	0x3f
	.zero		1


	//   ....[46]....
        /*0bc4*/ 	.word	0x000155a0
        /*0bc8*/ 	.word	0x00000098
        /*0bcc*/ 	.word	0x00000000
        /*0bd0*/ 	.short	0x0101
        /*0bd2*/ 	.byte	0x3f
	.zero		1


	//   ....[47]....
        /*0bd4*/ 	.word	0x000157a0
        /*0bd8*/ 	.word	0x00000005
        /*0bdc*/ 	.word	0x00019c30
        /*0be0*/ 	.short	0x010a
        /*0be2*/ 	.byte	0x3f
	.zero		1


	//   ....[48]....
        /*0be4*/ 	.word	0x00015820
        /*0be8*/ 	.word	0x00000005
        /*0bec*/ 	.word	0x00019c30
        /*0bf0*/ 	.short	0x010a
        /*0bf2*/ 	.byte	0x3f
	.zero		1


	//   ....[49]....
        /*0bf4*/ 	.word	0x00015a20
        /*0bf8*/ 	.word	0x0000009a
        /*0bfc*/ 	.word	0x00019c50
        /*0c00*/ 	.short	0x010a
        /*0c02*/ 	.byte	0x3f
	.zero		1


	//   ....[50]....
        /*0c04*/ 	.word	0x00015a70
        /*0c08*/ 	.word	0x0000009a
        /*0c0c*/ 	.word	0x00019c50
        /*0c10*/ 	.short	0x010a
        /*0c12*/ 	.byte	0x3f
	.zero		1


	//   ....[51]....
        /*0c14*/ 	.word	0x00016340
        /*0c18*/ 	.word	0x0000002c
        /*0c1c*/ 	.word	0x00000000
        /*0c20*/ 	.short	0x0101
        /*0c22*/ 	.byte	0x3f
	.zero		1


	//   ....[52]....
        /*0c24*/ 	.word	0x00018830
        /*0c28*/ 	.word	0x0000009a
        /*0c2c*/ 	.word	0x00000000
        /*0c30*/ 	.short	0x0101
        /*0c32*/ 	.byte	0x3f
	.zero		1


	//   ....[53]....
        /*0c34*/ 	.word	0x00018e00
        /*0c38*/ 	.word	0x0000000d
        /*0c3c*/ 	.word	0x00019c50
        /*0c40*/ 	.short	0x010a
        /*0c42*/ 	.byte	0x3f
	.zero		1


	//   ....[54]....
        /*0c44*/ 	.word	0x00018e50
        /*0c48*/ 	.word	0x0000000d
        /*0c4c*/ 	.word	0x00019c50
        /*0c50*/ 	.short	0x010a
        /*0c52*/ 	.byte	0x3f
	.zero		1


	//   ....[55]....
        /*0c54*/ 	.word	0x00019760
        /*0c58*/ 	.word	0x00000002
        /*0c5c*/ 	.word	0x00000000
        /*0c60*/ 	.short	0x0101
        /*0c62*/ 	.byte	0x3f
	.zero		1


	//   ....[56]....
        /*0c64*/ 	.word	0x0001aab0
        /*0c68*/ 	.word	0x00000000
        /*0c6c*/ 	.word	0x00000000
        /*0c70*/ 	.short	0x0101
        /*0c72*/ 	.byte	0x3f
	.zero		1


	//   ....[57]....
        /*0c74*/ 	.word	0x0001ceb0
        /*0c78*/ 	.word	0x0000000d
        /*0c7c*/ 	.word	0x00019c20
        /*0c80*/ 	.short	0x010a
        /*0c82*/ 	.byte	0x3f
	.zero		1


	//   ....[58]....
        /*0c84*/ 	.word	0x0001cf40
        /*0c88*/ 	.word	0x0000000c
        /*0c8c*/ 	.word	0x00019ca0
        /*0c90*/ 	.short	0x010a
        /*0c92*/ 	.byte	0x3f
	.zero		1


	//   ....[59]....
        /*0c94*/ 	.word	0x0001d390
        /*0c98*/ 	.word	0x0000000c
        /*0c9c*/ 	.word	0x00019cc0
        /*0ca0*/ 	.short	0x010a
        /*0ca2*/ 	.byte	0x3f
	.zero		1


	//   ....[60]....
        /*0ca4*/ 	.word	0x0001d8b0
        /*0ca8*/ 	.word	0x0000000b
        /*0cac*/ 	.word	0x00019ca0
        /*0cb0*/ 	.short	0x010a
        /*0cb2*/ 	.byte	0x3f
	.zero		1


	//   ....[61]....
        /*0cb4*/ 	.word	0x0001dcf0
        /*0cb8*/ 	.word	0x0000000b
        /*0cbc*/ 	.word	0x00019cc0
        /*0cc0*/ 	.short	0x010a
        /*0cc2*/ 	.byte	0x3f
	.zero		1


	//   ....[62]....
        /*0cc4*/ 	.word	0x0001f2d0
        /*0cc8*/ 	.word	0x00000005
        /*0ccc*/ 	.word	0x00019c80
        /*0cd0*/ 	.short	0x010a
        /*0cd2*/ 	.byte	0x3f
	.zero		1


	//   ....[63]....
        /*0cd4*/ 	.word	0x0001f530
        /*0cd8*/ 	.word	0x00000005
        /*0cdc*/ 	.word	0x00019c40
        /*0ce0*/ 	.short	0x010a
        /*0ce2*/ 	.byte	0x3f
	.zero		1


	//   ....[64]....
        /*0ce4*/ 	.word	0x0001fa90
        /*0ce8*/ 	.word	0x00000005
        /*0cec*/ 	.word	0x00019c20
        /*0cf0*/ 	.short	0x010a
        /*0cf2*/ 	.byte	0x3f
	.zero		1


	//   ....[65]....
        /*0cf4*/ 	.word	0x0001fd60
        /*0cf8*/ 	.word	0x00000005
        /*0cfc*/ 	.word	0x00019c80
        /*0d00*/ 	.short	0x010a
        /*0d02*/ 	.byte	0x3f
	.zero		1


	//   ....[66]....
        /*0d04*/ 	.word	0x000201b0
        /*0d08*/ 	.word	0x00000005
        /*0d0c*/ 	.word	0x00019c40
        /*0d10*/ 	.short	0x010a
        /*0d12*/ 	.byte	0x3f
	.zero		1


	//   ....[67]....
        /*0d14*/ 	.word	0x00020670
        /*0d18*/ 	.word	0x0000000d
        /*0d1c*/ 	.word	0x00019c70
        /*0d20*/ 	.short	0x010a
        /*0d22*/ 	.byte	0x3f
	.zero		1


	//   ....[68]....
        /*0d24*/ 	.word	0x00020700
        /*0d28*/ 	.word	0x0000000d
        /*0d2c*/ 	.word	0x00019c60
        /*0d30*/ 	.short	0x010a
        /*0d32*/ 	.byte	0x3f
	.zero		1


	//   ....[69]....
        /*0d34*/ 	.word	0x00020a90
        /*0d38*/ 	.word	0x0000000d
        /*0d3c*/ 	.word	0x00019c50
        /*0d40*/ 	.short	0x0101
        /*0d42*/ 	.byte	0x3f
	.zero		1


	//   ....[70]....
        /*0d44*/ 	.word	0x00020b10
        /*0d48*/ 	.word	0x00000003
        /*0d4c*/ 	.word	0x00000000
        /*0d50*/ 	.short	0x0101
        /*0d52*/ 	.byte	0x3f
	.zero		1


	//   ....[71]....
        /*0d54*/ 	.word	0x00020cd0
        /*0d58*/ 	.word	0x00000003
        /*0d5c*/ 	.word	0x00019c70
        /*0d60*/ 	.short	0x010a
        /*0d62*/ 	.byte	0x3f
	.zero		1


	//   ....[72]....
        /*0d64*/ 	.word	0x00020d50
        /*0d68*/ 	.word	0x00000003
        /*0d6c*/ 	.word	0x00019c60
        /*0d70*/ 	.short	0x010a
        /*0d72*/ 	.byte	0x3f
	.zero		1


	//   ....[73]....
        /*0d74*/ 	.word	0x000210f0
        /*0d78*/ 	.word	0x00000003
        /*0d7c*/ 	.word	0x00019c50
        /*0d80*/ 	.short	0x0101
        /*0d82*/ 	.byte	0x3f
	.zero		1


	//   ....[74]....
        /*0d84*/ 	.word	0x00021160
        /*0d88*/ 	.word	0x00000000
        /*0d8c*/ 	.word	0x00000000
        /*0d90*/ 	.short	0x0101
        /*0d92*/ 	.byte	0x3f
	.zero		1


	//   ....[75]....
        /*0d94*/ 	.word	0x00021e50
        /*0d98*/ 	.word	0x00000008
        /*0d9c*/ 	.word	0x00019c20
        /*0da0*/ 	.short	0x010a
        /*0da2*/ 	.byte	0x3f
	.zero		1


	//   ....[76]....
        /*0da4*/ 	.word	0x00021fe0
        /*0da8*/ 	.word	0x00000006
        /*0dac*/ 	.word	0x00000000
        /*0db0*/ 	.short	0x010a
        /*0db2*/ 	.byte	0x3f
	.zero		1


	//   ....[77]....
        /*0db4*/ 	.word	0x00022050
        /*0db8*/ 	.word	0x00000007
        /*0dbc*/ 	.word	0x00000000
        /*0dc0*/ 	.short	0x010a
        /*0dc2*/ 	.byte	0x3f
	.zero		1


	//   ....[78]....
        /*0dc4*/ 	.word	0x000220a0
        /*0dc8*/ 	.word	0x00000002
        /*0dcc*/ 	.word	0x00019c60
        /*0dd0*/ 	.short	0x010a
        /*0dd2*/ 	.byte	0x3f
	.zero		1


	//   ....[79]....
        /*0dd4*/ 	.word	0x000220f0
        /*0dd8*/ 	.word	0x00000005
        /*0ddc*/ 	.word	0x00019c60
        /*0de0*/ 	.short	0x010a
        /*0de2*/ 	.byte	0x3f
	.zero		1


	//   ....[80]....
        /*0de4*/ 	.word	0x00022130
        /*0de8*/ 	.word	0x00000002
        /*0dec*/ 	.word	0x00019c80
        /*0df0*/ 	.short	0x010a
        /*0df2*/ 	.byte	0x3f
	.zero		1


	//   ....[81]....
        /*0df4*/ 	.word	0x00022150
        /*0df8*/ 	.word	0x00000005
        /*0dfc*/ 	.word	0x00019c80
        /*0e00*/ 	.short	0x010a
        /*0e02*/ 	.byte	0x3f
	.zero		1


	//   ....[82]....
        /*0e04*/ 	.word	0x000221b0
        /*0e08*/ 	.word	0x00000059
        /*0e0c*/ 	.word	0x00019c90
        /*0e10*/ 	.short	0x010a
        /*0e12*/ 	.byte	0x3f
	.zero		1


	//   ....[83]....
        /*0e14*/ 	.word	0x00022200
        /*0e18*/ 	.word	0x00000059
        /*0e1c*/ 	.word	0x00019c90
        /*0e20*/ 	.short	0x010a
        /*0e22*/ 	.byte	0x3f
	.zero		1


	//   ....[84]....
        /*0e24*/ 	.word	0x00022250
        /*0e28*/ 	.word	0x00000059
        /*0e2c*/ 	.word	0x00019c90
        /*0e30*/ 	.short	0x010a
        /*0e32*/ 	.byte	0x3f
	.zero		1


	//   ....[85]....
        /*0e34*/ 	.word	0x000222a0
        /*0e38*/ 	.word	0x00000059
        /*0e3c*/ 	.word	0x00019cb0
        /*0e40*/ 	.short	0x010a
        /*0e42*/ 	.byte	0x3f
	.zero		1


	//   ....[86]....
        /*0e44*/ 	.word	0x00022560
        /*0e48*/ 	.word	0x00000011
        /*0e4c*/ 	.word	0x00019c00
        /*0e50*/ 	.short	0x010a
        /*0e52*/ 	.byte	0x3f
	.zero		1


	//   ....[87]....
        /*0e54*/ 	.word	0x00022820
        /*0e58*/ 	.word	0x00000011
        /*0e5c*/ 	.word	0x00019c00
        /*0e60*/ 	.short	0x010a
        /*0e62*/ 	.byte	0x3f
	.zero		1


	//   ....[88]....
        /*0e64*/ 	.word	0x00022870
        /*0e68*/ 	.word	0x00000004
        /*0e6c*/ 	.word	0x00019c30
        /*0e70*/ 	.short	0x010a
        /*0e72*/ 	.byte	0x3f
	.zero		1


	//   ....[89]....
        /*0e74*/ 	.word	0x000228c0
        /*0e78*/ 	.word	0x0000000d
        /*0e7c*/ 	.word	0x00019c30
        /*0e80*/ 	.short	0x010a
        /*0e82*/ 	.byte	0x3f
	.zero		1


	//   ....[90]....
        /*0e84*/ 	.word	0x00022910
        /*0e88*/ 	.word	0x00000016
        /*0e8c*/ 	.word	0x00019c50
        /*0e90*/ 	.short	0x010a
        /*0e92*/ 	.byte	0x3f
	.zero		1


	//   ....[91]....
        /*0e94*/ 	.word	0x00022960
        /*0e98*/ 	.word	0x00000005
        /*0e9c*/ 	.word	0x00019c30
        /*0ea0*/ 	.short	0x010a
        /*0ea2*/ 	.byte	0x3f
	.zero		1


	//   ....[92]....
        /*0ea4*/ 	.word	0x000229b0
        /*0ea8*/ 	.word	0x00000098
        /*0eac*/ 	.word	0x00019c50
        /*0eb0*/ 	.short	0x010a
        /*0eb2*/ 	.byte	0x3f
	.zero		1


	//   ....[93]....
        /*0eb4*/ 	.word	0x00022a00
        /*0eb8*/ 	.word	0x00000005
        /*0ebc*/ 	.word	0x00019c30
        /*0ec0*/ 	.short	0x010a
        /*0ec2*/ 	.byte	0x3f
	.zero		1


	//   ....[94]....
        /*0ec4*/ 	.word	0x00022a50
        /*0ec8*/ 	.word	0x0000009a
        /*0ecc*/ 	.word	0x00019c50
        /*0ed0*/ 	.short	0x010a
        /*0ed2*/ 	.byte	0x3f
	.zero		1


	//   ....[95]....
        /*0ed4*/ 	.word	0x00022aa0
        /*0ed8*/ 	.word	0x0000000d
        /*0edc*/ 	.word	0x00019c50
        /*0ee0*/ 	.short	0x010a
        /*0ee2*/ 	.byte	0x3f
	.zero		1


	//   ....[96]....
        /*0ee4*/ 	.word	0x00022c40
        /*0ee8*/ 	.word	0x0000000d
        /*0eec*/ 	.word	0x00019c20
        /*0ef0*/ 	.short	0x010a
        /*0ef2*/ 	.byte	0x3f
	.zero		1


	//   ....[97]....
        /*0ef4*/ 	.word	0x00022c90
        /*0ef8*/ 	.word	0x0000000c
        /*0efc*/ 	.word	0x00019ca0
        /*0f00*/ 	.short	0x010a
        /*0f02*/ 	.byte	0x3f
	.zero		1


	//   ....[98]....
        /*0f04*/ 	.word	0x00022ce0
        /*0f08*/ 	.word	0x0000000c
        /*0f0c*/ 	.word	0x00019cc0
        /*0f10*/ 	.short	0x010a
        /*0f12*/ 	.byte	0x3f
	.zero		1


	//   ....[99]....
        /*0f14*/ 	.word	0x00022d30
        /*0f18*/ 	.word	0x0000000b
        /*0f1c*/ 	.word	0x00019ca0
        /*0f20*/ 	.short	0x010a
        /*0f22*/ 	.byte	0x3f
	.zero		1


	//   ....[100]....
        /*0f24*/ 	.word	0x00022d80
        /*0f28*/ 	.word	0x0000000b
        /*0f2c*/ 	.word	0x00019cc0
        /*0f30*/ 	.short	0x010a
        /*0f32*/ 	.byte	0x3f
	.zero		1


	//   ....[101]....
        /*0f34*/ 	.word	0x00022f20
        /*0f38*/ 	.word	0x00000005
        /*0f3c*/ 	.word	0x00019c80
        /*0f40*/ 	.short	0x010a
        /*0f42*/ 	.byte	0x3f
	.zero		1


	//   ....[102]....
        /*0f44*/ 	.word	0x00022f70
        /*0f48*/ 	.word	0x00000005
        /*0f4c*/ 	.word	0x00019c40
        /*0f50*/ 	.short	0x010a
        /*0f52*/ 	.byte	0x3f
	.zero		1


	//   ....[103]....
        /*0f54*/ 	.word	0x00022ff0
        /*0f58*/ 	.word	0x00000004
        /*0f5c*/ 	.word	0x00019c20
        /*0f60*/ 	.short	0x010a
        /*0f62*/ 	.byte	0x3f
	.zero		1


	//   ....[104]....
        /*0f64*/ 	.word	0x00023040
        /*0f68*/ 	.word	0x00000005
        /*0f6c*/ 	.word	0x00019c80
        /*0f70*/ 	.short	0x010a
        /*0f72*/ 	.byte	0x3f
	.zero		1


	//   ....[105]....
        /*0f74*/ 	.word	0x00023090
        /*0f78*/ 	.word	0x00000005
        /*0f7c*/ 	.word	0x00019c40
        /*0f80*/ 	.short	0x010a
        /*0f82*/ 	.byte	0x3f
	.zero		1


	//   ....[106]....
        /*0f84*/ 	.word	0x000230e0
        /*0f88*/ 	.word	0x0000000d
        /*0f8c*/ 	.word	0x00019c70
        /*0f90*/ 	.short	0x010a
        /*0f92*/ 	.byte	0x3f
	.zero		1


	//   ....[107]....
        /*0f94*/ 	.word	0x00023130
        /*0f98*/ 	.word	0x0000000d
        /*0f9c*/ 	.word	0x00019c60
        /*0fa0*/ 	.short	0x010a
        /*0fa2*/ 	.byte	0x3f
	.zero		1


	//   ....[108]....
        /*0fa4*/ 	.word	0x00023180
        /*0fa8*/ 	.word	0x00000003
        /*0fac*/ 	.word	0x00019c70
        /*0fb0*/ 	.short	0x010a
        /*0fb2*/ 	.byte	0x3f
	.zero		1


	//   ....[109]....
        /*0fb4*/ 	.word	0x000231d0
        /*0fb8*/ 	.word	0x00000003
        /*0fbc*/ 	.word	0x00019c60
        /*0fc0*/ 	.short	0x010a
        /*0fc2*/ 	.byte	0x3f
	.zero		1


	//   ....[110]....
        /*0fc4*/ 	.word	0x00023b50
        /*0fc8*/ 	.word	0x00000008
        /*0fcc*/ 	.word	0x00019c20
        /*0fd0*/ 	.short	0x010a
        /*0fd2*/ 	.byte	0x3f
	.zero		1


	//   ....[111]....
        /*0fd4*/ 	.word	0x00023cf0
        /*0fd8*/ 	.word	0x00000006
        /*0fdc*/ 	.word	0x00000000
        /*0fe0*/ 	.short	0x010a
        /*0fe2*/ 	.byte	0x3f
	.zero		1


	//   ....[112]....
        /*0fe4*/ 	.word	0x00023d40
        /*0fe8*/ 	.word	0x00000007
        /*0fec*/ 	.word	0x00000000
        /*0ff0*/ 	.short	0x010a
        /*0ff2*/ 	.byte	0x3f
	.zero		1


	//   ....[113]....
        /*0ff4*/ 	.word	0x00023d90
        /*0ff8*/ 	.word	0x00000002
        /*0ffc*/ 	.word	0x00019c60
        /*1000*/ 	.short	0x010a
        /*1002*/ 	.byte	0x3f
	.zero		1


	//   ....[114]....
        /*1004*/ 	.word	0x00023de0
        /*1008*/ 	.word	0x00000005
        /*100c*/ 	.word	0x00019c60
        /*1010*/ 	.short	0x010a
        /*1012*/ 	.byte	0x3f
	.zero		1


	//   ....[115]....
        /*1014*/ 	.word	0x00023e30
        /*1018*/ 	.word	0x00000002
        /*101c*/ 	.word	0x00019c80
        /*1020*/ 	.short	0x010a
        /*1022*/ 	.byte	0x3f
	.zero		1


	//----- nvinfo : EIATTR_NUM_MBARRIERS
	.align		4
.L_237:
        /*1024*/ 	.byte	0x03, 0x38
        /*1026*/ 	.short	0x0016


	//----- nvinfo : EIATTR_EXIT_INSTR_OFFSETS
	.align		4
        /*1028*/ 	.byte	0x04, 0x1c
        /*102a*/ 	.short	(.L_239 - .L_238)


	//   ....[0]....
.L_238:
        /*102c*/ 	.word	0x000221a0


	//----- nvinfo : EIATTR_MAX_THREADS
	.align		4
.L_239:
        /*1030*/ 	.byte	0x04, 0x05
        /*1032*/ 	.short	(.L_241 - .L_240)
.L_240:
        /*1034*/ 	.word	0x00000200
        /*1038*/ 	.word	0x00000001
        /*103c*/ 	.word	0x00000001


	//----- nvinfo : EIATTR_CRS_STACK_SIZE
	.align		4
.L_241:
        /*1040*/ 	.byte	0x04, 0x1e
        /*1042*/ 	.short	(.L_243 - .L_242)
.L_242:
        /*1044*/ 	.word	0x00000000


	//----- nvinfo : EIATTR_CBANK_PARAM_SIZE
	.align		4
.L_243:
        /*1048*/ 	.byte	0x03, 0x19
        /*104a*/ 	.short	0x0a70


	//----- nvinfo : EIATTR_PARAM_CBANK
	.align		4
        /*104c*/ 	.byte	0x04, 0x0a
        /*104e*/ 	.short	(.L_245 - .L_244)
	.align		4
.L_244:
        /*1050*/ 	.word	index@(.nv.constant0._ZN7cutlass13device_kernelIN5flash11enable_sm90INS1_16FlashAttnFwdSm90INS1_25CollectiveMainloopFwdSm90ILi2EN4cute5tupleIJNS5_1CILi1EEES8_S8_EEENS6_IJNS7_ILi192EEENS7_ILi128EEENS7_ILi96EEEEEELi96ENS_12float_e4m3_tEfNS_4arch4Sm90ELb0ELb1ELb1ELb1ELb0ELb1ELb0ELb1ELb1ELb0ELb0ELb0EEENS1_21CollectiveEpilogueFwdINS6_IJSA_SC_SB_EEES9_NS_10bfloat16_tESG_Li384ELb1ELb0ELb0ELb1EEENS1_36VarlenDynamicPersistentTileSchedulerILi192ELi128ELi384ELi128ELb0ELb0ELb1ELb1ELb0ELb1EEEEEEEEEvNT_6ParamsE)
        /*1054*/ 	.short	0x0210
        /*1056*/ 	.short	0x0a70


	//----- nvinfo : EIATTR_SW_WAR
	.align		4
.L_245:
        /*1058*/ 	.byte	0x04, 0x36
        /*105a*/ 	.short	(.L_247 - .L_246)
.L_246:
        /*105c*/ 	.word	0x00000008
.L_247:


//--------------------- .nv.info._ZN7cutlass13device_kernelIN5flash11enable_sm90INS1_16FlashAttnFwdSm90INS1_25CollectiveMainloopFwdSm90ILi2EN4cute5tupleIJNS5_1CILi1EEES8_S8_EEENS6_IJNS7_ILi192EEENS7_ILi128EEENS7_ILi96EEEEEELi96ENS_12float_e4m3_tEfNS_4arch4Sm90ELb1ELb0ELb1ELb0ELb0ELb0ELb0ELb1ELb1ELb0ELb0ELb0EEENS1_21CollectiveEpilogueFwdINS6_IJSA_SC_SB_EEES9_NS_10bfloat16_tESG_Li384ELb0ELb0ELb0ELb1EEENS1_30DynamicPersistentTileSchedulerILi384ELi128ELb0ELb0ELb1EEEEEEEEEvNT_6ParamsE --------------------------
	.section	.nv.info._ZN7cutlass13device_kernelIN5flash11enable_sm90INS1_16FlashAttnFwdSm90INS1_25CollectiveMainloopFwdSm90ILi2EN4cute5tupleIJNS5_1CILi1EEES8_S8_EEENS6_IJNS7_ILi192EEENS7_ILi128EEENS7_ILi96EEEEEELi96ENS_12float_e4m3_tEfNS_4arch4Sm90ELb1ELb0ELb1ELb0ELb0ELb0ELb0ELb1ELb1ELb0ELb0ELb0EEENS1_21CollectiveEpilogueFwdINS6_IJSA_SC_SB_EEES9_NS_10bfloat16_tESG_Li384ELb0ELb0ELb0ELb1EEENS1_30DynamicPersistentTileSchedulerILi384ELi128ELb0ELb0ELb1EEEEEEEEEvNT_6ParamsE,"",@"SHT_CUDA_INFO"
	.sectionflags	@""
	.align	4


	//----- nvinfo : EIATTR_CUDA_API_VERSION
	.align		4
        /*0000*/ 	.byte	0x04, 0x37
        /*0002*/ 	.short	(.L_249 - .L_248)
.L_248:
        /*0004*/ 	.word	0x00000082


	//----- nvinfo : EIATTR_KPARAM_INFO
	.align		4
.L_249:
        /*0008*/ 	.byte	0x04, 0x17
        /*000a*/ 	.short	(.L_251 - .L_250)
.L_250:
        /*000c*/ 	.word	0x00000000
        /*0010*/ 	.short	0x0000
        /*0012*/ 	.short	0x0070
        /*0014*/ 	.byte	0x00, 0xf0, 0x01, 0x2e


	//----- nvinfo : EIATTR_SPARSE_MMA_MASK
	.align		4
.L_251:
        /*0018*/ 	.byte	0x03, 0x50
        /*001a*/ 	.short	0x0000


	//----- nvinfo : EIATTR_MAXREG_COUNT
	.align		4
        /*001c*/ 	.byte	0x03, 0x1b
        /*001e*/ 	.short	0x0080


	//----- nvinfo : EIATTR_NUM_BARRIERS
	.align		4
        /*0020*/ 	.byte	0x02, 0x4c
        /*0022*/ 	.byte	0x09
	.zero		1


	//----- nvinfo : EIATTR_EXTERNS
	.align		4
        /*0024*/ 	.byte	0x04, 0x0f
        /*0026*/ 	.short	(.L_253 - .L_252)


	//   ....[0]....
	.align		4
.L_252:
        /*0028*/ 	.word	index@(__assertfail)


	//----- nvinfo : EIATTR_ANNOTATIONS
	.align		4
.L_253:
        /*002c*/ 	.byte	0x04, 0x55
        /*002e*/ 	.short	(.L_255 - .L_254)


	//   ....[0]....
.L_254:
        /*0030*/ 	.word	0x00000001
        /*0034*/ 	.byte	0x90, 0xb2, 0x00, 0x00, 0x01, 0x00, 0x00, 0x00, 0x10, 0xe0, 0x00, 0x00


	//----- nvinfo : EIATTR_MERCURY_ISA_VERSION
	.align		4
.L_255:
        /*0040*/ 	.byte	0x03, 0x5f
        /*0042*/ 	.short	0x0101


	//----- nvinfo : EIATTR_INT_WARP_WIDE_INSTR_OFFSETS
	.align		4
        /*0044*/ 	.byte	0x04, 0x31
        /*0046*/ 	.short	(.L_257 - .L_256)


	//   ....[0]....
.L_256:
        /*0048*/ 	.word	0x00000180


	//   ....[1]....
        /*004c*/ 	.word	0x000001b0


	//   ....[2]....
        /*0050*/ 	.word	0x00000240


	//   ....[3]....
        /*0054*/ 	.word	0x0000b950


	//   ....[4]....
        /*0058*/ 	.word	0x0000b9e0


	//   ....[5]....
        /*005c*/ 	.word	0x0000c0c0


	//   ....[6]....
        /*0060*/ 	.word	0x0000da90


	//   ....[7]....
        /*0064*/ 	.word	0x0000db20


	//----- nvinfo : EIATTR_COOP_GROUP_MASK_REGIDS
	.align		4
.L_257:
        /*0068*/ 	.byte	0x04, 0x29
        /*006a*/ 	.short	(.L_259 - .L_258)


	//   ....[0]....
.L_258:
        /*006c*/ 	.word	0xffffffff


	//   ....[1]....
        /*0070*/ 	.word	0xffffffff


	//   ....[2]....
        /*0074*/ 	.word	0xffffffff


	//   ....[3]....
        /*0078*/ 	.word	0xffffffff


	//   ....[4]....
        /*007c*/ 	.word	0xffffffff


	//   ....[5]....
        /*0080*/ 	.word	0xffffffff


	//   ....[6]....
        /*0084*/ 	.word	0xffffffff


	//   ....[7]....
        /*0088*/ 	.word	0xffffffff


	//   ....[8]....
        /*008c*/ 	.word	0xffffffff


	//   ....[9]....
        /*0090*/ 	.word	0xffffffff


	//   ....[10]....
        /*0094*/ 	.word	0xffffffff


	//   ....[11]....
        /*0098*/ 	.word	0xffffffff


	//   ....[12]....
        /*009c*/ 	.word	0xffffffff


	//   ....[13]....
        /*00a0*/ 	.word	0xffffffff


	//   ....[14]....
        /*00a4*/ 	.word	0xffffffff


	//   ....[15]....
        /*00a8*/ 	.word	0xffffffff


	//   ....[16]....
        /*00ac*/ 	.word	0xffffffff


	//   ....[17]....
        /*00b0*/ 	.word	0xffffffff


	//   ....[18]....
        /*00b4*/ 	.word	0xffffffff


	//   ....[19]....
        /*00b8*/ 	.word	0xffffffff


	//   ....[20]....
        /*00bc*/ 	.word	0xffffffff


	//   ....[21]....
        /*00c0*/ 	.word	0xffffffff


	//   ....[22]....
        /*00c4*/ 	.word	0xffffffff


	//   ....[23]....
        /*00c8*/ 	.word	0xffffffff


	//   ....[24]....
        /*00cc*/ 	.word	0xffffffff


	//   ....[25]....
        /*00d0*/ 	.word	0xffffffff


	//   ....[26]....
        /*00d4*/ 	.word	0xffffffff


	//   ....[27]....
        /*00d8*/ 	.word	0xffffffff


	//   ....[28]....
        /*00dc*/ 	.word	0xffffffff


	//   ....[29]....
        /*00e0*/ 	.word	0xffffffff


	//   ....[30]....
        /*00e4*/ 	.word	0xffffffff


	//   ....[31]....
        /*00e8*/ 	.word	0xffffffff


	//   ....[32]....
        /*00ec*/ 	.word	0xffffffff


	//   ....[33]....
        /*00f0*/ 	.word	0xffffffff


	//   ....[34]....
        /*00f4*/ 	.word	0xffffffff


	//   ....[35]....
        /*00f8*/ 	.word	0xffffffff


	//   ....[36]....
        /*00fc*/ 	.word	0xffffffff


	//   ....[37]....
        /*0100*/ 	.word	0xffffffff


	//   ....[38]....
        /*0104*/ 	.word	0xffffffff


	//   ....[39]....
        /*0108*/ 	.word	0xffffffff


	//   ....[40]....
        /*010c*/ 	.word	0xffffffff


	//   ....[41]....
        /*0110*/ 	.word	0xffffffff


	//   ....[42]....
        /*0114*/ 	.word	0xffffffff


	//   ....[43]....
        /*0118*/ 	.word	0xffffffff


	//   ....[44]....
        /*011c*/ 	.word	0xffffffff


	//   ....[45]....
        /*0120*/ 	.word	0xffffffff


	//   ....[46]....
        /*0124*/ 	.word	0xffffffff


	//   ....[47]....
        /*0128*/ 	.word	0xffffffff


	//   ....[48]....
        /*012c*/ 	.word	0xffffffff


	//   ....[49]....
        /*0130*/ 	.word	0xffffffff


	//   ....[50]....
        /*0134*/ 	.word	0xffffffff


	//   ....[51]....
        /*0138*/ 	.word	0xffffffff


	//   ....[52]....
        /*013c*/ 	.word	0xffffffff


	//   ....[53]....
        /*0140*/ 	.word	0x0500000f


	//   ....[54]....
        /*0144*/ 	.word	0x0500000f


	//----- nvinfo : EIATTR_COOP_GROUP_INSTR_OFFSETS
	.align		4
.L_259:
        /*0148*/ 	.byte	0x04, 0x28
        /*014a*/ 	.short	(.L_261 - .L_260)


	//   ....[0]....
.L_260:
        /*014c*/ 	.word	0x00000060


	//   ....[1]....
        /*0150*/ 	.word	0x00000190


	//   ....[2]....
        /*0154*/ 	.word	0x00000250


	//   ....[3]....
        /*0158*/ 	.word	0x000003c0


	//   ....[4]....
        /*015c*/ 	.word	0x00000520


	//   ....[5]....
        /*0160*/ 	.word	0x00000640


	//   ....[6]....
        /*0164*/ 	.word	0x000007a0


	//   ....[7]....
        /*0168*/ 	.word	0x000013f0


	//   ....[8]....
        /*016c*/ 	.word	0x00002a60


	//   ....[9]....
        /*0170*/ 	.word	0x00002af0


	//   ....[10]....
        /*0174*/ 	.word	0x00003460


	//   ....[11]....
        /*0178*/ 	.word	0x00003500


	//   ....[12]....
        /*017c*/ 	.word	0x00005570


	//   ....[13]....
        /*0180*/ 	.word	0x00005610


	//   ....[14]....
        /*0184*/ 	.word	0x00006040


	//   ....[15]....
        /*0188*/ 	.word	0x000060e0


	//   ....[16]....
        /*018c*/ 	.word	0x00008140


	//   ....[17]....
        /*0190*/ 	.word	0x00008160


	//   ....[18]....
        /*0194*/ 	.word	0x00008180


	//   ....[19]....
        /*0198*/ 	.word	0x000081a0


	//   ....[20]....
        /*019c*/ 	.word	0x00009750


	//   ....[21]....
        /*01a0*/ 	.word	0x00009770


	//   ....[22]....
        /*01a4*/ 	.word	0x000097f0


	//   ....[23]....
        /*01a8*/ 	.word	0x00009800


	//   ....[24]....
        /*01ac*/ 	.word	0x0000a560


	//   ....[25]....
        /*01b0*/ 	.word	0x0000a570


	//   ....[26]....
        /*01b4*/ 	.word	0x0000a580


	//   ....[27]....
        /*01b8*/ 	.word	0x0000a5a0


	//   ....[28]....
        /*01bc*/ 	.word	0x0000a5b0


	//   ....[29]....
        /*01c0*/ 	.word	0x0000a5c0


	//   ....[30]....
        /*01c4*/ 	.word	0x0000a5d0


	//   ....[31]....
        /*01c8*/ 	.word	0x0000a5e0


	//   ....[32]....
        /*01cc*/ 	.word	0x0000a5f0


	//   ....[33]....
        /*01d0*/ 	.word	0x0000a600


	//   ....[34]....
        /*01d4*/ 	.word	0x0000a630


	//   ....[35]....
        /*01d8*/ 	.word	0x0000a640


	//   ....[36]....
        /*01dc*/ 	.word	0x0000a650


	//   ....[37]....
        /*01e0*/ 	.word	0x0000a660


	//   ....[38]....
        /*01e4*/ 	.word	0x0000a6a0


	//   ....[39]....
        /*01e8*/ 	.word	0x0000a6d0


	//   ....[40]....
        /*01ec*/ 	.word	0x0000a700


	//   ....[41]....
        /*01f0*/ 	.word	0x0000a710


	//   ....[42]....
        /*01f4*/ 	.word	0x0000a730


	//   ....[43]....
        /*01f8*/ 	.word	0x0000a740


	//   ....[44]....
        /*01fc*/ 	.word	0x0000a770


	//   ....[45]....
        /*0200*/ 	.word	0x0000a780


	//   ....[46]....
        /*0204*/ 	.word	0x0000a790


	//   ....[47]....
        /*0208*/ 	.word	0x0000a7c0


	//   ....[48]....
        /*020c*/ 	.word	0x0000a8f0


	//   ....[49]....
        /*0210*/ 	.word	0x0000b240


	//   ....[50]....
        /*0214*/ 	.word	0x0000c1c0


	//   ....[51]....
        /*0218*/ 	.word	0x0000e120


	//   ....[52]....
        /*021c*/ 	.word	0x0000e2a0


	//   ....[53]....
        /*0220*/ 	.word	0x0000e860


	//   ....[54]....
        /*0224*/ 	.word	0x0000ecd0


	//----- nvinfo : EIATTR_REG_RECONFIG
	.align		4
.L_261:
        /*0228*/ 	.byte	0x01, 0x54
	.zero		2


	//----- nvinfo : EIATTR_SYSCALL_OFFSETS
	.align		4
        /*022c*/ 	.byte	0x04, 0x46
        /*022e*/ 	.short	(.L_263 - .L_262)


	//   ....[0]....
.L_262:
        /*0230*/ 	.word	0x000015a0


	//   ....[1]....
        /*0234*/ 	.word	0x0000bb70


	//   ....[2]....
        /*0238*/ 	.word	0x0000bcb0


	//   ....[3]....
        /*023c*/ 	.word	0x0000bdf0


	//   ....[4]....
        /*0240*/ 	.word	0x0000bf10


	//----- nvinfo : EIATTR_MBARRIER_INSTR_OFFSETS
	.align		4
.L_263:
        /*0244*/ 	.byte	0x04, 0x39
        /*0246*/ 	.short	(.L_265 - .L_264)


	//   ....[0]....
.L_264:
        /*0248*/ 	.word	0x00000270
        /*024c*/ 	.word	0x000000ff
        /*0250*/ 	.word	0x00019c00
        /*0254*/ 	.short	0x0100
        /*0256*/ 	.byte	0x06
	.zero		1


	//   ....[1]....
        /*0258*/ 	.word	0x00000280
        /*025c*/ 	.word	0x000000ff
        /*0260*/ 	.word	0x00019c20
        /*0264*/ 	.short	0x0100
        /*0266*/ 	.byte	0x06
	.zero		1


	//   ....[2]....
        /*0268*/ 	.word	0x00000370
        /*026c*/ 	.word	0x000000ff
        /*0270*/ 	.word	0x00019c30
        /*0274*/ 	.short	0x0100
        /*0276*/ 	.byte	0x08
	.zero		1


	//   ....[3]....
        /*0278*/ 	.word	0x00000380
        /*027c*/ 	.word	0x000000ff
        /*0280*/ 	.word	0x00019c40
        /*0284*/ 	.short	0x0100
        /*0286*/ 	.byte	0x08
	.zero		1


	//   ....[4]....
        /*0288*/ 	.word	0x00000390
        /*028c*/ 	.word	0x000000ff
        /*0290*/ 	.word	0x00019c38
        /*0294*/ 	.short	0x0100
        /*0296*/ 	.byte	0x08
	.zero		1


	//   ....[5]....
        /*0298*/ 	.word	0x000003a0
        /*029c*/ 	.word	0x000000ff
        /*02a0*/ 	.word	0x00019c48
        /*02a4*/ 	.short	0x0100
        /*02a6*/ 	.byte	0x08
	.zero		1


	//   ....[6]....
        /*02a8*/ 	.word	0x000004d0
        /*02ac*/ 	.word	0x000000ff
        /*02b0*/ 	.word	0x00019c50
        /*02b4*/ 	.short	0x0100
        /*02b6*/ 	.byte	0x08
	.zero		1


	//   ....[7]....
        /*02b8*/ 	.word	0x000004e0
        /*02bc*/ 	.word	0x000000ff
        /*02c0*/ 	.word	0x00019c60
        /*02c4*/ 	.short	0x0100
        /*02c6*/ 	.byte	0x08
	.zero		1


	//   ....[8]....
        /*02c8*/ 	.word	0x000004f0
        /*02cc*/ 	.word	0x000000ff
        /*02d0*/ 	.word	0x00019c58
        /*02d4*/ 	.short	0x0100
        /*02d6*/ 	.byte	0x08
	.zero		1


	//   ....[9]....
        /*02d8*/ 	.word	0x00000500
        /*02dc*/ 	.word	0x000000ff
        /*02e0*/ 	.word	0x00019c68
        /*02e4*/ 	.short	0x0100
        /*02e6*/ 	.byte	0x08
	.zero		1


	//   ....[10]....
        /*02e8*/ 	.word	0x000005f0
        /*02ec*/ 	.word	0x000000ff
        /*02f0*/ 	.word	0x00019c70
        /*02f4*/ 	.short	0x0100
        /*02f6*/ 	.byte	0x06
	.zero		1


	//   ....[11]....
        /*02f8*/ 	.word	0x00000600
        /*02fc*/ 	.word	0x000000ff
        /*0300*/ 	.word	0x00019c80
        /*0304*/ 	.short	0x0100
        /*0306*/ 	.byte	0x06
	.zero		1


	//   ....[12]....
        /*0308*/ 	.word	0x00000610
        /*030c*/ 	.word	0x000000ff
        /*0310*/ 	.word	0x00019c78
        /*0314*/ 	.short	0x0100
        /*0316*/ 	.byte	0x06
	.zero		1


	//   ....[13]....
        /*0318*/ 	.word	0x00000620
        /*031c*/ 	.word	0x000000ff
        /*0320*/ 	.word	0x00019c88
        /*0324*/ 	.short	0x0100
        /*0326*/ 	.byte	0x06
	.zero		1


	//   ....[14]....
        /*0328*/ 	.word	0x00000750
        /*032c*/ 	.word	0x000000ff
        /*0330*/ 	.word	0x00019c90
        /*0334*/ 	.short	0x0100
        /*0336*/ 	.byte	0x08
	.zero		1


	//   ....[15]....
        /*0338*/ 	.word	0x00000760
        /*033c*/ 	.word	0x000000ff
        /*0340*/ 	.word	0x00019ca0
        /*0344*/ 	.short	0x0100
        /*0346*/ 	.byte	0x08
	.zero		1


	//   ....[16]....
        /*0348*/ 	.word	0x00000770
        /*034c*/ 	.word	0x000000ff
        /*0350*/ 	.word	0x00019c98
        /*0354*/ 	.short	0x0100
        /*0356*/ 	.byte	0x08
	.zero		1


	//   ....[17]....
        /*0358*/ 	.word	0x00000780
        /*035c*/ 	.word	0x000000ff
        /*0360*/ 	.word	0x00019ca8
        /*0364*/ 	.short	0x0100
        /*0366*/ 	.byte	0x08
	.zero		1


	//   ....[18]....
        /*0368*/ 	.word	0x000008b0
        /*036c*/ 	.word	0x000000ff
        /*0370*/ 	.word	0x00019cb0
        /*0374*/ 	.short	0x0100
        /*0376*/ 	.byte	0x08
	.zero		1


	//   ....[19]....
        /*0378*/ 	.word	0x000008c0
        /*037c*/ 	.word	0x000000ff
        /*0380*/ 	.word	0x00019cc0
        /*0384*/ 	.short	0x0100
        /*0386*/ 	.byte	0x08
	.zero		1


	//   ....[20]....
        /*0388*/ 	.word	0x000008d0
        /*038c*/ 	.word	0x000000ff
        /*0390*/ 	.word	0x00019cb8
        /*0394*/ 	.short	0x0100
        /*0396*/ 	.byte	0x08
	.zero		1


	//   ....[21]....
        /*0398*/ 	.word	0x000008e0
        /*039c*/ 	.word	0x000000ff
        /*03a0*/ 	.word	0x00019cc8
        /*03a4*/ 	.short	0x0100
        /*03a6*/ 	.byte	0x08
	.zero		1


	//   ....[22]....
        /*03a8*/ 	.word	0x00001880
        /*03ac*/ 	.word	0x000000ff
        /*03b0*/ 	.word	0x00019c00
        /*03b4*/ 	.short	0x010a
        /*03b6*/ 	.byte	0x27
	.zero		1


	//   ....[23]....
        /*03b8*/ 	.word	0x00001910
        /*03bc*/ 	.word	0x00000003
        /*03c0*/ 	.word	0x00019c30
        /*03c4*/ 	.short	0x010a
        /*03c6*/ 	.byte	0x3f
	.zero		1


	//   ....[24]....
        /*03c8*/ 	.word	0x00001980
        /*03cc*/ 	.word	0x00000003
        /*03d0*/ 	.word	0x00019c30
        /*03d4*/ 	.short	0x010a
        /*03d6*/ 	.byte	0x3f
	.zero		1


	//   ....[25]....
        /*03d8*/ 	.word	0x000022d0
        /*03dc*/ 	.word	0x00000003
        /*03e0*/ 	.word	0x00000000
        /*03e4*/ 	.short	0x0101
        /*03e6*/ 	.byte	0x3f
	.zero		1


	//   ....[26]....
        /*03e8*/ 	.word	0x00004500
        /*03ec*/ 	.word	0x000000ff
        /*03f0*/ 	.word	0x00019c30
        /*03f4*/ 	.short	0x010a
        /*03f6*/ 	.byte	0x16
	.zero		1


	//   ....[27]....
        /*03f8*/ 	.word	0x00004540
        /*03fc*/ 	.word	0x000000ff
        /*0400*/ 	.word	0x00019c30
        /*0404*/ 	.short	0x010a
        /*0406*/ 	.byte	0x16
	.zero		1


	//   ....[28]....
        /*0408*/ 	.word	0x00004690
        /*040c*/ 	.word	0x000000ff
        /*0410*/ 	.word	0x00019c50
        /*0414*/ 	.short	0x010a
        /*0416*/ 	.byte	0x07
	.zero		1


	//   ....[29]....
        /*0418*/ 	.word	0x000046d0
        /*041c*/ 	.word	0x000000ff
        /*0420*/ 	.word	0x00019c50
        /*0424*/ 	.short	0x010a
        /*0426*/ 	.byte	0x07
	.zero		1


	//   ....[30]....
        /*0428*/ 	.word	0x00006980
        /*042c*/ 	.word	0x00000003
        /*0430*/ 	.word	0x00000000
        /*0434*/ 	.short	0x0101
        /*0436*/ 	.byte	0x3f
	.zero		1


	//   ....[31]....
        /*0438*/ 	.word	0x00006c00
        /*043c*/ 	.word	0x000000ff
        /*0440*/ 	.word	0x00000000
        /*0444*/ 	.short	0x0101
        /*0446*/ 	.byte	0x06
	.zero		1


	//   ....[32]....
        /*0448*/ 	.word	0x000071b0
        /*044c*/ 	.word	0x000000ff
        /*0450*/ 	.word	0x00019c30
        /*0454*/ 	.short	0x010a
        /*0456*/ 	.byte	0x06
	.zero		1


	//   ....[33]....
        /*0458*/ 	.word	0x000071f0
        /*045c*/ 	.word	0x000000ff
        /*0460*/ 	.word	0x00019c30
        /*0464*/ 	.short	0x010a
        /*0466*/ 	.byte	0x06
	.zero		1


	//   ....[34]....
        /*0468*/ 	.word	0x00007340
        /*046c*/ 	.word	0x000000ff
        /*0470*/ 	.word	0x00019c50
        /*0474*/ 	.short	0x010a
        /*0476*/ 	.byte	0x07
	.zero		1


	//   ....[35]....
        /*0478*/ 	.word	0x00007380
        /*047c*/ 	.word	0x000000ff
        /*0480*/ 	.word	0x00019c50
        /*0484*/ 	.short	0x010a
        /*0486*/ 	.byte	0x07
	.zero		1


	//   ....[36]....
        /*0488*/ 	.word	0x00008c80
        /*048c*/ 	.word	0x00000003
        /*0490*/ 	.word	0x00000000
        /*0494*/ 	.short	0x0101
        /*0496*/ 	.byte	0x3f
	.zero		1


	//   ....[37]....
        /*0498*/ 	.word	0x00008fa0
        /*049c*/ 	.word	0x000000ff
        /*04a0*/ 	.word	0x00000000
        /*04a4*/ 	.short	0x0101
        /*04a6*/ 	.byte	0x06
	.zero		1


	//   ....[38]....
        /*04a8*/ 	.word	0x000094b0
        /*04ac*/ 	.word	0x000000ff
        /*04b0*/ 	.word	0x00019c50
        /*04b4*/ 	.short	0x010a
        /*04b6*/ 	.byte	0x05
	.zero		1


	//   ....[39]....
        /*04b8*/ 	.word	0x00009540
        /*04bc*/ 	.word	0x000000ff
        /*04c0*/ 	.word	0x00019c50
        /*04c4*/ 	.short	0x010a
        /*04c6*/ 	.byte	0x05
	.zero		1


	//   ....[40]....
        /*04c8*/ 	.word	0x00009ac0
        /*04cc*/ 	.word	0x000000ff
        /*04d0*/ 	.word	0x00000000
        /*04d4*/ 	.short	0x0101
        /*04d6*/ 	.byte	0x04
	.zero		1


	//   ....[41]....
        /*04d8*/ 	.word	0x0000ab60
        /*04dc*/ 	.word	0x000000ff
        /*04e0*/ 	.word	0x00000000
        /*04e4*/ 	.short	0x0101
        /*04e6*/ 	.byte	0x05
	.zero		1


	//   ....[42]....
        /*04e8*/ 	.word	0x0000c3d0
        /*04ec*/ 	.word	0x00000005
        /*04f0*/ 	.word	0x00019c80
        /*04f4*/ 	.short	0x010a
        /*04f6*/ 	.byte	0x3f
	.zero		1


	//   ....[43]....
        /*04f8*/ 	.word	0x0000c610
        /*04fc*/ 	.word	0x00000005
        /*0500*/ 	.word	0x00019c40
        /*0504*/ 	.short	0x010a
        /*0506*/ 	.byte	0x3f
	.zero		1


	//   ....[44]....
        /*0508*/ 	.word	0x0000ca80
        /*050c*/ 	.word	0x000000ff
        /*0510*/ 	.word	0x00019c20
        /*0514*/ 	.short	0x010a
        /*0516*/ 	.byte	0x28
	.zero		1


	//   ....[45]....
        /*0518*/ 	.word	0x0000cd50
        /*051c*/ 	.word	0x0000000a
        /*0520*/ 	.word	0x00019c80
        /*0524*/ 	.short	0x010a
        /*0526*/ 	.byte	0x3f
	.zero		1


	//   ....[46]....
        /*0528*/ 	.word	0x0000d180
        /*052c*/ 	.word	0x0000000a
        /*0530*/ 	.word	0x00019c40
        /*0534*/ 	.short	0x010a
        /*0536*/ 	.byte	0x3f
	.zero		1


	//   ....[47]....
        /*0538*/ 	.word	0x0000d610
        /*053c*/ 	.word	0x0000000c
        /*0540*/ 	.word	0x00019c70
        /*0544*/ 	.short	0x010a
        /*0546*/ 	.byte	0x3f
	.zero		1


	//   ....[48]....
        /*0548*/ 	.word	0x0000d680
        /*054c*/ 	.word	0x0000000c
        /*0550*/ 	.word	0x00019c60
        /*0554*/ 	.short	0x010a
        /*0556*/ 	.byte	0x3f
	.zero		1


	//   ....[49]....
        /*0558*/ 	.word	0x0000d9b0
        /*055c*/ 	.word	0x0000000c
        /*0560*/ 	.word	0x00019c50
        /*0564*/ 	.short	0x0101
        /*0566*/ 	.byte	0x3f
	.zero		1


	//   ....[50]....
        /*0568*/ 	.word	0x0000da20
        /*056c*/ 	.word	0x00000003
        /*0570*/ 	.word	0x00000000
        /*0574*/ 	.short	0x0101
        /*0576*/ 	.byte	0x3f
	.zero		1


	//   ....[51]....
        /*0578*/ 	.word	0x0000dbc0
        /*057c*/ 	.word	0x00000002
        /*0580*/ 	.word	0x00019c70
        /*0584*/ 	.short	0x010a
        /*0586*/ 	.byte	0x3f
	.zero		1


	//   ....[52]....
        /*0588*/ 	.word	0x0000dc30
        /*058c*/ 	.word	0x00000002
        /*0590*/ 	.word	0x00019c60
        /*0594*/ 	.short	0x010a
        /*0596*/ 	.byte	0x3f
	.zero		1


	//   ....[53]....
        /*0598*/ 	.word	0x0000df60
        /*059c*/ 	.word	0x00000002
        /*05a0*/ 	.word	0x00019c50
        /*05a4*/ 	.short	0x0101
        /*05a6*/ 	.byte	0x3f
	.zero		1


	//   ....[54]....
        /*05a8*/ 	.word	0x0000dff0
        /*05ac*/ 	.word	0x00000000
        /*05b0*/ 	.word	0x00000000
        /*05b4*/ 	.short	0x0101
        /*05b6*/ 	.byte	0x3f
	.zero		1


	//   ....[55]....
        /*05b8*/ 	.word	0x0000e220
        /*05bc*/ 	.word	0x00000006
        /*05c0*/ 	.word	0x00019c20
        /*05c4*/ 	.short	0x010a
        /*05c6*/ 	.byte	0x3f
	.zero		1


	//   ....[56]....
        /*05c8*/ 	.word	0x0000e3b0
        /*05cc*/ 	.word	0x00000005
        /*05d0*/ 	.word	0x00000000
        /*05d4*/ 	.short	0x010a
        /*05d6*/ 	.byte	0x3f
	.zero		1


	//   ....[57]....
        /*05d8*/ 	.word	0x0000e420
        /*05dc*/ 	.word	0x00000009
        /*05e0*/ 	.word	0x00000000
        /*05e4*/ 	.short	0x010a
        /*05e6*/ 	.byte	0x3f
	.zero		1


	//   ....[58]....
        /*05e8*/ 	.word	0x0000e470
        /*05ec*/ 	.word	0x00000011
        /*05f0*/ 	.word	0x00019c60
        /*05f4*/ 	.short	0x010a
        /*05f6*/ 	.byte	0x3f
	.zero		1


	//   ....[59]....
        /*05f8*/ 	.word	0x0000e4c0
        /*05fc*/ 	.word	0x00000007
        /*0600*/ 	.word	0x00019c60
        /*0604*/ 	.short	0x010a
        /*0606*/ 	.byte	0x3f
	.zero		1


	//   ....[60]....
        /*0608*/ 	.word	0x0000e500
        /*060c*/ 	.word	0x00000011
        /*0610*/ 	.word	0x00019c80
        /*0614*/ 	.short	0x010a
        /*0616*/ 	.byte	0x3f
	.zero		1


	//   ....[61]....
        /*0618*/ 	.word	0x0000e520
        /*061c*/ 	.word	0x00000007
        /*0620*/ 	.word	0x00019c80
        /*0624*/ 	.short	0x010a
        /*0626*/ 	.byte	0x3f
	.zero		1


	//   ....[62]....
        /*0628*/ 	.word	0x0000e590
        /*062c*/ 	.word	0x00000003
        /*0630*/ 	.word	0x00019c00
        /*0634*/ 	.short	0x010a
        /*0636*/ 	.byte	0x3f
	.zero		1


	//   ....[63]....
        /*0638*/ 	.word	0x0000e5e0
        /*063c*/ 	.word	0x00000003
        /*0640*/ 	.word	0x00019c30
        /*0644*/ 	.short	0x010a
        /*0646*/ 	.byte	0x3f
	.zero		1


	//   ....[64]....
        /*0648*/ 	.word	0x0000e640
        /*064c*/ 	.word	0x0000000b
        /*0650*/ 	.word	0x00019c30
        /*0654*/ 	.short	0x010a
        /*0656*/ 	.byte	0x3f
	.zero		1


	//   ....[65]....
        /*0658*/ 	.word	0x0000e6a0
        /*065c*/ 	.word	0x0000000a
        /*0660*/ 	.word	0x00019c50
        /*0664*/ 	.short	0x010a
        /*0666*/ 	.byte	0x3f
	.zero		1


	//   ....[66]....
        /*0668*/ 	.word	0x0000e700
        /*066c*/ 	.word	0x0000000a
        /*0670*/ 	.word	0x00019c30
        /*0674*/ 	.short	0x010a
        /*0676*/ 	.byte	0x3f
	.zero		1


	//   ....[67]....
        /*0678*/ 	.word	0x0000e760
        /*067c*/ 	.word	0x0000000a
        /*0680*/ 	.word	0x00019c50
        /*0684*/ 	.short	0x010a
        /*0686*/ 	.byte	0x3f
	.zero		1


	//   ....[68]....
        /*0688*/ 	.word	0x0000e7c0
        /*068c*/ 	.word	0x00000005
        /*0690*/ 	.word	0x00019c50
        /*0694*/ 	.short	0x010a
        /*0696*/ 	.byte	0x3f
	.zero		1


	//   ....[69]....
        /*0698*/ 	.word	0x0000e910
        /*069c*/ 	.word	0x00000005
        /*06a0*/ 	.word	0x00019c80
        /*06a4*/ 	.short	0x010a
        /*06a6*/ 	.byte	0x3f
	.zero		1


	//   ....[70]....
        /*06a8*/ 	.word	0x0000e960
        /*06ac*/ 	.word	0x00000005
        /*06b0*/ 	.word	0x00019c40
        /*06b4*/ 	.short	0x010a
        /*06b6*/ 	.byte	0x3f
	.zero		1


	//   ....[71]....
        /*06b8*/ 	.word	0x0000e9c0
        /*06bc*/ 	.word	0x00000003
        /*06c0*/ 	.word	0x00019c20
        /*06c4*/ 	.short	0x010a
        /*06c6*/ 	.byte	0x3f
	.zero		1


	//   ....[72]....
        /*06c8*/ 	.word	0x0000ea10
        /*06cc*/ 	.word	0x0000000a
        /*06d0*/ 	.word	0x00019c80
        /*06d4*/ 	.short	0x010a
        /*06d6*/ 	.byte	0x3f
	.zero		1


	//   ....[73]....
        /*06d8*/ 	.word	0x0000ea60
        /*06dc*/ 	.word	0x0000000a
        /*06e0*/ 	.word	0x00019c40
        /*06e4*/ 	.short	0x010a
        /*06e6*/ 	.byte	0x3f
	.zero		1


	//   ....[74]....
        /*06e8*/ 	.word	0x0000eab0
        /*06ec*/ 	.word	0x0000000c
        /*06f0*/ 	.word	0x00019c70
        /*06f4*/ 	.short	0x010a
        /*06f6*/ 	.byte	0x3f
	.zero		1


	//   ....[75]....
        /*06f8*/ 	.word	0x0000eb00
        /*06fc*/ 	.word	0x0000000c
        /*0700*/ 	.word	0x00019c60
        /*0704*/ 	.short	0x010a
        /*0706*/ 	.byte	0x3f
	.zero		1


	//   ....[76]....
        /*0708*/ 	.word	0x0000eb50
        /*070c*/ 	.word	0x00000002
        /*0710*/ 	.word	0x00019c70
        /*0714*/ 	.short	0x010a
        /*0716*/ 	.byte	0x3f
	.zero		1


	//   ....[77]....
        /*0718*/ 	.word	0x0000eba0
        /*071c*/ 	.word	0x00000002
        /*0720*/ 	.word	0x00019c60
        /*0724*/ 	.short	0x010a
        /*0726*/ 	.byte	0x3f
	.zero		1


	//   ....[78]....
        /*0728*/ 	.word	0x0000ebf0
        /*072c*/ 	.word	0x00000006
        /*0730*/ 	.word	0x00019c20
        /*0734*/ 	.short	0x010a
        /*0736*/ 	.byte	0x3f
	.zero		1


	//   ....[79]....
        /*0738*/ 	.word	0x0000ed90
        /*073c*/ 	.word	0x00000005
        /*0740*/ 	.word	0x00000000
        /*0744*/ 	.short	0x010a
        /*0746*/ 	.byte	0x3f
	.zero		1


	//   ....[80]....
        /*0748*/ 	.word	0x0000ede0
        /*074c*/ 	.word	0x00000009
        /*0750*/ 	.word	0x00000000
        /*0754*/ 	.short	0x010a
        /*0756*/ 	.byte	0x3f
	.zero		1


	//   ....[81]....
        /*0758*/ 	.word	0x0000ee30
        /*075c*/ 	.word	0x00000011
        /*0760*/ 	.word	0x00019c60
        /*0764*/ 	.short	0x010a
        /*0766*/ 	.byte	0x3f
	.zero		1


	//   ....[82]....
        /*0768*/ 	.word	0x0000ee80
        /*076c*/ 	.word	0x00000007
        /*0770*/ 	.word	0x00019c60
        /*0774*/ 	.short	0x010a
        /*0776*/ 	.byte	0x3f
	.zero		1


	//   ....[83]....
        /*0778*/ 	.word	0x0000eed0
        /*077c*/ 	.word	0x00000011
        /*0780*/ 	.word	0x00019c80
        /*0784*/ 	.short	0x010a
        /*0786*/ 	.byte	0x3f
	.zero		1


	//----- nvinfo : EIATTR_NUM_MBARRIERS
	.align		4
.L_265:
        /*0788*/ 	.byte	0x03, 0x38
        /*078a*/ 	.short	0x0016


	//----- nvinfo : EIATTR_EXIT_INSTR_OFFSETS
	.align		4
        /*078c*/ 	.byte	0x04, 0x1c
        /*078e*/ 	.short	(.L_267 - .L_266)


	//   ....[0]....
.L_266:
        /*0790*/ 	.word	0x00000a00


	//   ....[1]....
        /*0794*/ 	.word	0x0000b1d0


	//   ....[2]....
        /*0798*/ 	.word	0x0000e570


	//----- nvinfo : EIATTR_MAX_THREADS
	.align		4
.L_267:
        /*079c*/ 	.byte	0x04, 0x05
        /*079e*/ 	.short	(.L_269 - .L_268)
.L_268:
        /*07a0*/ 	.word	0x00000200
        /*07a4*/ 	.word	0x00000001
        /*07a8*/ 	.word	0x00000001


	//----- nvinfo : EIATTR_CRS_STACK_SIZE
	.align		4
.L_269:
        /*07ac*/ 	.byte	0x04, 0x1e
        /*07ae*/ 	.short	(.L_271 - .L_270)
.L_270:
        /*07b0*/ 	.word	0x00000000


	//----- nvinfo : EIATTR_CBANK_PARAM_SIZE
	.align		4
.L_271:
        /*07b4*/ 	.byte	0x03, 0x19
        /*07b6*/ 	.short	0x0bf0


	//----- nvinfo : EIATTR_PARAM_CBANK
	.align		4
        /*07b8*/ 	.byte	0x04, 0x0a
        /*07ba*/ 	.short	(.L_273 - .L_272)
	.align		4
.L_272:
        /*07bc*/ 	.word	index@(.nv.constant0._ZN7cutlass13device_kernelIN5flash11enable_sm90INS1_16FlashAttnFwdSm90INS1_25CollectiveMainloopFwdSm90ILi2EN4cute5tupleIJNS5_1CILi1EEES8_S8_EEENS6_IJNS7_ILi192EEENS7_ILi128EEENS7_ILi96EEEEEELi96ENS_12float_e4m3_tEfNS_4arch4Sm90ELb1ELb0ELb1ELb0ELb0ELb0ELb0ELb1ELb1ELb0ELb0ELb0EEENS1_21CollectiveEpilogueFwdINS6_IJSA_SC_SB_EEES9_NS_10bfloat16_tESG_Li384ELb0ELb0ELb0ELb1EEENS1_30DynamicPersistentTileSchedulerILi384ELi128ELb0ELb0ELb1EEEEEEEEEvNT_6ParamsE)
        /*07c0*/ 	.short	0x0210
        /*07c2*/ 	.short	0x0bf0


	//----- nvinfo : EIATTR_SW_WAR
	.align		4
.L_273:
        /*07c4*/ 	.byte	0x04, 0x36
        /*07c6*/ 	.short	(.L_275 - .L_274)
.L_274:
        /*07c8*/ 	.word	0x00000008
.L_275:


//--------------------- .nv.info._ZN7cutlass13device_kernelIN5flash11enable_sm90INS1_16FlashAttnFwdSm90INS1_25CollectiveMainloopFwdSm90ILi2EN4cute5tupleIJNS5_1CILi1EEES8_S8_EEENS6_IJNS7_ILi192EEENS7_ILi128EEENS7_ILi96EEEEEELi96ENS_12float_e4m3_tEfNS_4arch4Sm90ELb1ELb0ELb1ELb1ELb0ELb0ELb0ELb1ELb1ELb0ELb0ELb0EEENS1_21CollectiveEpilogueFwdINS6_IJSA_SC_SB_EEES9_NS_10bfloat16_tESG_Li384ELb1ELb0ELb0ELb1EEENS1_36VarlenDynamicPersistentTileSchedulerILi192ELi128ELi384ELi128ELb0ELb0ELb1ELb1ELb1ELb1EEEEEEEEEvNT_6ParamsE --------------------------
	.section	.nv.info._ZN7cutlass13device_kernelIN5flash11enable_sm90INS1_16FlashAttnFwdSm90INS1_25CollectiveMainloopFwdSm90ILi2EN4cute5tupleIJNS5_1CILi1EEES8_S8_EEENS6_IJNS7_ILi192EEENS7_ILi128EEENS7_ILi96EEEEEELi96ENS_12float_e4m3_tEfNS_4arch4Sm90ELb1ELb0ELb1ELb1ELb0ELb0ELb0ELb1ELb1ELb0ELb0ELb0EEENS1_21CollectiveEpilogueFwdINS6_IJSA_SC_SB_EEES9_NS_10bfloat16_tESG_Li384ELb1ELb0ELb0ELb1EEENS1_36VarlenDynamicPersistentTileSchedulerILi192ELi128ELi384ELi128ELb0ELb0ELb1ELb1ELb1ELb1EEEEEEEEEvNT_6ParamsE,"",@"SHT_CUDA_INFO"
	.sectionflags	@""
	.align	4


	//----- nvinfo : EIATTR_CUDA_API_VERSION
	.align		4
        /*0000*/ 	.byte	0x04, 0x37
        /*0002*/ 	.short	(.L_277 - .L_276)
.L_276:
        /*0004*/ 	.word	0x00000082


	//----- nvinfo : EIATTR_KPARAM_INFO
	.align		4
.L_277:
        /*0008*/ 	.byte	0x04, 0x17
        /*000a*/ 	.short	(.L_279 - .L_278)
.L_278:
        /*000c*/ 	.word	0x00000000
        /*0010*/ 	.short	0x0000
        /*0012*/ 	.short	0x0070
        /*0014*/ 	.byte	0x00, 0xf0, 0x01, 0x28


	//----- nvinfo : EIATTR_SPARSE_MMA_MASK
	.align		4
.L_279:
        /*0018*/ 	.byte	0x03, 0x50
        /*001a*/ 	.short	0x0000


	//----- nvinfo : EIATTR_MAXREG_COUNT
	.align		4
        /*001c*/ 	.byte	0x03, 0x1b
        /*001e*/ 	.short	0x0080


	//----- nvinfo : EIATTR_NUM_BARRIERS
	.align		4
        /*0020*/ 	.byte	0x02, 0x4c
        /*0022*/ 	.byte	0x09
	.zero		1


	//----- nvinfo : EIATTR_EXTERNS
	.align		4
        /*0024*/ 	.byte	0x04, 0x0f
        /*0026*/ 	.short	(.L_281 - .L_280)


	//   ....[0]....
	.align		4
.L_280:
        /*0028*/ 	.word	index@(__assertfail)


	//----- nvinfo : EIATTR_ANNOTATIONS
	.align		4
.L_281:
        /*002c*/ 	.byte	0x04, 0x55
        /*002e*/ 	.short	(.L_283 - .L_282)


	//   ....[0]....
.L_282:
        /*0030*/ 	.word	0x00000001
        /*0034*/ 	.byte	0x20, 0xbe, 0x00, 0x00, 0x01, 0x00, 0x00, 0x00, 0xa0, 0xc9, 0x00, 0x00, 0x01, 0x00, 0x00, 0x00
        /*0044*/ 	.byte	0x80, 0xca, 0x00, 0x00, 0x01, 0x00, 0x00, 0x00, 0x70, 0xe3, 0x00, 0x00, 0x01, 0x00, 0x00, 0x00
        /*0054*/ 	.byte	0xc0, 0xe3, 0x00, 0x00, 0x01, 0x00, 0x00, 0x00, 0xc0, 0xf9, 0x00, 0x00, 0x01, 0x00, 0x00, 0x00
        /*0064*/ 	.byte	0xd0, 0x05, 0x01, 0x00


	//----- nvinfo : EIATTR_MERCURY_ISA_VERSION
	.align		4
.L_283:
        /*0068*/ 	.byte	0x03, 0x5f
        /*006a*/ 	.short	0x0101


	//----- nvinfo : EIATTR_UNUSED_LOAD_BYTE_OFFSET
	.align		4
        /*006c*/ 	.byte	0x04, 0x44
        /*006e*/ 	.short	(.L_285 - .L_284)


	//   ....[0]....
.L_284:
        /*0070*/ 	.word	0x00000a30
        /*0074*/ 	.word	0x0000fff0


	//   ....[1]....
        /*0078*/ 	.word	0x0000a040
        /*007c*/ 	.word	0x0000fff0


	//----- nvinfo : EIATTR_INT_WARP_WIDE_INSTR_OFFSETS
	.align		4
.L_285:
        /*0080*/ 	.byte	0x04, 0x31
        /*0082*/ 	.short	(.L_287 - .L_286)


	//   ....[0]....
.L_286:
        /*0084*/ 	.word	0x00000160


	//   ....[1]....
        /*0088*/ 	.word	0x000001a0


	//   ....[2]....
        /*008c*/ 	.word	0x00000210


	//   ....[3]....
        /*0090*/ 	.word	0x0000d200


	//   ....[4]....
        /*0094*/ 	.word	0x0000d290


	//   ....[5]....
        /*0098*/ 	.word	0x0000d9a0


	//   ....[6]....
        /*009c*/ 	.word	0x0000f410


	//   ....[7]....
        /*00a0*/ 	.word	0x0000f4a0


	//----- nvinfo : EIATTR_COOP_GROUP_MASK_REGIDS
	.align		4
.L_287:
        /*00a4*/ 	.byte	0x04, 0x29
        /*00a6*/ 	.short	(.L_289 - .L_288)


	//   ....[0]....
.L_288:
        /*00a8*/ 	.word	0xffffffff


	//   ....[1]....
        /*00ac*/ 	.word	0xffffffff


	//   ....[2]....
        /*00b0*/ 	.word	0xffffffff


	//   ....[3]....
        /*00b4*/ 	.word	0xffffffff


	//   ....[4]....
        /*00b8*/ 	.word	0xffffffff


	//   ....[5]....
        /*00bc*/ 	.word	0xffffffff


	//   ....[6]....
        /*00c0*/ 	.word	0xffffffff


	//   ....[7]....
        /*00c4*/ 	.word	0xffffffff


	//   ....[8]....
        /*00c8*/ 	.word	0xffffffff


	//   ....[9]....
        /*00cc*/ 	.word	0xffffffff


	//   ....[10]....
        /*00d0*/ 	.word	0xffffffff


	//   ....[11]....
        /*00d4*/ 	.word	0xffffffff


	//   ....[12]....
        /*00d8*/ 	.word	0xffffffff


	//   ....[13]....
        /*00dc*/ 	.word	0xffffffff


	//   ....[14]....
        /*00e0*/ 	.word	0xffffffff


	//   ....[15]....
        /*00e4*/ 	.word	0xffffffff


	//   ....[16]....
        /*00e8*/ 	.word	0xffffffff


	//   ....[17]....
        /*00ec*/ 	.word	0xffffffff


	//   ....[18]....
        /*00f0*/ 	.word	0xffffffff


	//   ....[19]....
        /*00f4*/ 	.word	0xffffffff


	//   ....[20]....
        /*00f8*/ 	.word	0xffffffff


	//   ....[21]....
        /*00fc*/ 	.word	0xffffffff


	//   ....[22]....
        /*0100*/ 	.word	0xffffffff


	//   ....[23]....
        /*0104*/ 	.word	0xffffffff


	//   ....[24]....
        /*0108*/ 	.word	0xffffffff


	//   ....[25]....
        /*010c*/ 	.word	0xffffffff


	//   ....[26]....
        /*0110*/ 	.word	0xffffffff


	//   ....[27]....
        /*0114*/ 	.word	0xffffffff


	//   ....[28]....
        /*0118*/ 	.word	0xffffffff


	//   ....[29]....
        /*011c*/ 	.word	0xffffffff


	//   ....[30]....
        /*0120*/ 	.word	0xffffffff


	//   ....[31]....
        /*0124*/ 	.word	0xffffffff


	//   ....[32]....
        /*0128*/ 	.word	0xffffffff


	//   ....[33]....
        /*012c*/ 	.word	0xffffffff


	//   ....[34]....
        /*0130*/ 	.word	0xffffffff


	//   ....[35]....
        /*0134*/ 	.word	0xffffffff


	//   ....[36]....
        /*0138*/ 	.word	0xffffffff


	//   ....[37]....
        /*013c*/ 	.word	0xffffffff


	//   ....[38]....
        /*0140*/ 	.word	0xffffffff


	//   ....[39]....
        /*0144*/ 	.word	0xffffffff


	//   ....[40]....
        /*0148*/ 	.word	0xffffffff


	//   ....[41]....
        /*014c*/ 	.word	0xffffffff


	//   ....[42]....
        /*0150*/ 	.word	0xffffffff


	//   ....[43]....
        /*0154*/ 	.word	0xffffffff


	//   ....[44]....
        /*0158*/ 	.word	0xffffffff


	//   ....[45]....
        /*015c*/ 	.word	0xffffffff


	//   ....[46]....
        /*0160*/ 	.word	0xffffffff


	//   ....[47]....
        /*0164*/ 	.word	0xffffffff


	//   ....[48]....
        /*0168*/ 	.word	0xffffffff


	//   ....[49]....
        /*016c*/ 	.word	0xffffffff


	//   ....[50]....
        /*0170*/ 	.word	0xffffffff


	//   ....[51]....
        /*0174*/ 	.word	0xffffffff


	//   ....[52]....
        /*0178*/ 	.word	0xffffffff


	//   ....[53]....
        /*017c*/ 	.word	0xffffffff


	//   ....[54]....
        /*0180*/ 	.word	0xffffffff


	//   ....[55]....
        /*0184*/ 	.word	0xffffffff


	//   ....[56]....
        /*0188*/ 	.word	0xffffffff


	//   ....[57]....
        /*018c*/ 	.word	0xffffffff


	//   ....[58]....
        /*0190*/ 	.word	0xffffffff


	//   ....[59]....
        /*0194*/ 	.word	0xffffffff


	//   ....[60]....
        /*0198*/ 	.word	0xffffffff


	//   ....[61]....
        /*019c*/ 	.word	0xffffffff


	//   ....[62]....
        /*01a0*/ 	.word	0xffffffff


	//   ....[63]....
        /*01a4*/ 	.word	0xffffffff


	//   ....[64]....
        /*01a8*/ 	.word	0xffffffff


	//   ....[65]....
        /*01ac*/ 	.word	0xffffffff


	//   ....[66]....
        /*01b0*/ 	.word	0xffffffff


	//   ....[67]....
        /*01b4*/ 	.word	0xffffffff


	//   ....[68]....
        /*01b8*/ 	.word	0xffffffff


	//   ....[69]....
        /*01bc*/ 	.word	0xffffffff


	//   ....[70]....
        /*01c0*/ 	.word	0xffffffff


	//   ....[71]....
        /*01c4*/ 	.word	0xffffffff


	//   ....[72]....
        /*01c8*/ 	.word	0xffffffff


	//   ....[73]....
        /*01cc*/ 	.word	0xffffffff


	//   ....[74]....
        /*01d0*/ 	.word	0xffffffff


	//   ....[75]....
        /*01d4*/ 	.word	0xffffffff


	//   ....[76]....
        /*01d8*/ 	.word	0xffffffff


	//   ....[77]....
        /*01dc*/ 	.word	0xffffffff


	//   ....[78]....
        /*01e0*/ 	.word	0xffffffff


	//   ....[79]....
        /*01e4*/ 	.word	0xffffffff


	//   ....[80]....
        /*01e8*/ 	.word	0xffffffff


	//   ....[81]....
        /*01ec*/ 	.word	0xffffffff


	//   ....[82]....
        /*01f0*/ 	.word	0xffffffff


	//   ....[83]....
        /*01f4*/ 	.word	0x0500000f


	//   ....[84]....
        /*01f8*/ 	.word	0x0500000f


	//----- nvinfo : EIATTR_COOP_GROUP_INSTR_OFFSETS
	.align		4
.L_289:
        /*01fc*/ 	.byte	0x04, 0x28
        /*01fe*/ 	.short	(.L_291 - .L_290)


	//   ....[0]....
.L_290:
        /*0200*/ 	.word	0x00000060


	//   ....[1]....
        /*0204*/ 	.word	0x00000170


	//   ....[2]....
        /*0208*/ 	.word	0x000001c0


	//   ....[3]....
        /*020c*/ 	.word	0x000003f0


	//   ....[4]....
        /*0210*/ 	.word	0x00000550


	//   ....[5]....
        /*0214*/ 	.word	0x00000670


	//   ....[6]....
        /*0218*/ 	.word	0x000007d0


	//   ....[7]....
        /*021c*/ 	.word	0x00001510


	//   ....[8]....
        /*0220*/ 	.word	0x00002d20


	//   ....[9]....
        /*0224*/ 	.word	0x00002d80


	//   ....[10]....
        /*0228*/ 	.word	0x000037c0


	//   ....[11]....
        /*022c*/ 	.word	0x00003860


	//   ....[12]....
        /*0230*/ 	.word	0x00005800


	//   ....[13]....
        /*0234*/ 	.word	0x00005960


	//   ....[14]....
        /*0238*/ 	.word	0x00006210


	//   ....[15]....
        /*023c*/ 	.word	0x000062c0


	//   ....[16]....
        /*0240*/ 	.word	0x000081c0


	//   ....[17]....
        /*0244*/ 	.word	0x00008210


	//   ....[18]....
        /*0248*/ 	.word	0x000082a0


	//   ....[19]....
        /*024c*/ 	.word	0x000082d0


	//   ....[20]....
        /*0250*/ 	.word	0x000099a0


	//   ....[21]....
        /*0254*/ 	.word	0x000099c0


	//   ....[22]....
        /*0258*/ 	.word	0x00009a30


	//   ....[23]....
        /*025c*/ 	.word	0x00009a40


	//   ....[24]....
        /*0260*/ 	.word	0x0000a720


	//   ....[25]....
        /*0264*/ 	.word	0x0000a730


	//   ....[26]....
        /*0268*/ 	.word	0x0000a740


	//   ....[27]....
        /*026c*/ 	.word	0x0000a750


	//   ....[28]....
        /*0270*/ 	.word	0x0000a760


	//   ....[29]....
        /*0274*/ 	.word	0x0000a770


	//   ....[30]....
        /*0278*/ 	.word	0x0000a780


	//   ....[31]....
        /*027c*/ 	.word	0x0000a790


	//   ....[32]....
        /*0280*/ 	.word	0x0000a7c0


	//   ....[33]....
        /*0284*/ 	.word	0x0000a7d0


	//   ....[34]....
        /*0288*/ 	.word	0x0000a7e0


	//   ....[35]....
        /*028c*/ 	.word	0x0000a810


	//   ....[36]....
        /*0290*/ 	.word	0x0000a840


	//   ....[37]....
        /*0294*/ 	.word	0x0000a850


	//   ....[38]....
        /*0298*/ 	.word	0x0000a880


	//   ....[39]....
        /*029c*/ 	.word	0x0000a890


	//   ....[40]....
        /*02a0*/ 	.word	0x0000a8c0


	//   ....[41]....
        /*02a4*/ 	.word	0x0000a8d0


	//   ....[42]....
        /*02a8*/ 	.word	0x0000a900


	//   ....[43]....
        /*02ac*/ 	.word	0x0000a910


	//   ....[44]....
        /*02b0*/ 	.word	0x0000a940


	//   ....[45]....
        /*02b4*/ 	.word	0x0000a950


	//   ....[46]....
        /*02b8*/ 	.word	0x0000a960


	//   ....[47]....
        /*02bc*/ 	.word	0x0000a990


	//   ....[48]....
        /*02c0*/ 	.word	0x0000bdf0


	//   ....[49]....
        /*02c4*/ 	.word	0x0000bfd0


	//   ....[50]....
        /*02c8*/ 	.word	0x0000c000


	//   ....[51]....
        /*02cc*/ 	.word	0x0000c030


	//   ....[52]....
        /*02d0*/ 	.word	0x0000c060


	//   ....[53]....
        /*02d4*/ 	.word	0x0000c090


	//   ....[54]....
        /*02d8*/ 	.word	0x0000c0d0


	//   ....[55]....
        /*02dc*/ 	.word	0x0000c250


	//   ....[56]....
        /*02e0*/ 	.word	0x0000c280


	//   ....[57]....
        /*02e4*/ 	.word	0x0000c2b0


	//   ....[58]....
        /*02e8*/ 	.word	0x0000c2e0


	//   ....[59]....
        /*02ec*/ 	.word	0x0000c310


	//   ....[60]....
        /*02f0*/ 	.word	0x0000c350


	//   ....[61]....
        /*02f4*/ 	.word	0x0000c3e0


	//   ....[62]....
        /*02f8*/ 	.word	0x0000c470


	//   ....[63]....
        /*02fc*/ 	.word	0x0000c520


	//   ....[64]....
        /*0300*/ 	.word	0x0000db10


	//   ....[65]....
        /*0304*/ 	.word	0x0000fb80


	//   ....[66]....
        /*0308*/ 	.word	0x0000fbb0


	//   ....[67]....
        /*030c*/ 	.word	0x0000fbe0


	//   ....[68]....
        /*0310*/ 	.word	0x0000fc20


	//   ....[69]....
        /*0314*/ 	.word	0x0000fc30


	//   ....[70]....
        /*0318*/ 	.word	0x0000fc60


	//   ....[71]....
        /*031c*/ 	.word	0x0000fc90


	//   ....[72]....
        /*0320*/ 	.word	0x0000fca0


	//   ....[73]....
        /*0324*/ 	.word	0x0000fde0


	//   ....[74]....
        /*0328*/ 	.word	0x0000fe10


	//   ....[75]....
        /*032c*/ 	.word	0x0000fe40


	//   ....[76]....
        /*0330*/ 	.word	0x0000fe70


	//   ....[77]....
        /*0334*/ 	.word	0x0000fea0


	//   ....[78]....
        /*0338*/ 	.word	0x0000fee0


	//   ....[79]....
        /*033c*/ 	.word	0x0000ff90


	//   ....[80]....
        /*0340*/ 	.word	0x00010030


	//   ....[81]....
        /*0344*/ 	.word	0x000100e0


	//   ....[82]....
        /*0348*/ 	.word	0x000106f0


	//   ....[83]....
        /*034c*/ 	.word	0x00010cc0


	//   ....[84]....
        /*0350*/ 	.word	0x00011130


	//----- nvinfo : EIATTR_REG_RECONFIG
	.align		4
.L_291:
        /*0354*/ 	.byte	0x01, 0x54
	.zero		2


	//----- nvinfo : EIATTR_SYSCALL_OFFSETS
	.align		4
        /*0358*/ 	.byte	0x04, 0x46
        /*035a*/ 	.short	(.L_293 - .L_292)


	//   ....[0]....
.L_292:
        /*035c*/ 	.word	0x000016f0


	//   ....[1]....
        /*0360*/ 	.word	0x0000d420


	//   ....[2]....
        /*0364*/ 	.word	0x0000d560


	//   ....[3]....
        /*0368*/ 	.word	0x0000d6a0


	//   ....[4]....
        /*036c*/ 	.word	0x0000d7c0


	//----- nvinfo : EIATTR_MBARRIER_INSTR_OFFSETS
	.align		4
.L_293:
        /*0370*/ 	.byte	0x04, 0x39
        /*0372*/ 	.short	(.L_295 - .L_294)


	//   ....[0]....
.L_294:
        /*0374*/ 	.word	0x000002a0
        /*0378*/ 	.word	0x000000ff
        /*037c*/ 	.word	0x00019c00
        /*0380*/ 	.short	0x0100
        /*0382*/ 	.byte	0x08
	.zero		1


	//   ....[1]....
        /*0384*/ 	.word	0x000002b0
        /*0388*/ 	.word	0x000000ff
        /*038c*/ 	.word	0x00019c20
        /*0390*/ 	.short	0x0100
        /*0392*/ 	.byte	0x08
	.zero		1


	//   ....[2]....
        /*0394*/ 	.word	0x000003a0
        /*0398*/ 	.word	0x000000ff
        /*039c*/ 	.word	0x00019c30
        /*03a0*/ 	.short	0x0100
        /*03a2*/ 	.byte	0x08
	.zero		1


	//   ....[3]....
        /*03a4*/ 	.word	0x000003b0
        /*03a8*/ 	.word	0x000000ff
        /*03ac*/ 	.word	0x00019c40
        /*03b0*/ 	.short	0x0100
        /*03b2*/ 	.byte	0x08
	.zero		1


	//   ....[4]....
        /*03b4*/ 	.word	0x000003c0
        /*03b8*/ 	.word	0x000000ff
        /*03bc*/ 	.word	0x00019c38
        /*03c0*/ 	.short	0x0100
        /*03c2*/ 	.byte	0x08
	.zero		1


	//   ....[5]....
        /*03c4*/ 	.word	0x000003d0
        /*03c8*/ 	.word	0x000000ff
        /*03cc*/ 	.word	0x00019c48
        /*03d0*/ 	.short	0x0100
        /*03d2*/ 	.byte	0x08
	.zero		1


	//   ....[6]....
        /*03d4*/ 	.word	0x00000500
        /*03d8*/ 	.word	0x000000ff
        /*03dc*/ 	.word	0x00019c50
        /*03e0*/ 	.short	0x0100
        /*03e2*/ 	.byte	0x08
	.zero		1


	//   ....[7]....
        /*03e4*/ 	.word	0x00000510
        /*03e8*/ 	.word	0x000000ff
        /*03ec*/ 	.word	0x00019c60
        /*03f0*/ 	.short	0x0100
        /*03f2*/ 	.byte	0x08
	.zero		1


	//   ....[8]....
        /*03f4*/ 	.word	0x00000520
        /*03f8*/ 	.word	0x000000ff
        /*03fc*/ 	.word	0x00019c58
        /*0400*/ 	.short	0x0100
        /*0402*/ 	.byte	0x08
	.zero		1


	//   ....[9]....
        /*0404*/ 	.word	0x00000530
        /*0408*/ 	.word	0x000000ff
        /*040c*/ 	.word	0x00019c68
        /*0410*/ 	.short	0x0100
        /*0412*/ 	.byte	0x08
	.zero		1


	//   ....[10]....
        /*0414*/ 	.word	0x00000620
        /*0418*/ 	.word	0x000000ff
        /*041c*/ 	.word	0x00019c70
        /*0420*/ 	.short	0x0100
        /*0422*/ 	.byte	0x06
	.zero		1


	//   ....[11]....
        /*0424*/ 	.word	0x00000630
        /*0428*/ 	.word	0x000000ff
        /*042c*/ 	.word	0x00019c80
        /*0430*/ 	.short	0x0100
        /*0432*/ 	.byte	0x06
	.zero		1


	//   ....[12]....
        /*0434*/ 	.word	0x00000640
        /*0438*/ 	.word	0x000000ff
        /*043c*/ 	.word	0x00019c78
        /*0440*/ 	.short	0x0100
        /*0442*/ 	.byte	0x06
	.zero		1


	//   ....[13]....
        /*0444*/ 	.word	0x00000650
        /*0448*/ 	.word	0x000000ff
        /*044c*/ 	.word	0x00019c88
        /*0450*/ 	.short	0x0100
        /*0452*/ 	.byte	0x06
	.zero		1


	//   ....[14]....
        /*0454*/ 	.word	0x00000780
        /*0458*/ 	.word	0x000000ff
        /*045c*/ 	.word	0x00019c90
        /*0460*/ 	.short	0x0100
        /*0462*/ 	.byte	0x08
	.zero		1


	//   ....[15]....
        /*0464*/ 	.word	0x00000790
        /*0468*/ 	.word	0x000000ff
        /*046c*/ 	.word	0x00019ca0
        /*0470*/ 	.short	0x0100
        /*0472*/ 	.byte	0x08
	.zero		1


	//   ....[16]....
        /*0474*/ 	.word	0x000007a0
        /*0478*/ 	.word	0x000000ff
        /*047c*/ 	.word	0x00019c98
        /*0480*/ 	.short	0x0100
        /*0482*/ 	.byte	0x08
	.zero		1


	//   ....[17]....
        /*0484*/ 	.word	0x000007b0
        /*0488*/ 	.word	0x000000ff
        /*048c*/ 	.word	0x00019ca8
        /*0490*/ 	.short	0x0100
        /*0492*/ 	.byte	0x08
	.zero		1


	//   ....[18]....
        /*0494*/ 	.word	0x000008e0
        /*0498*/ 	.word	0x000000ff
        /*049c*/ 	.word	0x00019cb0
        /*04a0*/ 	.short	0x0100
        /*04a2*/ 	.byte	0x08
	.zero		1


	//   ....[19]....
        /*04a4*/ 	.word	0x000008f0
        /*04a8*/ 	.word	0x000000ff
        /*04ac*/ 	.word	0x00019cc0
        /*04b0*/ 	.short	0x0100
        /*04b2*/ 	.byte	0x08
	.zero		1


	//   ....[20]....
        /*04b4*/ 	.word	0x00000900
        /*04b8*/ 	.word	0x000000ff
        /*04bc*/ 	.word	0x00019cb8
        /*04c0*/ 	.short	0x0100
        /*04c2*/ 	.byte	0x08
	.zero		1


	//   ....[21]....
        /*04c4*/ 	.word	0x00000910
        /*04c8*/ 	.word	0x000000ff
        /*04cc*/ 	.word	0x00019cc8
        /*04d0*/ 	.short	0x0100
        /*04d2*/ 	.byte	0x08
	.zero		1


	//   ....[22]....
        /*04d4*/ 	.word	0x00001a20
        /*04d8*/ 	.word	0x000000ff
        /*04dc*/ 	.word	0x00019c00
        /*04e0*/ 	.short	0x010a
        /*04e2*/ 	.byte	0x2c
	.zero		1


	//   ....[23]....
        /*04e4*/ 	.word	0x00001ac0
        /*04e8*/ 	.word	0x00000002
        /*04ec*/ 	.word	0x00019c30
        /*04f0*/ 	.short	0x010a
        /*04f2*/ 	.byte	0x3f
	.zero		1


	//   ....[24]....
        /*04f4*/ 	.word	0x00001b30
        /*04f8*/ 	.word	0x00000002
        /*04fc*/ 	.word	0x00019c30
        /*0500*/ 	.short	0x010a
        /*0502*/ 	.byte	0x3f
	.zero		1


	//   ....[25]....
        /*0504*/ 	.word	0x00003ac0
        /*0508*/ 	.word	0x00000030
        /*050c*/ 	.word	0x00000000
        /*0510*/ 	.short	0x0101
        /*0512*/ 	.byte	0x3f
	.zero		1


	//   ....[26]....
        /*0514*/ 	.word	0x000046e0
        /*0518*/ 	.word	0x000000ff
        /*051c*/ 	.word	0x00019c30
        /*0520*/ 	.short	0x010a
        /*0522*/ 	.byte	0x16
	.zero		1


	//   ....[27]....
        /*0524*/ 	.word	0x00004720
        /*0528*/ 	.word	0x000000ff
        /*052c*/ 	.word	0x00019c30
        /*0530*/ 	.short	0x010a
        /*0532*/ 	.byte	0x16
	.zero		1


	//   ....[28]....
        /*0534*/ 	.word	0x00004880
        /*0538*/ 	.word	0x000000ff
        /*053c*/ 	.word	0x00019c50
        /*0540*/ 	.short	0x010a
        /*0542*/ 	.byte	0x0e
	.zero		1


	//   ....[29]....
        /*0544*/ 	.word	0x00004cd0
        /*0548*/ 	.word	0x000000ff
        /*054c*/ 	.word	0x00019c50
        /*0550*/ 	.short	0x010a
        /*0552*/ 	.byte	0x0e
	.zero		1


	//   ....[30]....
        /*0554*/ 	.word	0x00006af0
        /*0558*/ 	.word	0x00000002
        /*055c*/ 	.word	0x00000000
        /*0560*/ 	.short	0x0101
        /*0562*/ 	.byte	0x3f
	.zero		1


	//   ....[31]....
        /*0564*/ 	.word	0x00006de0
        /*0568*/ 	.word	0x000000ff
        /*056c*/ 	.word	0x00000000
        /*0570*/ 	.short	0x0101
        /*0572*/ 	.byte	0x06
	.zero		1


	//   ....[32]....
        /*0574*/ 	.word	0x000073a0
        /*0578*/ 	.word	0x000000ff
        /*057c*/ 	.word	0x00019c30
        /*0580*/ 	.short	0x010a
        /*0582*/ 	.byte	0x06
	.zero		1


	//   ....[33]....
        /*0584*/ 	.word	0x000073e0
        /*0588*/ 	.word	0x000000ff
        /*058c*/ 	.word	0x00019c30
        /*0590*/ 	.short	0x010a
        /*0592*/ 	.byte	0x06
	.zero		1


	//   ....[34]....
        /*0594*/ 	.word	0x00007540
        /*0598*/ 	.word	0x000000ff
        /*059c*/ 	.word	0x00019c50
        /*05a0*/ 	.short	0x010a
        /*05a2*/ 	.byte	0x0e
	.zero		1


	//   ....[35]....
        /*05a4*/ 	.word	0x00008170
        /*05a8*/ 	.word	0x000000ff
        /*05ac*/ 	.word	0x00019c50
        /*05b0*/ 	.short	0x010a
        /*05b2*/ 	.byte	0x0e
	.zero		1


	//   ....[36]....
        /*05b4*/ 	.word	0x00008ea0
        /*05b8*/ 	.word	0x00000002
        /*05bc*/ 	.word	0x00000000
        /*05c0*/ 	.short	0x0101
        /*05c2*/ 	.byte	0x3f
	.zero		1


	//   ....[37]....
        /*05c4*/ 	.word	0x000091b0
        /*05c8*/ 	.word	0x000000ff
        /*05cc*/ 	.word	0x00000000
        /*05d0*/ 	.short	0x0101
        /*05d2*/ 	.byte	0x06
	.zero		1


	//   ....[38]....
        /*05d4*/ 	.word	0x000096e0
        /*05d8*/ 	.word	0x000000ff
        /*05dc*/ 	.word	0x00019c50
        /*05e0*/ 	.short	0x010a
        /*05e2*/ 	.byte	0x10
	.zero		1


	//   ....[39]....
        /*05e4*/ 	.word	0x00009720
        /*05e8*/ 	.word	0x000000ff
        /*05ec*/ 	.word	0x00019c50
        /*05f0*/ 	.short	0x010a
        /*05f2*/ 	.byte	0x10
	.zero		1


	//   ....[40]....
        /*05f4*/ 	.word	0x00009d20
        /*05f8*/ 	.word	0x000000ff
        /*05fc*/ 	.word	0x00000000
        /*0600*/ 	.short	0x0101
        /*0602*/ 	.byte	0x04
	.zero		1


	//   ....[41]....
        /*0604*/ 	.word	0x0000b200
        /*0608*/ 	.word	0x00000003
        /*060c*/ 	.word	0x00000000
        /*0610*/ 	.short	0x0101
        /*0612*/ 	.byte	0x3f
	.zero		1


	//   ....[42]....
        /*0614*/ 	.word	0x0000dd20
        /*0618*/ 	.word	0x00000005
        /*061c*/ 	.word	0x00019c80
        /*0620*/ 	.short	0x010a
        /*0622*/ 	.byte	0x3f
	.zero		1


	//   ....[43]....
        /*0624*/ 	.word	0x0000df60
        /*0628*/ 	.word	0x00000005
        /*062c*/ 	.word	0x00019c40
        /*0630*/ 	.short	0x010a
        /*0632*/ 	.byte	0x3f
	.zero		1


	//   ....[44]....
        /*0634*/ 	.word	0x0000e400
        /*0638*/ 	.word	0x000000ff
        /*063c*/ 	.word	0x00019c20
        /*0640*/ 	.short	0x010a
        /*0642*/ 	.byte	0x28
	.zero		1


	//   ....[45]....
        /*0644*/ 	.word	0x0000e6c0
        /*0648*/ 	.word	0x00000007
        /*064c*/ 	.word	0x00019c80
        /*0650*/ 	.short	0x010a
        /*0652*/ 	.byte	0x3f
	.zero		1


	//   ....[46]....
        /*0654*/ 	.word	0x0000eaf0
        /*0658*/ 	.word	0x00000007
        /*065c*/ 	.word	0x00019c40
        /*0660*/ 	.short	0x010a
        /*0662*/ 	.byte	0x3f
	.zero		1


	//   ....[47]....
        /*0664*/ 	.word	0x0000efa0
        /*0668*/ 	.word	0x0000000c
        /*066c*/ 	.word	0x00019c70
        /*0670*/ 	.short	0x010a
        /*0672*/ 	.byte	0x3f
	.zero		1


	//   ....[48]....
        /*0674*/ 	.word	0x0000f010
        /*0678*/ 	.word	0x0000000c
        /*067c*/ 	.word	0x00019c60
        /*0680*/ 	.short	0x010a
        /*0682*/ 	.byte	0x3f
	.zero		1


	//   ....[49]....
        /*0684*/ 	.word	0x0000f340
        /*0688*/ 	.word	0x0000000c
        /*068c*/ 	.word	0x00019c50
        /*0690*/ 	.short	0x0101
        /*0692*/ 	.byte	0x3f
	.zero		1


	//   ....[50]....
        /*0694*/ 	.word	0x0000f3b0
        /*0698*/ 	.word	0x00000003
        /*069c*/ 	.word	0x00000000
        /*06a0*/ 	.short	0x0101
        /*06a2*/ 	.byte	0x3f
	.zero		1


	//   ....[51]....
        /*06a4*/ 	.word	0x0000f570
        /*06a8*/ 	.word	0x00000002
        /*06ac*/ 	.word	0x00019c70
        /*06b0*/ 	.short	0x010a
        /*06b2*/ 	.byte	0x3f
	.zero		1


	//   ....[52]....
        /*06b4*/ 	.word	0x0000f5e0
        /*06b8*/ 	.word	0x00000002
        /*06bc*/ 	.word	0x00019c60
        /*06c0*/ 	.short	0x010a
        /*06c2*/ 	.byte	0x3f
	.zero		1


	//   ....[53]....
        /*06c4*/ 	.word	0x0000f910
        /*06c8*/ 	.word	0x00000002
        /*06cc*/ 	.word	0x00019c50
        /*06d0*/ 	.short	0x0101
        /*06d2*/ 	.byte	0x3f
	.zero		1


	//   ....[54]....
        /*06d4*/ 	.word	0x0000f9a0
        /*06d8*/ 	.word	0x00000000
        /*06dc*/ 	.word	0x00000000
        /*06e0*/ 	.short	0x0101
        /*06e2*/ 	.byte	0x3f
	.zero		1


	//   ....[55]....
        /*06e4*/ 	.word	0x00010670
        /*06e8*/ 	.word	0x00000006
        /*06ec*/ 	.word	0x00019c20
        /*06f0*/ 	.short	0x010a
        /*06f2*/ 	.byte	0x3f
	.zero		1


	//   ....[56]....
        /*06f4*/ 	.word	0x00010810
        /*06f8*/ 	.word	0x00000005
        /*06fc*/ 	.word	0x00000000
        /*0700*/ 	.short	0x010a
        /*0702*/ 	.byte	0x3f
	.zero		1


	//   ....[57]....
        /*0704*/ 	.word	0x00010880
        /*0708*/ 	.word	0x00000009
        /*070c*/ 	.word	0x00000000
        /*0710*/ 	.short	0x010a
        /*0712*/ 	.byte	0x3f
	.zero		1


	//   ....[58]....
        /*0714*/ 	.word	0x000108d0
        /*0718*/ 	.word	0x00000011
        /*071c*/ 	.word	0x00019c60
        /*0720*/ 	.short	0x010a
        /*0722*/ 	.byte	0x3f
	.zero		1


	//   ....[59]....
        /*0724*/ 	.word	0x00010920
        /*0728*/ 	.word	0x00000007
        /*072c*/ 	.word	0x00019c60
        /*0730*/ 	.short	0x010a
        /*0732*/ 	.byte	0x3f
	.zero		1


	//   ....[60]....
        /*0734*/ 	.word	0x00010960
        /*0738*/ 	.word	0x00000011
        /*073c*/ 	.word	0x00019c80
        /*0740*/ 	.short	0x010a
        /*0742*/ 	.byte	0x3f
	.zero		1


	//   ....[61]....
        /*0744*/ 	.word	0x00010980
        /*0748*/ 	.word	0x00000007
        /*074c*/ 	.word	0x00019c80
        /*0750*/ 	.short	0x010a
        /*0752*/ 	.byte	0x3f
	.zero		1


	//   ....[62]....
        /*0754*/ 	.word	0x000109f0
        /*0758*/ 	.word	0x00000003
        /*075c*/ 	.word	0x00019c00
        /*0760*/ 	.short	0x010a
        /*0762*/ 	.byte	0x3f
	.zero		1


	//   ....[63]....
        /*0764*/ 	.word	0x00010a40
        /*0768*/ 	.word	0x00000002
        /*076c*/ 	.word	0x00019c30
        /*0770*/ 	.short	0x010a
        /*0772*/ 	.byte	0x3f
	.zero		1


	//   ....[64]....
        /*0774*/ 	.word	0x00010aa0
        /*0778*/ 	.word	0x00000007
        /*077c*/ 	.word	0x00019c30
        /*0780*/ 	.short	0x010a
        /*0782*/ 	.byte	0x3f
	.zero		1


	//   ....[65]....
        /*0784*/ 	.word	0x00010b00
        /*0788*/ 	.word	0x0000002d
        /*078c*/ 	.word	0x00019c50
        /*0790*/ 	.short	0x010a
        /*0792*/ 	.byte	0x3f
	.zero		1


	//   ....[66]....
        /*0794*/ 	.word	0x00010b60
        /*0798*/ 	.word	0x00000007
        /*079c*/ 	.word	0x00019c30
        /*07a0*/ 	.short	0x010a
        /*07a2*/ 	.byte	0x3f
	.zero		1


	//   ....[67]....
        /*07a4*/ 	.word	0x00010bc0
        /*07a8*/ 	.word	0x0000000f
        /*07ac*/ 	.word	0x00019c50
        /*07b0*/ 	.short	0x010a
        /*07b2*/ 	.byte	0x3f
	.zero		1


	//   ....[68]....
        /*07b4*/ 	.word	0x00010c20
        /*07b8*/ 	.word	0x00000005
        /*07bc*/ 	.word	0x00019c50
        /*07c0*/ 	.short	0x010a
        /*07c2*/ 	.byte	0x3f
	.zero		1


	//   ....[69]....
        /*07c4*/ 	.word	0x00010d70
        /*07c8*/ 	.word	0x00000005
        /*07cc*/ 	.word	0x00019c80
        /*07d0*/ 	.short	0x010a
        /*07d2*/ 	.byte	0x3f
	.zero		1


	//   ....[70]....
        /*07d4*/ 	.word	0x00010dc0
        /*07d8*/ 	.word	0x00000005
        /*07dc*/ 	.word	0x00019c40
        /*07e0*/ 	.short	0x010a
        /*07e2*/ 	.byte	0x3f
	.zero		1


	//   ....[71]....
        /*07e4*/ 	.word	0x00010e20
        /*07e8*/ 	.word	0x00000003
        /*07ec*/ 	.word	0x00019c20
        /*07f0*/ 	.short	0x010a
        /*07f2*/ 	.byte	0x3f
	.zero		1


	//   ....[72]....
        /*07f4*/ 	.word	0x00010e70
        /*07f8*/ 	.word	0x00000007
        /*07fc*/ 	.word	0x00019c80
        /*0800*/ 	.short	0x010a
        /*0802*/ 	.byte	0x3f
	.zero		1


	//   ....[73]....
        /*0804*/ 	.word	0x00010ec0
        /*0808*/ 	.word	0x00000007
        /*080c*/ 	.word	0x00019c40
        /*0810*/ 	.short	0x010a
        /*0812*/ 	.byte	0x3f
	.zero		1


	//   ....[74]....
        /*0814*/ 	.word	0x00010f10
        /*0818*/ 	.word	0x0000000c
        /*081c*/ 	.word	0x00019c70
        /*0820*/ 	.short	0x010a
        /*0822*/ 	.byte	0x3f
	.zero		1


	//   ....[75]....
        /*0824*/ 	.word	0x00010f60
        /*0828*/ 	.word	0x0000000c
        /*082c*/ 	.word	0x00019c60
        /*0830*/ 	.short	0x010a
        /*0832*/ 	.byte	0x3f
	.zero		1


	//   ....[76]....
        /*0834*/ 	.word	0x00010fb0
        /*0838*/ 	.word	0x00000002
        /*083c*/ 	.word	0x00019c70
        /*0840*/ 	.short	0x010a
        /*0842*/ 	.byte	0x3f
	.zero		1


	//   ....[77]....
        /*0844*/ 	.word	0x00011000
        /*0848*/ 	.word	0x00000002
        /*084c*/ 	.word	0x00019c60
        /*0850*/ 	.short	0x010a
        /*0852*/ 	.byte	0x3f
	.zero		1


	//   ....[78]....
        /*0854*/ 	.word	0x00011050
        /*0858*/ 	.word	0x00000006
        /*085c*/ 	.word	0x00019c20
        /*0860*/ 	.short	0x010a
        /*0862*/ 	.byte	0x3f
	.zero		1


	//   ....[79]....
        /*0864*/ 	.word	0x000111f0
        /*0868*/ 	.word	0x00000005
        /*086c*/ 	.word	0x00000000
        /*0870*/ 	.short	0x010a
        /*0872*/ 	.byte	0x3f
	.zero		1


	//   ....[80]....
        /*0874*/ 	.word	0x00011240
        /*0878*/ 	.word	0x00000009
        /*087c*/ 	.word	0x00000000
        /*0880*/ 	.short	0x010a
        /*0882*/ 	.byte	0x3f
	.zero		1


	//   ....[81]....
        /*0884*/ 	.word	0x00011290
        /*0888*/ 	.word	0x00000011
        /*088c*/ 	.word	0x00019c60
        /*0890*/ 	.short	0x010a
        /*0892*/ 	.byte	0x3f
	.zero		1


	//   ....[82]....
        /*0894*/ 	.word	0x000112e0
        /*0898*/ 	.word	0x00000007
        /*089c*/ 	.word	0x00019c60
        /*08a0*/ 	.short	0x010a
        /*08a2*/ 	.byte	0x3f
	.zero		1


	//   ....[83]....
        /*08a4*/ 	.word	0x00011330
        /*08a8*/ 	.word	0x00000011
        /*08ac*/ 	.word	0x00019c80
        /*08b0*/ 	.short	0x010a
        /*08b2*/ 	.byte	0x3f
	.zero		1


	//----- nvinfo : EIATTR_NUM_MBARRIERS
	.align		4
.L_295:
        /*08b4*/ 	.byte	0x03, 0x38
        /*08b6*/ 	.short	0x0016


	//----- nvinfo : EIATTR_EXIT_INSTR_OFFSETS
	.align		4
        /*08b8*/ 	.byte	0x04, 0x1c
        /*08ba*/ 	.short	(.L_297 - .L_296)


	//   ....[0]....
.L_296:
        /*08bc*/ 	.word	0x00000a70


	//   ....[1]....
        /*08c0*/ 	.word	0x0000bda0


	//   ....[2]....
        /*08c4*/ 	.word	0x000109d0


	//----- nvinfo : EIATTR_MAX_THREADS
	.align		4
.L_297:
        /*08c8*/ 	.byte	0x04, 0x05
        /*08ca*/ 	.short	(.L_299 - .L_298)
.L_298:
        /*08cc*/ 	.word	0x00000200
        /*08d0*/ 	.word	0x00000001
        /*08d4*/ 	.word	0x00000001


	//----- nvinfo : EIATTR_CRS_STACK_SIZE
	.align		4
.L_299:
        /*08d8*/ 	.byte	0x04, 0x1e
        /*08da*/ 	.short	(.L_301 - .L_300)
.L_300:
        /*08dc*/ 	.word	0x00000000


	//----- nvinfo : EIATTR_CBANK_PARAM_SIZE
	.align		4
.L_301:
        /*08e0*/ 	.byte	0x03, 0x19
        /*08e2*/ 	.short	0x0a70


	//----- nvinfo : EIATTR_PARAM_CBANK
	.align		4
        /*08e4*/ 	.byte	0x04, 0x0a
        /*08e6*/ 	.short	(.L_303 - .L_302)
	.align		4
.L_302:
        /*08e8*/ 	.word	index@(.nv.constant0._ZN7cutlass13device_kernelIN5flash11enable_sm90INS1_16FlashAttnFwdSm90INS1_25CollectiveMainloopFwdSm90ILi2EN4cute5tupleIJNS5_1CILi1EEES8_S8_EEENS6_IJNS7_ILi192EEENS7_ILi128EEENS7_ILi96EEEEEELi96ENS_12float_e4m3_tEfNS_4arch4Sm90ELb1ELb0ELb1ELb1ELb0ELb0ELb0ELb1ELb1ELb0ELb0ELb0EEENS1_21CollectiveEpilogueFwdINS6_IJSA_SC_SB_EEES9_NS_10bfloat16_tESG_Li384ELb1ELb0ELb0ELb1EEENS1_36VarlenDynamicPersistentTileSchedulerILi192ELi128ELi384ELi128ELb0ELb0ELb1ELb1ELb1ELb1EEEEEEEEEvNT_6ParamsE)
        /*08ec*/ 	.short	0x0210
        /*08ee*/ 	.short	0x0a70


	//----- nvinfo : EIATTR_SW_WAR
	.align		4
.L_303:
        /*08f0*/ 	.byte	0x04, 0x36
        /*08f2*/ 	.short	(.L_305 - .L_304)
.L_304:
        /*08f4*/ 	.word	0x00000008
.L_305:


//--------------------- .nv.info._ZN7cutlass13device_kernelIN5flash11enable_sm90INS1_16FlashAttnFwdSm90INS1_25CollectiveMainloopFwdSm90ILi2EN4cute5tupleIJNS5_1CILi1EEES8_S8_EEENS6_IJNS7_ILi192EEENS7_ILi128EEENS7_ILi96EEEEEELi96ENS_12float_e4m3_tEfNS_4arch4Sm90ELb1ELb0ELb1ELb1ELb0ELb1ELb0ELb1ELb1ELb0ELb0ELb0EEENS1_21CollectiveEpilogueFwdINS6_IJSA_SC_SB_EEES9_NS_10bfloat16_tESG_Li384ELb1ELb0ELb0ELb1EEENS1_36VarlenDynamicPersistentTileSchedulerILi192ELi128ELi384ELi128ELb0ELb0ELb1ELb1ELb1ELb1EEEEEEEEEvNT_6ParamsE --------------------------
	.section	.nv.info._ZN7cutlass13device_kernelIN5flash11enable_sm90INS1_16FlashAttnFwdSm90INS1_25CollectiveMainloopFwdSm90ILi2EN4cute5tupleIJNS5_1CILi1EEES8_S8_EEENS6_IJNS7_ILi192EEENS7_ILi128EEENS7_ILi96EEEEEELi96ENS_12float_e4m3_tEfNS_4arch4Sm90ELb1ELb0ELb1ELb1ELb0ELb1ELb0ELb1ELb1ELb0ELb0ELb0EEENS1_21CollectiveEpilogueFwdINS6_IJSA_SC_SB_EEES9_NS_10bfloat16_tESG_Li384ELb1ELb0ELb0ELb1EEENS1_36VarlenDynamicPersistentTileSchedulerILi192ELi128ELi384ELi128ELb0ELb0ELb1ELb1ELb1ELb1EEEEEEEEEvNT_6ParamsE,"",@"SHT_CUDA_INFO"
	.sectionflags	@""
	.align	4


	//----- nvinfo : EIATTR_CUDA_API_VERSION
	.align		4
        /*0000*/ 	.byte	0x04, 0x37
        /*0002*/ 	.short	(.L_307 - .L_306)
.L_306:
        /*0004*/ 	.word	0x00000082


	//----- nvinfo : EIATTR_KPARAM_INFO
	.align		4
.L_307:
        /*0008*/ 	.byte	0x04, 0x17
        /*000a*/ 	.short	(.L_309 - .L_308)
.L_308:
        /*000c*/ 	.word	0x00000000
        /*0010*/ 	.short	0x0000
        /*0012*/ 	.short	0x0070
        /*0014*/ 	.byte	0x00, 0xf0, 0x01, 0x28


	//----- nvinfo : EIATTR_SPARSE_MMA_MASK
	.align		4
.L_309:
        /*0018*/ 	.byte	0x03, 0x50
        /*001a*/ 	.short	0x0000


	//----- nvinfo : EIATTR_MAXREG_COUNT
	.align		4
        /*001c*/ 	.byte	0x03, 0x1b
        /*001e*/ 	.short	0x0080


	//----- nvinfo : EIATTR_NUM_BARRIERS
	.align		4
        /*0020*/ 	.byte	0x02, 0x4c
        /*0022*/ 	.byte	0x10
	.zero		1


	//----- nvinfo : EIATTR_EXTERNS
	.align		4
        /*0024*/ 	.byte	0x04, 0x0f
        /*0026*/ 	.short	(.L_311 - .L_310)


	//   ....[0]....
	.align		4
.L_310:
        /*0028*/ 	.word	index@(__assertfail)


	//----- nvinfo : EIATTR_ANNOTATIONS
	.align		4
.L_311:
        /*002c*/ 	.byte	0x04, 0x55
        /*002e*/ 	.short	(.L_313 - .L_312)


	//   ....[0]....
.L_312:
        /* <DEDUP_REMOVED lines=58> */


	//----- nvinfo : EIATTR_MERCURY_ISA_VERSION
	.align		4
.L_313:
        /*03b8*/ 	.byte	0x03, 0x5f
        /*03ba*/ 	.short	0x0101


	//----- nvinfo : EIATTR_UNUSED_LOAD_BYTE_OFFSET
	.align		4
        /*03bc*/ 	.byte	0x04, 0x44
        /*03be*/ 	.short	(.L_315 - .L_314)


	//   ....[0]....
.L_314:
        /*03c0*/ 	.word	0x00000ac0
        /*03c4*/ 	.word	0x0000fff0


	//   ....[1]....
        /*03c8*/ 	.word	0x00014200
        /*03cc*/ 	.word	0x0000fff0


	//----- nvinfo : EIATTR_INT_WARP_WIDE_INSTR_OFFSETS
	.align		4
.L_315:
        /*03d0*/ 	.byte	0x04, 0x31
        /*03d2*/ 	.short	(.L_317 - .L_316)


	//   ....[0]....
.L_316:
        /*03d4*/ 	.word	0x000001b0


	//   ....[1]....
        /*03d8*/ 	.word	0x00000250


	//   ....[2]....
        /*03dc*/ 	.word	0x000002c0


	//   ....[3]....
        /*03e0*/ 	.word	0x00018940


	//   ....[4]....
        /*03e4*/ 	.word	0x000189d0


	//   ....[5]....
        /*03e8*/ 	.word	0x000190d0


	//   ....[6]....
        /*03ec*/ 	.word	0x00019110


	//   ....[7]....
        /*03f0*/ 	.word	0x00019220


	//   ....[8]....
        /*03f4*/ 	.word	0x000192e0


	//   ....[9]....
        /*03f8*/ 	.word	0x0001af40


	//   ....[10]....
        /*03fc*/ 	.word	0x0001afd0


	//----- nvinfo : EIATTR_COOP_GROUP_MASK_REGIDS
	.align		4
.L_317:
        /*0400*/ 	.byte	0x04, 0x29
        /*0402*/ 	.short	(.L_319 - .L_318)


	//   ....[0]....
.L_318:
        /*0404*/ 	.word	0xffffffff


	//   ....[1]....
        /*0408*/ 	.word	0xffffffff


	//   ....[2]....
        /*040c*/ 	.word	0xffffffff


	//   ....[3]....
        /*0410*/ 	.word	0xffffffff


	//   ....[4]....
        /*0414*/ 	.word	0xffffffff


	//   ....[5]....
        /*0418*/ 	.word	0xffffffff


	//   ....[6]....
        /*041c*/ 	.word	0xffffffff


	//   ....[7]....
        /*0420*/ 	.word	0xffffffff


	//   ....[8]....
        /*0424*/ 	.word	0xffffffff


	//   ....[9]....
        /*0428*/ 	.word	0xffffffff


	//   ....[10]....
        /*042c*/ 	.word	0xffffffff


	//   ....[11]....
        /*0430*/ 	.word	0xffffffff


	//   ....[12]....
        /*0434*/ 	.word	0xffffffff


	//   ....[13]....
        /*0438*/ 	.word	0xffffffff


	//   ....[14]....
        /*043c*/ 	.word	0xffffffff


	//   ....[15]....
        /*0440*/ 	.word	0xffffffff


	//   ....[16]....
        /*0444*/ 	.word	0xffffffff


	//   ....[17]....
        /*0448*/ 	.word	0xffffffff


	//   ....[18]....
        /*044c*/ 	.word	0xffffffff


	//   ....[19]....
        /*0450*/ 	.word	0xffffffff


	//   ....[20]....
        /*0454*/ 	.word	0xffffffff


	//   ....[21]....
        /*0458*/ 	.word	0xffffffff


	//   ....[22]....
        /*045c*/ 	.word	0xffffffff


	//   ....[23]....
        /*0460*/ 	.word	0xffffffff


	//   ....[24]....
        /*0464*/ 	.word	0xffffffff


	//   ....[25]....
        /*0468*/ 	.word	0xffffffff


	//   ....[26]....
        /*046c*/ 	.word	0xffffffff


	//   ....[27]....
        /*0470*/ 	.word	0xffffffff


	//   ....[28]....
        /*0474*/ 	.word	0xffffffff


	//   ....[29]....
        /*0478*/ 	.word	0xffffffff


	//   ....[30]....
        /*047c*/ 	.word	0xffffffff


	//   ....[31]....
        /*0480*/ 	.word	0xffffffff


	//   ....[32]....
        /*0484*/ 	.word	0xffffffff


	//   ....[33]....
        /*0488*/ 	.word	0xffffffff


	//   ....[34]....
        /*048c*/ 	.word	0xffffffff


	//   ....[35]....
        /*0490*/ 	.word	0xffffffff


	//   ....[36]....
        /*0494*/ 	.word	0xffffffff


	//   ....[37]....
        /*0498*/ 	.word	0xffffffff


	//   ....[38]....
        /*049c*/ 	.word	0xffffffff


	//   ....[39]....
        /*04a0*/ 	.word	0xffffffff


	//   ....[40]....
        /*04a4*/ 	.word	0xffffffff


	//   ....[41]....
        /*04a8*/ 	.word	0xffffffff


	//   ....[42]....
        /*04ac*/ 	.word	0xffffffff


	//   ....[43]....
        /*04b0*/ 	.word	0xffffffff


	//   ....[44]....
        /*04b4*/ 	.word	0xffffffff


	//   ....[45]....
        /*04b8*/ 	.word	0xffffffff


	//   ....[46]....
        /*04bc*/ 	.word	0xffffffff


	//   ....[47]....
        /*04c0*/ 	.word	0xffffffff


	//   ....[48]....
        /*04c4*/ 	.word	0xffffffff


	//   ....[49]....
        /*04c8*/ 	.word	0xffffffff


	//   ....[50]....
        /*04cc*/ 	.word	0xffffffff


	//   ....[51]....
        /*04d0*/ 	.word	0xffffffff


	//   ....[52]....
        /*04d4*/ 	.word	0xffffffff


	//   ....[53]....
        /*04d8*/ 	.word	0xffffffff


	//   ....[54]....
        /*04dc*/ 	.word	0xffffffff


	//   ....[55]....
        /*04e0*/ 	.word	0xffffffff


	//   ....[56]....
        /*04e4*/ 	.word	0xffffffff


	//   ....[57]....
        /*04e8*/ 	.word	0xffffffff


	//   ....[58]....
        /*04ec*/ 	.word	0xffffffff


	//   ....[59]....
        /*04f0*/ 	.word	0xffffffff


	//   ....[60]....
        /*04f4*/ 	.word	0xffffffff


	//   ....[61]....
        /*04f8*/ 	.word	0xffffffff


	//   ....[62]....
        /*04fc*/ 	.word	0xffffffff


	//   ....[63]....
        /*0500*/ 	.word	0xffffffff


	//   ....[64]....
        /*0504*/ 	.word	0xffffffff


	//   ....[65]....
        /*0508*/ 	.word	0xffffffff


	//   ....[66]....
        /*050c*/ 	.word	0xffffffff


	//   ....[67]....
        /*0510*/ 	.word	0xffffffff


	//   ....[68]....
        /*0514*/ 	.word	0xffffffff


	//   ....[69]....
        /*0518*/ 	.word	0xffffffff


	//   ....[70]....
        /*051c*/ 	.word	0xffffffff


	//   ....[71]....
        /*0520*/ 	.word	0xffffffff


	//   ....[72]....
        /*0524*/ 	.word	0xffffffff


	//   ....[73]....
        /*0528*/ 	.word	0xffffffff


	//   ....[74]....
        /*052c*/ 	.word	0xffffffff


	//   ....[75]....
        /*0530*/ 	.word	0xffffffff


	//   ....[76]....
        /*0534*/ 	.word	0xffffffff


	//   ....[77]....
        /*0538*/ 	.word	0xffffffff


	//   ....[78]....
        /*053c*/ 	.word	0xffffffff


	//   ....[79]....
        /*0540*/ 	.word	0xffffffff


	//   ....[80]....
        /*0544*/ 	.word	0xffffffff


	//   ....[81]....
        /*0548*/ 	.word	0xffffffff


	//   ....[82]....
        /*054c*/ 	.word	0xffffffff


	//   ....[83]....
        /*0550*/ 	.word	0xffffffff


	//   ....[84]....
        /*0554*/ 	.word	0x0500000f


	//   ....[85]....
        /*0558*/ 	.word	0x0500000f


	//   ....[86]....
        /*055c*/ 	.word	0x0500000f


	//   ....[87]....
        /*0560*/ 	.word	0x0500000f


	//   ....[88]....
        /*0564*/ 	.word	0x0500000f


	//   ....[89]....
        /*0568*/ 	.word	0x0500000f


	//   ....[90]....
        /*056c*/ 	.word	0x0500000f


	//   ....[91]....
        /*0570*/ 	.word	0x0500000f


	//   ....[92]....
        /*0574*/ 	.word	0x0500000f


	//   ....[93]....
        /*0578*/ 	.word	0x0500000f


	//   ....[94]....
        /*057c*/ 	.word	0x0500000f


	//   ....[95]....
        /*0580*/ 	.word	0x0500000f


	//   ....[96]....
        /*0584*/ 	.word	0x0500000f


	//   ....[97]....
        /*0588*/ 	.word	0x0500000f


	//   ....[98]....
        /*058c*/ 	.word	0x0500000f


	//   ....[99]....
        /*0590*/ 	.word	0x0500000f


	//   ....[100]....
        /*0594*/ 	.word	0x0500000f


	//   ....[101]....
        /*0598*/ 	.word	0x0500000f


	//   ....[102]....
        /*059c*/ 	.word	0x0500000f


	//   ....[103]....
        /*05a0*/ 	.word	0x0500000f


	//   ....[104]....
        /*05a4*/ 	.word	0x0500000f


	//   ....[105]....
        /*05a8*/ 	.word	0x0500000f


	//   ....[106]....
        /*05ac*/ 	.word	0x0500000f


	//   ....[107]....
        /*05b0*/ 	.word	0x0500000f


	//   ....[108]....
        /*05b4*/ 	.word	0x0500000f


	//   ....[109]....
        /*05b8*/ 	.word	0x0500000f


	//   ....[110]....
        /*05bc*/ 	.word	0x0500000f


	//   ....[111]....
        /*05c0*/ 	.word	0x0500000f


	//----- nvinfo : EIATTR_COOP_GROUP_INSTR_OFFSETS
	.align		4
.L_319:
        /*05c4*/ 	.byte	0x04, 0x28
        /*05c6*/ 	.short	(.L_321 - .L_320)


	//   ....[0]....
.L_320:
        /*05c8*/ 	.word	0x00000060


	//   ....[1]....
        /*05cc*/ 	.word	0x000001c0


	//   ....[2]....
        /*05d0*/ 	.word	0x00000270


	//   ....[3]....
        /*05d4*/ 	.word	0x00000430


	//   ....[4]....
        /*05d8*/ 	.word	0x00000590


	//   ....[5]....
        /*05dc*/ 	.word	0x000006b0


	//   ....[6]....
        /*05e0*/ 	.word	0x00000810


	//   ....[7]....
        /*05e4*/ 	.word	0x00006a80


	//   ....[8]....
        /*05e8*/ 	.word	0x0000c640


	//   ....[9]....
        /*05ec*/ 	.word	0x0000c680


	//   ....[10]....
        /*05f0*/ 	.word	0x0000d110


	//   ....[11]....
        /*05f4*/ 	.word	0x0000d130


	//   ....[12]....
        /*05f8*/ 	.word	0x0000f8c0


	//   ....[13]....
        /*05fc*/ 	.word	0x0000f9e0


	//   ....[14]....
        /*0600*/ 	.word	0x00010200


	//   ....[15]....
        /*0604*/ 	.word	0x00010260


	//   ....[16]....
        /*0608*/ 	.word	0x00012400


	//   ....[17]....
        /*060c*/ 	.word	0x00012420


	//   ....[18]....
        /*0610*/ 	.word	0x00012450


	//   ....[19]....
        /*0614*/ 	.word	0x000124a0


	//   ....[20]....
        /*0618*/ 	.word	0x00013aa0


	//   ....[21]....
        /*061c*/ 	.word	0x00013b50


	//   ....[22]....
        /*0620*/ 	.word	0x00013be0


	//   ....[23]....
        /*0624*/ 	.word	0x00013bf0


	//   ....[24]....
        /*0628*/ 	.word	0x000147b0


	//   ....[25]....
        /*062c*/ 	.word	0x000147e0


	//   ....[26]....
        /*0630*/ 	.word	0x00014810


	//   ....[27]....
        /*0634*/ 	.word	0x00014840


	//   ....[28]....
        /*0638*/ 	.word	0x00014870


	//   ....[29]....
        /*063c*/ 	.word	0x00014890


	//   ....[30]....
        /*0640*/ 	.word	0x000148b0


	//   ....[31]....
        /*0644*/ 	.word	0x000148c0


	//   ....[32]....
        /*0648*/ 	.word	0x000148d0


	//   ....[33]....
        /*064c*/ 	.word	0x000148e0


	//   ....[34]....
        /*0650*/ 	.word	0x000148f0


	//   ....[35]....
        /*0654*/ 	.word	0x00014900


	//   ....[36]....
        /*0658*/ 	.word	0x00014930


	//   ....[37]....
        /*065c*/ 	.word	0x00014940


	//   ....[38]....
        /*0660*/ 	.word	0x00014950


	//   ....[39]....
        /*0664*/ 	.word	0x00014960


	//   ....[40]....
        /*0668*/ 	.word	0x00014970


	//   ....[41]....
        /*066c*/ 	.word	0x00014980


	//   ....[42]....
        /*0670*/ 	.word	0x00014990


	//   ....[43]....
        /*0674*/ 	.word	0x000149a0


	//   ....[44]....
        /*0678*/ 	.word	0x000149b0


	//   ....[45]....
        /*067c*/ 	.word	0x000149c0


	//   ....[46]....
        /*0680*/ 	.word	0x000149d0


	//   ....[47]....
        /*0684*/ 	.word	0x000149e0


	//   ....[48]....
        /*0688*/ 	.word	0x00015fb0


	//   ....[49]....
        /*068c*/ 	.word	0x00016180


	//   ....[50]....
        /*0690*/ 	.word	0x000161b0


	//   ....[51]....
        /*0694*/ 	.word	0x000161e0


	//   ....[52]....
        /*0698*/ 	.word	0x00016210


	//   ....[53]....
        /*069c*/ 	.word	0x00016240


	//   ....[54]....
        /*06a0*/ 	.word	0x00016270


	//   ....[55]....
        /*06a4*/ 	.word	0x000163e0


	//   ....[56]....
        /*06a8*/ 	.word	0x00016410


	//   ....[57]....
        /*06ac*/ 	.word	0x00016440


	//   ....[58]....
        /*06b0*/ 	.word	0x00016470


	//   ....[59]....
        /*06b4*/ 	.word	0x000164a0


	//   ....[60]....
        /*06b8*/ 	.word	0x000164d0


	//   ....[61]....
        /*06bc*/ 	.word	0x00016570


	//   ....[62]....
        /*06c0*/ 	.word	0x000165d0


	//   ....[63]....
        /*06c4*/ 	.word	0x00016670


	//   ....[64]....
        /*06c8*/ 	.word	0x000174b0


	//   ....[65]....
        /*06cc*/ 	.word	0x00019440


	//   ....[66]....
        /*06d0*/ 	.word	0x0001b6d0


	//   ....[67]....
        /*06d4*/ 	.word	0x0001b720


	//   ....[68]....
        /*06d8*/ 	.word	0x0001b750


	//   ....[69]....
        /*06dc*/ 	.word	0x0001b780


	//   ....[70]....
        /*06e0*/ 	.word	0x0001b790


	//   ....[71]....
        /*06e4*/ 	.word	0x0001b7c0


	//   ....[72]....
        /*06e8*/ 	.word	0x0001b7f0


	//   ....[73]....
        /*06ec*/ 	.word	0x0001b820


	//   ....[74]....
        /*06f0*/ 	.word	0x0001b9a0


	//   ....[75]....
        /*06f4*/ 	.word	0x0001b9d0


	//   ....[76]....
        /*06f8*/ 	.word	0x0001ba00


	//   ....[77]....
        /*06fc*/ 	.word	0x0001ba30


	//   ....[78]....
        /*0700*/ 	.word	0x0001ba60


	//   ....[79]....
        /*0704*/ 	.word	0x0001ba90


	//   ....[80]....
        /*0708*/ 	.word	0x0001bb50


	//   ....[81]....
        /*070c*/ 	.word	0x0001bb70


	//   ....[82]....
        /*0710*/ 	.word	0x0001bbe0


	//   ....[83]....
        /*0714*/ 	.word	0x0001c280


	//   ....[84]....
        /*0718*/ 	.word	0x0001c6f0


	//   ....[85]....
        /*071c*/ 	.word	0x0001c790


	//   ....[86]....
        /*0720*/ 	.word	0x0001c830


	//   ....[87]....
        /*0724*/ 	.word	0x0001c8d0


	//   ....[88]....
        /*0728*/ 	.word	0x0001c9b0


	//   ....[89]....
        /*072c*/ 	.word	0x0001ca50


	//   ....[90]....
        /*0730*/ 	.word	0x0001caf0


	//   ....[91]....
        /*0734*/ 	.word	0x0001cb90


	//   ....[92]....
        /*0738*/ 	.word	0x0001ce90


	//   ....[93]....
        /*073c*/ 	.word	0x0001d170


	//   ....[94]....
        /*0740*/ 	.word	0x0001d590


	//   ....[95]....
        /*0744*/ 	.word	0x0001d630


	//   ....[96]....
        /*0748*/ 	.word	0x0001d750


	//   ....[97]....
        /*074c*/ 	.word	0x0001d7c0


	//   ....[98]....
        /*0750*/ 	.word	0x0001d830


	//   ....[99]....
        /*0754*/ 	.word	0x0001d8a0


	//   ....[100]....
        /*0758*/ 	.word	0x0001d910


	//   ....[101]....
        /*075c*/ 	.word	0x0001d990


	//   ....[102]....
        /*0760*/ 	.word	0x0001da20


	//   ....[103]....
        /*0764*/ 	.word	0x0001dab0


	//   ....[104]....
        /*0768*/ 	.word	0x0001db20


	//   ....[105]....
        /*076c*/ 	.word	0x0001db90


	//   ....[106]....
        /*0770*/ 	.word	0x0001dc00


	//   ....[107]....
        /*0774*/ 	.word	0x0001dc80


	//   ....[108]....
        /*0778*/ 	.word	0x0001dcf0


	//   ....[109]....
        /*077c*/ 	.word	0x0001dd90


	//   ....[110]....
        /*0780*/ 	.word	0x0001de20


	//   ....[111]....
        /*0784*/ 	.word	0x0001df40


	//----- nvinfo : EIATTR_REG_RECONFIG
	.align		4
.L_321:
        /*0788*/ 	.byte	0x01, 0x54
	.zero		2


	//----- nvinfo : EIATTR_SYSCALL_OFFSETS
	.align		4
        /*078c*/ 	.byte	0x04, 0x46
        /*078e*/ 	.short	(.L_323 - .L_322)


	//   ....[0]....
.L_322:
        /*0790*/ 	.word	0x000018c0


	//   ....[1]....
        /*0794*/ 	.word	0x00001a10


	//   ....[2]....
        /*0798*/ 	.word	0x00006bf0


	//   ....[3]....
        /*079c*/ 	.word	0x00007220


	//   ....[4]....
        /*07a0*/ 	.word	0x00018b50


	//   ....[5]....
        /*07a4*/ 	.word	0x00018cb0


	//   ....[6]....
        /*07a8*/ 	.word	0x00018e10


	//   ....[7]....
        /*07ac*/ 	.word	0x00018f70


	//----- nvinfo : EIATTR_MBARRIER_INSTR_OFFSETS
	.align		4
.L_323:
        /*07b0*/ 	.byte	0x04, 0x39
        /*07b2*/ 	.short	(.L_325 - .L_324)


	//   ....[0]....
.L_324:
        /*07b4*/ 	.word	0x000002e0
        /*07b8*/ 	.word	0x000000ff
        /*07bc*/ 	.word	0x00019c00
        /*07c0*/ 	.short	0x0100
        /*07c2*/ 	.byte	0x08
	.zero		1


	//   ....[1]....
        /*07c4*/ 	.word	0x000002f0
        /*07c8*/ 	.word	0x000000ff
        /*07cc*/ 	.word	0x00019c20
        /*07d0*/ 	.short	0x0100
        /*07d2*/ 	.byte	0x08
	.zero		1


	//   ....[2]....
        /*07d4*/ 	.word	0x000003e0
        /*07d8*/ 	.word	0x000000ff
        /*07dc*/ 	.word	0x00019c30
        /*07e0*/ 	.short	0x0100
        /*07e2*/ 	.byte	0x08
	.zero		1


	//   ....[3]....
        /*07e4*/ 	.word	0x000003f0
        /*07e8*/ 	.word	0x000000ff
        /*07ec*/ 	.word	0x00019c40
        /*07f0*/ 	.short	0x0100
        /*07f2*/ 	.byte	0x08
	.zero		1


	//   ....[4]....
        /*07f4*/ 	.word	0x00000400
        /*07f8*/ 	.word	0x000000ff
        /*07fc*/ 	.word	0x00019c38
        /*0800*/ 	.short	0x0100
        /*0802*/ 	.byte	0x08
	.zero		1


	//   ....[5]....
        /*0804*/ 	.word	0x00000410
        /*0808*/ 	.word	0x000000ff
        /*080c*/ 	.word	0x00019c48
        /*0810*/ 	.short	0x0100
        /*0812*/ 	.byte	0x08
	.zero		1


	//   ....[6]....
        /*0814*/ 	.word	0x00000540
        /*0818*/ 	.word	0x000000ff
        /*081c*/ 	.word	0x00019c50
        /*0820*/ 	.short	0x0100
        /*0822*/ 	.byte	0x08
	.zero		1


	//   ....[7]....
        /*0824*/ 	.word	0x00000550
        /*0828*/ 	.word	0x000000ff
        /*082c*/ 	.word	0x00019c60
        /*0830*/ 	.short	0x0100
        /*0832*/ 	.byte	0x08
	.zero		1


	//   ....[8]....
        /*0834*/ 	.word	0x00000560
        /*0838*/ 	.word	0x000000ff
        /*083c*/ 	.word	0x00019c58
        /*0840*/ 	.short	0x0100
        /*0842*/ 	.byte	0x08
	.zero		1


	//   ....[9]....
        /*0844*/ 	.word	0x00000570
        /*0848*/ 	.word	0x000000ff
        /*084c*/ 	.word	0x00019c68
        /*0850*/ 	.short	0x0100
        /*0852*/ 	.byte	0x08
	.zero		1


	//   ....[10]....
        /*0854*/ 	.word	0x00000660
        /*0858*/ 	.word	0x000000ff
        /*085c*/ 	.word	0x00019c70
        /*0860*/ 	.short	0x0100
        /*0862*/ 	.byte	0x06
	.zero		1


	//   ....[11]....
        /*0864*/ 	.word	0x00000670
        /*0868*/ 	.word	0x000000ff
        /*086c*/ 	.word	0x00019c80
        /*0870*/ 	.short	0x0100
        /*0872*/ 	.byte	0x06
	.zero		1


	//   ....[12]....
        /*0874*/ 	.word	0x00000680
        /*0878*/ 	.word	0x000000ff
        /*087c*/ 	.word	0x00019c78
        /*0880*/ 	.short	0x0100
        /*0882*/ 	.byte	0x06
	.zero		1


	//   ....[13]....
        /*0884*/ 	.word	0x00000690
        /*0888*/ 	.word	0x000000ff
        /*088c*/ 	.word	0x00019c88
        /*0890*/ 	.short	0x0100
        /*0892*/ 	.byte	0x06
	.zero		1


	//   ....[14]....
        /*0894*/ 	.word	0x000007c0
        /*0898*/ 	.word	0x000000ff
        /*089c*/ 	.word	0x00019c90
        /*08a0*/ 	.short	0x0100
        /*08a2*/ 	.byte	0x08
	.zero		1


	//   ....[15]....
        /*08a4*/ 	.word	0x000007d0
        /*08a8*/ 	.word	0x000000ff
        /*08ac*/ 	.word	0x00019ca0
        /*08b0*/ 	.short	0x0100
        /*08b2*/ 	.byte	0x08
	.zero		1


	//   ....[16]....
        /*08b4*/ 	.word	0x000007e0
        /*08b8*/ 	.word	0x000000ff
        /*08bc*/ 	.word	0x00019c98
        /*08c0*/ 	.short	0x0100
        /*08c2*/ 	.byte	0x08
	.zero		1


	//   ....[17]....
        /*08c4*/ 	.word	0x000007f0
        /*08c8*/ 	.word	0x000000ff
        /*08cc*/ 	.word	0x00019ca8
        /*08d0*/ 	.short	0x0100
        /*08d2*/ 	.byte	0x08
	.zero		1


	//   ....[18]....
        /*08d4*/ 	.word	0x00000920
        /*08d8*/ 	.word	0x000000ff
        /*08dc*/ 	.word	0x00019cb0
        /*08e0*/ 	.short	0x0100
        /*08e2*/ 	.byte	0x08
	.zero		1


	//   ....[19]....
        /*08e4*/ 	.word	0x00000930
        /*08e8*/ 	.word	0x000000ff
        /*08ec*/ 	.word	0x00019cc0
        /*08f0*/ 	.short	0x0100
        /*08f2*/ 	.byte	0x08
	.zero		1


	//   ....[20]....
        /*08f4*/ 	.word	0x00000940
        /*08f8*/ 	.word	0x000000ff
        /*08fc*/ 	.word	0x00019cb8
        /*0900*/ 	.short	0x0100
        /*0902*/ 	.byte	0x08
	.zero		1


	//   ....[21]....
        /*0904*/ 	.word	0x00000950
        /*0908*/ 	.word	0x000000ff
        /*090c*/ 	.word	0x00019cc8
        /*0910*/ 	.short	0x0100
        /*0912*/ 	.byte	0x08
	.zero		1


	//   ....[22]....
        /*0914*/ 	.word	0x00002860
        /*0918*/ 	.word	0x00000056
        /*091c*/ 	.word	0x00019c90
        /*0920*/ 	.short	0x010a
        /*0922*/ 	.byte	0x3f
	.zero		1


	//   ....[23]....
        /*0924*/ 	.word	0x000041b0
        /*0928*/ 	.word	0x00000056
        /*092c*/ 	.word	0x00019c90
        /*0930*/ 	.short	0x010a
        /*0932*/ 	.byte	0x3f
	.zero		1


	//   ....[24]....
        /*0934*/ 	.word	0x000061c0
        /*0938*/ 	.word	0x00000056
        /*093c*/ 	.word	0x00019c90
        /*0940*/ 	.short	0x010a
        /*0942*/ 	.byte	0x3f
	.zero		1


	//   ....[25]....
        /*0944*/ 	.word	0x00006390
        /*0948*/ 	.word	0x00000008
        /*094c*/ 	.word	0x00000000
        /*0950*/ 	.short	0x0101
        /*0952*/ 	.byte	0x3f
	.zero		1


	//   ....[26]....
        /*0954*/ 	.word	0x000063d0
        /*0958*/ 	.word	0x00000056
        /*095c*/ 	.word	0x00019cb0
        /*0960*/ 	.short	0x010a
        /*0962*/ 	.byte	0x3f
	.zero		1


	//   ....[27]....
        /*0964*/ 	.word	0x00006650
        /*0968*/ 	.word	0x00000056
        /*096c*/ 	.word	0x00000000
        /*0970*/ 	.short	0x0101
        /*0972*/ 	.byte	0x3f
	.zero		1


	//   ....[28]....
        /*0974*/ 	.word	0x00006f20
        /*0978*/ 	.word	0x00000010
        /*097c*/ 	.word	0x00019c00
        /*0980*/ 	.short	0x010a
        /*0982*/ 	.byte	0x3f
	.zero		1


	//   ....[29]....
        /*0984*/ 	.word	0x00006f70
        /*0988*/ 	.word	0x00000010
        /*098c*/ 	.word	0x00019c00
        /*0990*/ 	.short	0x010a
        /*0992*/ 	.byte	0x3f
	.zero		1


	//   ....[30]....
        /*0994*/ 	.word	0x00007900
        /*0998*/ 	.word	0x00000010
        /*099c*/ 	.word	0x00019c00
        /*09a0*/ 	.short	0x010a
        /*09a2*/ 	.byte	0x3f
	.zero		1


	//   ....[31]....
        /*09a4*/ 	.word	0x00009670
        /*09a8*/ 	.word	0x00000010
        /*09ac*/ 	.word	0x00019c00
        /*09b0*/ 	.short	0x010a
        /*09b2*/ 	.byte	0x3f
	.zero		1


	//   ....[32]....
        /*09b4*/ 	.word	0x0000b800
        /*09b8*/ 	.word	0x00000000
        /*09bc*/ 	.word	0x00019c30
        /*09c0*/ 	.short	0x010a
        /*09c2*/ 	.byte	0x3f
	.zero		1


	//   ....[33]....
        /*09c4*/ 	.word	0x0000b8a0
        /*09c8*/ 	.word	0x00000000
        /*09cc*/ 	.word	0x00019c30
        /*09d0*/ 	.short	0x010a
        /*09d2*/ 	.byte	0x3f
	.zero		1


	//   ....[34]....
        /*09d4*/ 	.word	0x0000d650
        /*09d8*/ 	.word	0x00000025
        /*09dc*/ 	.word	0x00000000
        /*09e0*/ 	.short	0x0101
        /*09e2*/ 	.byte	0x3f
	.zero		1


	//   ....[35]....
        /*09e4*/ 	.word	0x0000e4d0
        /*09e8*/ 	.word	0x0000000e
        /*09ec*/ 	.word	0x00019c30
        /*09f0*/ 	.short	0x010a
        /*09f2*/ 	.byte	0x3f
	.zero		1


	//   ....[36]....
        /*09f4*/ 	.word	0x0000e540
        /*09f8*/ 	.word	0x0000000e
        /*09fc*/ 	.word	0x00019c30
        /*0a00*/ 	.short	0x010a
        /*0a02*/ 	.byte	0x3f
	.zero		1


	//   ....[37]....
        /*0a04*/ 	.word	0x0000e740
        /*0a08*/ 	.word	0x00000098
        /*0a0c*/ 	.word	0x00019c50
        /*0a10*/ 	.short	0x010a
        /*0a12*/ 	.byte	0x3f
	.zero		1


	//   ....[38]....
        /*0a14*/ 	.word	0x0000e790
        /*0a18*/ 	.word	0x00000098
        /*0a1c*/ 	.word	0x00019c50
        /*0a20*/ 	.short	0x010a
        /*0a22*/ 	.byte	0x3f
	.zero		1


	//   ....[39]....
        /*0a24*/ 	.word	0x00010740
        /*0a28*/ 	.word	0x0000000e
        /*0a2c*/ 	.word	0x00000000
        /*0a30*/ 	.short	0x0101
        /*0a32*/ 	.byte	0x3f
	.zero		1


	//   ....[40]....
        /*0a34*/ 	.word	0x00011200
        /*0a38*/ 	.word	0x00000098
        /*0a3c*/ 	.word	0x00000000
        /*0a40*/ 	.short	0x0101
        /*0a42*/ 	.byte	0x3f
	.zero		1


	//   ....[41]....
        /*0a44*/ 	.word	0x00011340
        /*0a48*/ 	.word	0x0000000c
        /*0a4c*/ 	.word	0x00019c30
        /*0a50*/ 	.short	0x010a
        /*0a52*/ 	.byte	0x3f
	.zero		1


	//   ....[42]....
        /*0a54*/ 	.word	0x000113b0
        /*0a58*/ 	.word	0x0000000c
        /*0a5c*/ 	.word	0x00019c30
        /*0a60*/ 	.short	0x010a
        /*0a62*/ 	.byte	0x3f
	.zero		1


	//   ....[43]....
        /*0a64*/ 	.word	0x000115b0
        /*0a68*/ 	.word	0x00000014
        /*0a6c*/ 	.word	0x00019c50
        /*0a70*/ 	.short	0x010a
        /*0a72*/ 	.byte	0x3f
	.zero		1


	//   ....[44]....
        /*0a74*/ 	.word	0x00011600
        /*0a78*/ 	.word	0x00000014
        /*0a7c*/ 	.word	0x00019c50
        /*0a80*/ 	.short	0x010a
        /*0a82*/ 	.byte	0x3f
	.zero		1


	//   ....[45]....
        /*0a84*/ 	.word	0x00012ab0
        /*0a88*/ 	.word	0x00000088
        /*0a8c*/ 	.word	0x00000000
        /*0a90*/ 	.short	0x0101
        /*0a92*/ 	.byte	0x3f
	.zero		1


	//   ....[46]....
        /*0a94*/ 	.word	0x00013770
        /*0a98*/ 	.word	0x00000014
        /*0a9c*/ 	.word	0x00000000
        /*0aa0*/ 	.short	0x0101
        /*0aa2*/ 	.byte	0x3f
	.zero		1


	//   ....[47]....
        /*0aa4*/ 	.word	0x000137f0
        /*0aa8*/ 	.word	0x0000000a
        /*0aac*/ 	.word	0x00019c50
        /*0ab0*/ 	.short	0x010a
        /*0ab2*/ 	.byte	0x3f
	.zero		1


	//   ....[48]....
        /*0ab4*/ 	.word	0x00013840
        /*0ab8*/ 	.word	0x0000000a
        /*0abc*/ 	.word	0x00019c50
        /*0ac0*/ 	.short	0x010a
        /*0ac2*/ 	.byte	0x3f
	.zero		1


	//   ....[49]....
        /*0ac4*/ 	.word	0x00014130
        /*0ac8*/ 	.word	0x00000004
        /*0acc*/ 	.word	0x00000000
        /*0ad0*/ 	.short	0x0101
        /*0ad2*/ 	.byte	0x3f
	.zero		1


	//   ....[50]....
        /*0ad4*/ 	.word	0x00015400
        /*0ad8*/ 	.word	0x00000000
        /*0adc*/ 	.word	0x00000000
        /*0ae0*/ 	.short	0x0101
        /*0ae2*/ 	.byte	0x3f
	.zero		1


	//   ....[51]....
        /*0ae4*/ 	.word	0x000175c0
        /*0ae8*/ 	.word	0x0000000b
        /*0aec*/ 	.word	0x00019c20
        /*0af0*/ 	.short	0x010a
        /*0af2*/ 	.byte	0x3f
	.zero		1


	//   ....[52]....
        /*0af4*/ 	.word	0x00017650
        /*0af8*/ 	.word	0x0000000a
        /*0afc*/ 	.word	0x00019ca0
        /*0b00*/ 	.short	0x010a
        /*0b02*/ 	.byte	0x3f
	.zero		1


	//   ....[53]....
        /*0b04*/ 	.word	0x00017aa0
        /*0b08*/ 	.word	0x0000000a
        /*0b0c*/ 	.word	0x00019cc0
        /*0b10*/ 	.short	0x010a
        /*0b12*/ 	.byte	0x3f
	.zero		1


	//   ....[54]....
        /*0b14*/ 	.word	0x00017fb0
        /*0b18*/ 	.word	0x00000009
        /*0b1c*/ 	.word	0x00019ca0
        /*0b20*/ 	.short	0x010a
        /*0b22*/ 	.byte	0x3f
	.zero		1


	//   ....[55]....
        /*0b24*/ 	.word	0x000183f0
        /*0b28*/ 	.word	0x00000009
        /*0b2c*/ 	.word	0x00019cc0
        /*0b30*/ 	.short	0x010a
        /*0b32*/ 	.byte	0x3f
	.zero		1


	//   ....[56]....
        /*0b34*/ 	.word	0x000196a0
        /*0b38*/ 	.word	0x00000005
        /*0b3c*/ 	.word	0x00019c80
        /*0b40*/ 	.short	0x010a
        /*0b42*/ 	.byte	0x3f
	.zero		1


	//   ....[57]....
        /*0b44*/ 	.word	0x00019900
        /*0b48*/ 	.word	0x00000005
        /*0b4c*/ 	.word	0x00019c40
        /*0b50*/ 	.short	0x010a
        /*0b52*/ 	.byte	0x3f
	.zero		1


	//   ....[58]....
        /*0b54*/ 	.word	0x00019e50
        /*0b58*/ 	.word	0x00000005
        /*0b5c*/ 	.word	0x00019c20
        /*0b60*/ 	.short	0x010a
        /*0b62*/ 	.byte	0x3f
	.zero		1


	//   ....[59]....
        /*0b64*/ 	.word	0x0001a130
        /*0b68*/ 	.word	0x00000003
        /*0b6c*/ 	.word	0x00019c80
        /*0b70*/ 	.short	0x010a
        /*0b72*/ 	.byte	0x3f
	.zero		1


	//   ....[60]....
        /*0b74*/ 	.word	0x0001a590
        /*0b78*/ 	.word	0x00000003
        /*0b7c*/ 	.word	0x00019c40
        /*0b80*/ 	.short	0x010a
        /*0b82*/ 	.byte	0x3f
	.zero		1


	//   ....[61]....
        /*0b84*/ 	.word	0x0001aa50
        /*0b88*/ 	.word	0x0000000d
        /*0b8c*/ 	.word	0x00019c70
        /*0b90*/ 	.short	0x010a
        /*0b92*/ 	.byte	0x3f
	.zero		1


	//   ....[62]....
        /*0b94*/ 	.word	0x0001aae0
        /*0b98*/ 	.word	0x0000000d
        /*0b9c*/ 	.word	0x00019c60
        /*0ba0*/ 	.short	0x010a
        /*0ba2*/ 	.byte	0x3f
	.zero		1


	//   ....[63]....
        /*0ba4*/ 	.word	0x0001ae50
        /*0ba8*/ 	.word	0x0000000d
        /*0bac*/ 	.word	0x00019c50
        /*0bb0*/ 	.short	0x0101
        /*0bb2*/ 	.byte	0x3f
	.zero		1


	//   ....[64]....
        /*0bb4*/ 	.word	0x0001aed0
        /*0bb8*/ 	.word	0x00000003
        /*0bbc*/ 	.word	0x00000000
        /*0bc0*/ 	.short	0x0101
        /*0bc2*/ 	.byte	0x3f
	.zero		1


	//   ....[65]....
        /*0bc4*/ 	.word	0x0001b090
        /*0bc8*/ 	.word	0x00000003
        /*0bcc*/ 	.word	0x00019c70
        /*0bd0*/ 	.short	0x010a
        /*0bd2*/ 	.byte	0x3f
	.zero		1


	//   ....[66]....
        /*0bd4*/ 	.word	0x0001b110
        /*0bd8*/ 	.word	0x00000003
        /*0bdc*/ 	.word	0x00019c60
        /*0be0*/ 	.short	0x010a
        /*0be2*/ 	.byte	0x3f
	.zero		1


	//   ....[67]....
        /*0be4*/ 	.word	0x0001b490
        /*0be8*/ 	.word	0x00000003
        /*0bec*/ 	.word	0x00019c50
        /*0bf0*/ 	.short	0x0101
        /*0bf2*/ 	.byte	0x3f
	.zero		1


	//   ....[68]....
        /*0bf4*/ 	.word	0x0001b520
        /*0bf8*/ 	.word	0x00000000
        /*0bfc*/ 	.word	0x00000000
        /*0c00*/ 	.short	0x0101
        /*0c02*/ 	.byte	0x3f
	.zero		1


	//   ....[69]....
        /*0c04*/ 	.word	0x0001c200
        /*0c08*/ 	.word	0x00000009
        /*0c0c*/ 	.word	0x00019c20
        /*0c10*/ 	.short	0x010a
        /*0c12*/ 	.byte	0x3f
	.zero		1


	//   ....[70]....
        /*0c14*/ 	.word	0x0001c390
        /*0c18*/ 	.word	0x00000007
        /*0c1c*/ 	.word	0x00000000
        /*0c20*/ 	.short	0x010a
        /*0c22*/ 	.byte	0x3f
	.zero		1


	//   ....[71]....
        /*0c24*/ 	.word	0x0001c400
        /*0c28*/ 	.word	0x00000003
        /*0c2c*/ 	.word	0x00000000
        /*0c30*/ 	.short	0x010a
        /*0c32*/ 	.byte	0x3f
	.zero		1


	//   ....[72]....
        /*0c34*/ 	.word	0x0001c450
        /*0c38*/ 	.word	0x00000003
        /*0c3c*/ 	.word	0x00019c60
        /*0c40*/ 	.short	0x010a
        /*0c42*/ 	.byte	0x3f
	.zero		1


	//   ....[73]....
        /*0c44*/ 	.word	0x0001c4a0
        /*0c48*/ 	.word	0x00000005
        /*0c4c*/ 	.word	0x00019c60
        /*0c50*/ 	.short	0x010a
        /*0c52*/ 	.byte	0x3f
	.zero		1


	//   ....[74]....
        /*0c54*/ 	.word	0x0001c4e0
        /*0c58*/ 	.word	0x00000003
        /*0c5c*/ 	.word	0x00019c80
        /*0c60*/ 	.short	0x010a
        /*0c62*/ 	.byte	0x3f
	.zero		1


	//   ....[75]....
        /*0c64*/ 	.word	0x0001c500
        /*0c68*/ 	.word	0x00000005
        /*0c6c*/ 	.word	0x00019c80
        /*0c70*/ 	.short	0x010a
        /*0c72*/ 	.byte	0x3f
	.zero		1


	//   ....[76]....
        /*0c74*/ 	.word	0x0001c560
        /*0c78*/ 	.word	0x00000056
        /*0c7c*/ 	.word	0x00019c90
        /*0c80*/ 	.short	0x010a
        /*0c82*/ 	.byte	0x3f
	.zero		1


	//   ....[77]....
        /*0c84*/ 	.word	0x0001c5b0
        /*0c88*/ 	.word	0x00000056
        /*0c8c*/ 	.word	0x00019c90
        /*0c90*/ 	.short	0x010a
        /*0c92*/ 	.byte	0x3f
	.zero		1


	//   ....[78]....
        /*0c94*/ 	.word	0x0001c600
        /*0c98*/ 	.word	0x00000056
        /*0c9c*/ 	.word	0x00019c90
        /*0ca0*/ 	.short	0x010a
        /*0ca2*/ 	.byte	0x3f
	.zero		1


	//   ....[79]....
        /*0ca4*/ 	.word	0x0001c650
        /*0ca8*/ 	.word	0x00000056
        /*0cac*/ 	.word	0x00019cb0
        /*0cb0*/ 	.short	0x010a
        /*0cb2*/ 	.byte	0x3f
	.zero		1


	//   ....[80]....
        /*0cb4*/ 	.word	0x0001c910
        /*0cb8*/ 	.word	0x00000010
        /*0cbc*/ 	.word	0x00019c00
        /*0cc0*/ 	.short	0x010a
        /*0cc2*/ 	.byte	0x3f
	.zero		1


	//   ....[81]....
        /*0cc4*/ 	.word	0x0001cbd0
        /*0cc8*/ 	.word	0x00000010
        /*0ccc*/ 	.word	0x00019c00
        /*0cd0*/ 	.short	0x010a
        /*0cd2*/ 	.byte	0x3f
	.zero		1


	//   ....[82]....
        /*0cd4*/ 	.word	0x0001cc20
        /*0cd8*/ 	.word	0x00000000
        /*0cdc*/ 	.word	0x00019c30
        /*0ce0*/ 	.short	0x010a
        /*0ce2*/ 	.byte	0x3f
	.zero		1


	//   ....[83]....
        /*0ce4*/ 	.word	0x0001cc70
        /*0ce8*/ 	.word	0x0000000e
        /*0cec*/ 	.word	0x00019c30
        /*0cf0*/ 	.short	0x010a
        /*0cf2*/ 	.byte	0x3f
	.zero		1


	//   ....[84]....
        /*0cf4*/ 	.word	0x0001ccc0
        /*0cf8*/ 	.word	0x00000098
        /*0cfc*/ 	.word	0x00019c50
        /*0d00*/ 	.short	0x010a
        /*0d02*/ 	.byte	0x3f
	.zero		1


	//   ....[85]....
        /*0d04*/ 	.word	0x0001cd10
        /*0d08*/ 	.word	0x0000000c
        /*0d0c*/ 	.word	0x00019c30
        /*0d10*/ 	.short	0x010a
        /*0d12*/ 	.byte	0x3f
	.zero		1


	//   ....[86]....
        /*0d14*/ 	.word	0x0001cd60
        /*0d18*/ 	.word	0x00000014
        /*0d1c*/ 	.word	0x00019c50
        /*0d20*/ 	.short	0x010a
        /*0d22*/ 	.byte	0x3f
	.zero		1


	//   ....[87]....
        /*0d24*/ 	.word	0x0001cdb0
        /*0d28*/ 	.word	0x0000000a
        /*0d2c*/ 	.word	0x00019c50
        /*0d30*/ 	.short	0x010a
        /*0d32*/ 	.byte	0x3f
	.zero		1


	//   ....[88]....
        /*0d34*/ 	.word	0x0001cf50
        /*0d38*/ 	.word	0x0000000b
        /*0d3c*/ 	.word	0x00019c20
        /*0d40*/ 	.short	0x010a
        /*0d42*/ 	.byte	0x3f
	.zero		1


	//   ....[89]....
        /*0d44*/ 	.word	0x0001cfa0
        /*0d48*/ 	.word	0x0000000a
        /*0d4c*/ 	.word	0x00019ca0
        /*0d50*/ 	.short	0x010a
        /*0d52*/ 	.byte	0x3f
	.zero		1


	//   ....[90]....
        /*0d54*/ 	.word	0x0001cff0
        /*0d58*/ 	.word	0x0000000a
        /*0d5c*/ 	.word	0x00019cc0
        /*0d60*/ 	.short	0x010a
        /*0d62*/ 	.byte	0x3f
	.zero		1


	//   ....[91]....
        /*0d64*/ 	.word	0x0001d040
        /*0d68*/ 	.word	0x00000009
        /*0d6c*/ 	.word	0x00019ca0
        /*0d70*/ 	.short	0x010a
        /*0d72*/ 	.byte	0x3f
	.zero		1


	//   ....[92]....
        /*0d74*/ 	.word	0x0001d090
        /*0d78*/ 	.word	0x00000009
        /*0d7c*/ 	.word	0x00019cc0
        /*0d80*/ 	.short	0x010a
        /*0d82*/ 	.byte	0x3f
	.zero		1


	//   ....[93]....
        /*0d84*/ 	.word	0x0001d230
        /*0d88*/ 	.word	0x00000005
        /*0d8c*/ 	.word	0x00019c80
        /*0d90*/ 	.short	0x010a
        /*0d92*/ 	.byte	0x3f
	.zero		1


	//   ....[94]....
        /*0d94*/ 	.word	0x0001d280
        /*0d98*/ 	.word	0x00000005
        /*0d9c*/ 	.word	0x00019c40
        /*0da0*/ 	.short	0x010a
        /*0da2*/ 	.byte	0x3f
	.zero		1


	//   ....[95]....
        /*0da4*/ 	.word	0x0001d300
        /*0da8*/ 	.word	0x00000004
        /*0dac*/ 	.word	0x00019c20
        /*0db0*/ 	.short	0x010a
        /*0db2*/ 	.byte	0x3f
	.zero		1


	//   ....[96]....
        /*0db4*/ 	.word	0x0001d350
        /*0db8*/ 	.word	0x00000003
        /*0dbc*/ 	.word	0x00019c80
        /*0dc0*/ 	.short	0x010a
        /*0dc2*/ 	.byte	0x3f
	.zero		1


	//   ....[97]....
        /*0dc4*/ 	.word	0x0001d3a0
        /*0dc8*/ 	.word	0x00000003
        /*0dcc*/ 	.word	0x00019c40
        /*0dd0*/ 	.short	0x010a
        /*0dd2*/ 	.byte	0x3f
	.zero		1


	//   ....[98]....
        /*0dd4*/ 	.word	0x0001d3f0
        /*0dd8*/ 	.word	0x0000000d
        /*0ddc*/ 	.word	0x00019c70
        /*0de0*/ 	.short	0x010a
        /*0de2*/ 	.byte	0x3f
	.zero		1


	//   ....[99]....
        /*0de4*/ 	.word	0x0001d440
        /*0de8*/ 	.word	0x0000000d
        /*0dec*/ 	.word	0x00019c60
        /*0df0*/ 	.short	0x010a
        /*0df2*/ 	.byte	0x3f
	.zero		1


	//   ....[100]....
        /*0df4*/ 	.word	0x0001d490
        /*0df8*/ 	.word	0x00000003
        /*0dfc*/ 	.word	0x00019c70
        /*0e00*/ 	.short	0x010a
        /*0e02*/ 	.byte	0x3f
	.zero		1


	//   ....[101]....
        /*0e04*/ 	.word	0x0001d4e0
        /*0e08*/ 	.word	0x00000003
        /*0e0c*/ 	.word	0x00019c60
        /*0e10*/ 	.short	0x010a
        /*0e12*/ 	.byte	0x3f
	.zero		1


	//   ....[102]....
        /*0e14*/ 	.word	0x0001de60
        /*0e18*/ 	.word	0x00000009
        /*0e1c*/ 	.word	0x00019c20
        /*0e20*/ 	.short	0x010a
        /*0e22*/ 	.byte	0x3f
	.zero		1


	//   ....[103]....
        /*0e24*/ 	.word	0x0001e000
        /*0e28*/ 	.word	0x00000007
        /*0e2c*/ 	.word	0x00000000
        /*0e30*/ 	.short	0x010a
        /*0e32*/ 	.byte	0x3f
	.zero		1


	//   ....[104]....
        /*0e34*/ 	.word	0x0001e050
        /*0e38*/ 	.word	0x00000003
        /*0e3c*/ 	.word	0x00000000
        /*0e40*/ 	.short	0x010a
        /*0e42*/ 	.byte	0x3f
	.zero		1


	//   ....[105]....
        /*0e44*/ 	.word	0x0001e0a0
        /*0e48*/ 	.word	0x00000003
        /*0e4c*/ 	.word	0x00019c60
        /*0e50*/ 	.short	0x010a
        /*0e52*/ 	.byte	0x3f
	.zero		1


	//   ....[106]....
        /*0e54*/ 	.word	0x0001e0f0
        /*0e58*/ 	.word	0x00000005
        /*0e5c*/ 	.word	0x00019c60
        /*0e60*/ 	.short	0x010a
        /*0e62*/ 	.byte	0x3f
	.zero		1


	//   ....[107]....
        /*0e64*/ 	.word	0x0001e140
        /*0e68*/ 	.word	0x00000003
        /*0e6c*/ 	.word	0x00019c80
        /*0e70*/ 	.short	0x010a
        /*0e72*/ 	.byte	0x3f
	.zero		1


	//----- nvinfo : EIATTR_NUM_MBARRIERS
	.align		4
.L_325:
        /*0e74*/ 	.byte	0x03, 0x38
        /*0e76*/ 	.short	0x0016


	//----- nvinfo : EIATTR_EXIT_INSTR_OFFSETS
	.align		4
        /*0e78*/ 	.byte	0x04, 0x1c
        /*0e7a*/ 	.short	(.L_327 - .L_326)


	//   ....[0]....
.L_326:
        /*0e7c*/ 	.word	0x0001c550


	//----- nvinfo : EIATTR_MAX_THREADS
	.align		4
.L_327:
        /*0e80*/ 	.byte	0x04, 0x05
        /*0e82*/ 	.short	(.L_329 - .L_328)
.L_328:
        /*0e84*/ 	.word	0x00000200
        /*0e88*/ 	.word	0x00000001
        /*0e8c*/ 	.word	0x00000001


	//----- nvinfo : EIATTR_CRS_STACK_SIZE
	.align		4
.L_329:
        /*0e90*/ 	.byte	0x04, 0x1e
        /*0e92*/ 	.short	(.L_331 - .L_330)
.L_330:
        /*0e94*/ 	.word	0x00000000


	//----- nvinfo : EIATTR_CBANK_PARAM_SIZE
	.align		4
.L_331:
        /*0e98*/ 	.byte	0x03, 0x19
        /*0e9a*/ 	.short	0x0a70


	//----- nvinfo : EIATTR_PARAM_CBANK
	.align		4
        /*0e9c*/ 	.byte	0x04, 0x0a
        /*0e9e*/ 	.short	(.L_333 - .L_332)
	.align		4
.L_332:
        /*0ea0*/ 	.word	index@(.nv.constant0._ZN7cutlass13device_kernelIN5flash11enable_sm90INS1_16FlashAttnFwdSm90INS1_25CollectiveMainloopFwdSm90ILi2EN4cute5tupleIJNS5_1CILi1EEES8_S8_EEENS6_IJNS7_ILi192EEENS7_ILi128EEENS7_ILi96EEEEEELi96ENS_12float_e4m3_tEfNS_4arch4Sm90ELb1ELb0ELb1ELb1ELb0ELb1ELb0ELb1ELb1ELb0ELb0ELb0EEENS1_21CollectiveEpilogueFwdINS6_IJSA_SC_SB_EEES9_NS_10bfloat16_tESG_Li384ELb1ELb0ELb0ELb1EEENS1_36VarlenDynamicPersistentTileSchedulerILi192ELi128ELi384ELi128ELb0ELb0ELb1ELb1ELb1ELb1EEEEEEEEEvNT_6ParamsE)
        /*0ea4*/ 	.short	0x0210
        /*0ea6*/ 	.short	0x0a70


	//----- nvinfo : EIATTR_SW_WAR
	.align		4
.L_333:
        /*0ea8*/ 	.byte	0x04, 0x36
        /*0eaa*/ 	.short	(.L_335 - .L_334)
.L_334:
        /*0eac*/ 	.word	0x00000008
.L_335:


//--------------------- .nv.callgraph             --------------------------
	.section	.nv.callgraph,"",@"SHT_CUDA_CALLGRAPH"
	.align	4
	.sectionentsize	8
	.align		4
        /*0000*/ 	.word	0x00000000
	.align		4
        /*0004*/ 	.word	0xffffffff
	.align		4
        /*0008*/ 	.word	index@(_ZN7cutlass13device_kernelIN5flash11enable_sm90INS1_16FlashAttnFwdSm90INS1_25CollectiveMainloopFwdSm90ILi2EN4cute5tupleIJNS5_1CILi1EEES8_S8_EEENS6_IJNS7_ILi192EEENS7_ILi128EEENS7_ILi96EEEEEELi96ENS_12float_e4m3_tEfNS_4arch4Sm90ELb0ELb0ELb1ELb0ELb0ELb0ELb0ELb1ELb1ELb0ELb0ELb0EEENS1_21CollectiveEpilogueFwdINS6_IJSA_SC_SB_EEES9_NS_10bfloat16_tESG_Li384ELb0ELb0ELb0ELb1EEENS1_29StaticPersistentTileSchedulerILb0EEEEEEEEEvNT_6ParamsE)
	.align		4
        /*000c*/ 	.word	index@(__assertfail)
	.align		4
        /*0010*/ 	.word	index@(_ZN7cutlass13device_kernelIN5flash11enable_sm90INS1_16FlashAttnFwdSm90INS1_25CollectiveMainloopFwdSm90ILi2EN4cute5tupleIJNS5_1CILi1EEES8_S8_EEENS6_IJNS7_ILi192EEENS7_ILi128EEENS7_ILi96EEEEEELi96ENS_12float_e4m3_tEfNS_4arch4Sm90ELb0ELb0ELb1ELb1ELb0ELb0ELb0ELb1ELb1ELb0ELb0ELb0EEENS1_21CollectiveEpilogueFwdINS6_IJSA_SC_SB_EEES9_NS_10bfloat16_tESG_Li384ELb1ELb0ELb0ELb1EEENS1_36VarlenDynamicPersistentTileSchedulerILi192ELi128ELi384ELi128ELb0ELb0ELb1ELb0ELb1ELb1EEEEEEEEEvNT_6ParamsE)
	.align		4
        /*0014*/ 	.word	index@(__assertfail)
	.align		4
        /*0018*/ 	.word	index@(_ZN7cutlass13device_kernelIN5flash11enable_sm90INS1_16FlashAttnFwdSm90INS1_25CollectiveMainloopFwdSm90ILi2EN4cute5tupleIJNS5_1CILi1EEES8_S8_EEENS6_IJNS7_ILi192EEENS7_ILi128EEENS7_ILi96EEEEEELi96ENS_12float_e4m3_tEfNS_4arch4Sm90ELb0ELb0ELb1ELb1ELb0ELb1ELb0ELb1ELb1ELb0ELb0ELb0EEENS1_21CollectiveEpilogueFwdINS6_IJSA_SC_SB_EEES9_NS_10bfloat16_tESG_Li384ELb1ELb0ELb0ELb1EEENS1_36VarlenDynamicPersistentTileSchedulerILi192ELi128ELi384ELi128ELb0ELb0ELb1ELb0ELb1ELb1EEEEEEEEEvNT_6ParamsE)
	.align		4
        /*001c*/ 	.word	index@(__assertfail)
	.align		4
        /*0020*/ 	.word	index@(_ZN7cutlass13device_kernelIN5flash11enable_sm90INS1_16FlashAttnFwdSm90INS1_25CollectiveMainloopFwdSm90ILi2EN4cute5tupleIJNS5_1CILi1EEES8_S8_EEENS6_IJNS7_ILi192EEENS7_ILi128EEENS7_ILi96EEEEEELi96ENS_12float_e4m3_tEfNS_4arch4Sm90ELb0ELb1ELb1ELb0ELb0ELb0ELb0ELb1ELb1ELb0ELb0ELb0EEENS1_21CollectiveEpilogueFwdINS6_IJSA_SC_SB_EEES9_NS_10bfloat16_tESG_Li384ELb0ELb0ELb0ELb1EEENS1_30DynamicPersistentTileSchedulerILi384ELi128ELb0ELb0ELb1EEEEEEEEEvNT_6ParamsE)
	.align		4
        /*0024*/ 	.word	index@(__assertfail)
	.align		4
        /*0028*/ 	.word	index@(_ZN7cutlass13device_kernelIN5flash11enable_sm90INS1_16FlashAttnFwdSm90INS1_25CollectiveMainloopFwdSm90ILi2EN4cute5tupleIJNS5_1CILi1EEES8_S8_EEENS6_IJNS7_ILi192EEENS7_ILi128EEENS7_ILi96EEEEEELi96ENS_12float_e4m3_tEfNS_4arch4Sm90ELb0ELb1ELb1ELb1ELb0ELb0ELb0ELb1ELb1ELb0ELb0ELb0EEENS1_21CollectiveEpilogueFwdINS6_IJSA_SC_SB_EEES9_NS_10bfloat16_tESG_Li384ELb1ELb0ELb0ELb1EEENS1_36VarlenDynamicPersistentTileSchedulerILi192ELi128ELi384ELi128ELb0ELb0ELb1ELb1ELb0ELb1EEEEEEEEEvNT_6ParamsE)
	.align		4
        /*002c*/ 	.word	index@(__assertfail)
	.align		4
        /*0030*/ 	.word	index@(_ZN7cutlass13device_kernelIN5flash11enable_sm90INS1_16FlashAttnFwdSm90INS1_25CollectiveMainloopFwdSm90ILi2EN4cute5tupleIJNS5_1CILi1EEES8_S8_EEENS6_IJNS7_ILi192EEENS7_ILi128EEENS7_ILi96EEEEEELi96ENS_12float_e4m3_tEfNS_4arch4Sm90ELb0ELb1ELb1ELb1ELb0ELb1ELb0ELb1ELb1ELb0ELb0ELb0EEENS1_21CollectiveEpilogueFwdINS6_IJSA_SC_SB_EEES9_NS_10bfloat16_tESG_Li384ELb1ELb0ELb0ELb1EEENS1_36VarlenDynamicPersistentTileSchedulerILi192ELi128ELi384ELi128ELb0ELb0ELb1ELb1ELb0ELb1EEEEEEEEEvNT_6ParamsE)
	.align		4
        /*0034*/ 	.word	index@(__assertfail)
	.align		4
        /*0038*/ 	.word	index@(_ZN7cutlass13device_kernelIN5flash11enable_sm90INS1_16FlashAttnFwdSm90INS1_25CollectiveMainloopFwdSm90ILi2EN4cute5tupleIJNS5_1CILi1EEES8_S8_EEENS6_IJNS7_ILi192EEENS7_ILi128EEENS7_ILi96EEEEEELi96ENS_12float_e4m3_tEfNS_4arch4Sm90ELb1ELb0ELb1ELb0ELb0ELb0ELb0ELb1ELb1ELb0ELb0ELb0EEENS1_21CollectiveEpilogueFwdINS6_IJSA_SC_SB_EEES9_NS_10bfloat16_tESG_Li384ELb0ELb0ELb0ELb1EEENS1_30DynamicPersistentTileSchedulerILi384ELi128ELb0ELb0ELb1EEEEEEEEEvNT_6ParamsE)
	.align		4
        /*003c*/ 	.word	index@(__assertfail)
	.align		4
        /*0040*/ 	.word	index@(_ZN7cutlass13device_kernelIN5flash11enable_sm90INS1_16FlashAttnFwdSm90INS1_25CollectiveMainloopFwdSm90ILi2EN4cute5tupleIJNS5_1CILi1EEES8_S8_EEENS6_IJNS7_ILi192EEENS7_ILi128EEENS7_ILi96EEEEEELi96ENS_12float_e4m3_tEfNS_4arch4Sm90ELb1ELb0ELb1ELb1ELb0ELb0ELb0ELb1ELb1ELb0ELb0ELb0EEENS1_21CollectiveEpilogueFwdINS6_IJSA_SC_SB_EEES9_NS_10bfloat16_tESG_Li384ELb1ELb0ELb0ELb1EEENS1_36VarlenDynamicPersistentTileSchedulerILi192ELi128ELi384ELi128ELb0ELb0ELb1ELb1ELb1ELb1EEEEEEEEEvNT_6ParamsE)
	.align		4
        /*0044*/ 	.word	index@(__assertfail)
	.align		4
        /*0048*/ 	.word	index@(_ZN7cutlass13device_kernelIN5flash11enable_sm90INS1_16FlashAttnFwdSm90INS1_25CollectiveMainloopFwdSm90ILi2EN4cute5tupleIJNS5_1CILi1EEES8_S8_EEENS6_IJNS7_ILi192EEENS7_ILi128EEENS7_ILi96EEEEEELi96ENS_12float_e4m3_tEfNS_4arch4Sm90ELb1ELb0ELb1ELb1ELb0ELb1ELb0ELb1ELb1ELb0ELb0ELb0EEENS1_21CollectiveEpilogueFwdINS6_IJSA_SC_SB_EEES9_NS_10bfloat16_tESG_Li384ELb1ELb0ELb0ELb1EEENS1_36VarlenDynamicPersistentTileSchedulerILi192ELi128ELi384ELi128ELb0ELb0ELb1ELb1ELb1ELb1EEEEEEEEEvNT_6ParamsE)
	.align		4
        /*004c*/ 	.word	index@(__assertfail)
	.align		4
        /*0050*/ 	.word	0x00000000
	.align		4
        /*0054*/ 	.word	0xfffffffe
	.align		4
        /*0058*/ 	.word	0x00000000
	.align		4
        /*005c*/ 	.word	0xfffffffd
	.align		4
        /*0060*/ 	.word	0x00000000
	.align		4
        /*0064*/ 	.word	0xfffffffc


//--------------------- .nv.constant4             --------------------------
	.section	.nv.constant4,"a",@progbits
	.align	8
	.align		8
.nv.constant4:
        /*0000*/ 	.dword	__assertfail
	.align		8
        /*0008*/ 	.dword	__unnamed_1
	.align		8
        /*0010*/ 	.dword	__unnamed_2
	.align		8
        /*0018*/ 	.dword	__unnamed_3
	.align		8
        /*0020*/ 	.dword	__unnamed_4
	.align		8
        /*0028*/ 	.dword	__unnamed_5
	.align		8
        /*0030*/ 	.dword	__unnamed_6
	.align		8
        /*0038*/ 	.dword	_ZZN5flash28permute_output_fp8_VcolmajorIN4cute6TensorINS1_11ArrayEngineIN7cutlass10bfloat16_tELm48EEENS1_6LayoutINS1_5tupleIJNS8_IJNS1_1CILi2EEESA_NS9_ILi12EEEEEENS9_ILi1EEESD_EEENS8_IJNS8_IJSD_SA_NS9_ILi4EEEEEENS9_ILi0EEESH_EEEEEEEEEvRT_E9upper_map
	.align		8
        /*0040*/ 	.dword	_ZN73_INTERNAL_cd91c244_37_flash_fwd_hdim96_e4m3_softcap_sm90_cu_1f2e7571_34754cuda3std3__45__cpo5beginE
	.align		8
        /*0048*/ 	.dword	_ZN73_INTERNAL_cd91c244_37_flash_fwd_hdim96_e4m3_softcap_sm90_cu_1f2e7571_34754cuda3std3__45__cpo3endE
	.align		8
        /*0050*/ 	.dword	_ZN73_INTERNAL_cd91c244_37_flash_fwd_hdim96_e4m3_softcap_sm90_cu_1f2e7571_34754cuda3std3__45__cpo6cbeginE
	.align		8
        /*0058*/ 	.dword	_ZN73_INTERNAL_cd91c244_37_flash_fwd_hdim96_e4m3_softcap_sm90_cu_1f2e7571_34754cuda3std3__45__cpo4cendE
	.align		8
        /*0060*/ 	.dword	_ZN73_INTERNAL_cd91c244_37_flash_fwd_hdim96_e4m3_softcap_sm90_cu_1f2e7571_34754cuda3std3__475_GLOBAL__N__cd91c244_37_flash_fwd_hdim96_e4m3_softcap_sm90_cu_1f2e7571_34756ignoreE
	.align		8
        /*0068*/ 	.dword	_ZN73_INTERNAL_cd91c244_37_flash_fwd_hdim96_e4m3_softcap_sm90_cu_1f2e7571_34754cuda3std3__419piecewise_constructE
	.align		8
        /*0070*/ 	.dword	_ZN73_INTERNAL_cd91c244_37_flash_fwd_hdim96_e4m3_softcap_sm90_cu_1f2e7571_34754cuda3std3__48in_placeE
	.align		8
        /*0078*/ 	.dword	_ZN73_INTERNAL_cd91c244_37_flash_fwd_hdim96_e4m3_softcap_sm90_cu_1f2e7571_34754cuda3std6ranges3__45__cpo4swapE
	.align		8
        /*0080*/ 	.dword	_ZN73_INTERNAL_cd91c244_37_flash_fwd_hdim96_e4m3_softcap_sm90_cu_1f2e7571_34754cuda3std6ranges3__45__cpo9iter_moveE
	.align		8
        /*0088*/ 	.dword	_ZN73_INTERNAL_cd91c244_37_flash_fwd_hdim96_e4m3_softcap_sm90_cu_1f2e7571_34754cute7productE
	.align		8
        /*0090*/ 	.dword	_ZN73_INTERNAL_cd91c244_37_flash_fwd_hdim96_e4m3_softcap_sm90_cu_1f2e7571_34754cute1_E
	.align		8
        /*0098*/ 	.dword	$str$23
	.align		8
        /*00a0*/ 	.dword	$str$24


//--------------------- .text._ZN7cutlass13device_kernelIN5flash11enable_sm90INS1_16FlashAttnFwdSm90INS1_25CollectiveMainloopFwdSm90ILi2EN4cute5tupleIJNS5_1CILi1EEES8_S8_EEENS6_IJNS7_ILi192EEENS7_ILi128EEENS7_ILi96EEEEEELi96ENS_12float_e4m3_tEfNS_4arch4Sm90ELb0ELb0ELb1ELb0ELb0ELb0ELb0ELb1ELb1ELb0ELb0ELb0EEENS1_21CollectiveEpilogueFwdINS6_IJSA_SC_SB_EEES9_NS_10bfloat16_tESG_Li384ELb0ELb0ELb0ELb1EEENS1_29StaticPersistentTileSchedulerILb0EEEEEEEEEvNT_6ParamsE --------------------------
	.section	.text._ZN7cutlass13device_kernelIN5flash11enable_sm90INS1_16FlashAttnFwdSm90INS1_25CollectiveMainloopFwdSm90ILi2EN4cute5tupleIJNS5_1CILi1EEES8_S8_EEENS6_IJNS7_ILi192EEENS7_ILi128EEENS7_ILi96EEEEEELi96ENS_12float_e4m3_tEfNS_4arch4Sm90ELb0ELb0ELb1ELb0ELb0ELb0ELb0ELb1ELb1ELb0ELb0ELb0EEENS1_21CollectiveEpilogueFwdINS6_IJSA_SC_SB_EEES9_NS_10bfloat16_tESG_Li384ELb0ELb0ELb0ELb1EEENS1_29StaticPersistentTileSchedulerILb0EEEEEEEEEvNT_6ParamsE,"ax",@progbits
	.align	128
.text._ZN7cutlass13device_kernelIN5flash11enable_sm90INS1_16FlashAttnFwdSm90INS1_25CollectiveMainloopFwdSm90ILi2EN4cute5tupleIJNS5_1CILi1EEES8_S8_EEENS6_IJNS7_ILi192EEENS7_ILi128EEENS7_ILi96EEEEEELi96ENS_12float_e4m3_tEfNS_4arch4Sm90ELb0ELb0ELb1ELb0ELb0ELb0ELb0ELb1ELb1ELb0ELb0ELb0EEENS1_21CollectiveEpilogueFwdINS6_IJSA_SC_SB_EEES9_NS_10bfloat16_tESG_Li384ELb0ELb0ELb0ELb1EEENS1_29StaticPersistentTileSchedulerILb0EEEEEEEEEvNT_6ParamsE:
        .type           _ZN7cutlass13device_kernelIN5flash11enable_sm90INS1_16FlashAttnFwdSm90INS1_25CollectiveMainloopFwdSm90ILi2EN4cute5tupleIJNS5_1CILi1EEES8_S8_EEENS6_IJNS7_ILi192EEENS7_ILi128EEENS7_ILi96EEEEEELi96ENS_12float_e4m3_tEfNS_4arch4Sm90ELb0ELb0ELb1ELb0ELb0ELb0ELb0ELb1ELb1ELb0ELb0ELb0EEENS1_21CollectiveEpilogueFwdINS6_IJSA_SC_SB_EEES9_NS_10bfloat16_tESG_Li384ELb0ELb0ELb0ELb1EEENS1_29StaticPersistentTileSchedulerILb0EEEEEEEEEvNT_6ParamsE,@function
        .size           _ZN7cutlass13device_kernelIN5flash11enable_sm90INS1_16FlashAttnFwdSm90INS1_25CollectiveMainloopFwdSm90ILi2EN4cute5tupleIJNS5_1CILi1EEES8_S8_EEENS6_IJNS7_ILi192EEENS7_ILi128EEENS7_ILi96EEEEEELi96ENS_12float_e4m3_tEfNS_4arch4Sm90ELb0ELb0ELb1ELb0ELb0ELb0ELb0ELb1ELb1ELb0ELb0ELb0EEENS1_21CollectiveEpilogueFwdINS6_IJSA_SC_SB_EEES9_NS_10bfloat16_tESG_Li384ELb0ELb0ELb0ELb1EEENS1_29StaticPersistentTileSchedulerILb0EEEEEEEEEvNT_6ParamsE,(.L_x_2220 - _ZN7cutlass13device_kernelIN5flash11enable_sm90INS1_16FlashAttnFwdSm90INS1_25CollectiveMainloopFwdSm90ILi2EN4cute5tupleIJNS5_1CILi1EEES8_S8_EEENS6_IJNS7_ILi192EEENS7_ILi128EEENS7_ILi96EEEEEELi96ENS_12float_e4m3_tEfNS_4arch4Sm90ELb0ELb0ELb1ELb0ELb0ELb0ELb0ELb1ELb1ELb0ELb0ELb0EEENS1_21CollectiveEpilogueFwdINS6_IJSA_SC_SB_EEES9_NS_10bfloat16_tESG_Li384ELb0ELb0ELb0ELb1EEENS1_29StaticPersistentTileSchedulerILb0EEEEEEEEEvNT_6ParamsE)
        .other          _ZN7cutlass13device_kernelIN5flash11enable_sm90INS1_16FlashAttnFwdSm90INS1_25CollectiveMainloopFwdSm90ILi2EN4cute5tupleIJNS5_1CILi1EEES8_S8_EEENS6_IJNS7_ILi192EEENS7_ILi128EEENS7_ILi96EEEEEELi96ENS_12float_e4m3_tEfNS_4arch4Sm90ELb0ELb0ELb1ELb0ELb0ELb0ELb0ELb1ELb1ELb0ELb0ELb0EEENS1_21CollectiveEpilogueFwdINS6_IJSA_SC_SB_EEES9_NS_10bfloat16_tESG_Li384ELb0ELb0ELb0ELb1EEENS1_29StaticPersistentTileSchedulerILb0EEEEEEEEEvNT_6ParamsE,@"STO_CUDA_ENTRY STV_DEFAULT"
_ZN7cutlass13device_kernelIN5flash11enable_sm90INS1_16FlashAttnFwdSm90INS1_25CollectiveMainloopFwdSm90ILi2EN4cute5tupleIJNS5_1CILi1EEES8_S8_EEENS6_IJNS7_ILi192EEENS7_ILi128EEENS7_ILi96EEEEEELi96ENS_12float_e4m3_tEfNS_4arch4Sm90ELb0ELb0ELb1ELb0ELb0ELb0ELb0ELb1ELb1ELb0ELb0ELb0EEENS1_21CollectiveEpilogueFwdINS6_IJSA_SC_SB_EEES9_NS_10bfloat16_tESG_Li384ELb0ELb0ELb0ELb1EEENS1_29StaticPersistentTileSchedulerILb0EEEEEEEEEvNT_6ParamsE:
[----:B------:R-:W1:Y:S01]  /*0000*/  LDC R1, c[0x0][0x28] ;  /* 0x00000a00ff017b82 */ /* 0x000e620000000800 */
[----:B------:R-:W2:Y:S01]  /*0010*/  S2R R2, SR_TID.X ;  /* 0x0000000000027919 */ /* 0x000ea20000002100 */
[----:B------:R-:W-:Y:S01]  /*0020*/  ELECT P0, URZ, PT ;  /* 0x00000000003f782f */ /* 0x000fe20003800000 */
[----:B------:R-:W-:Y:S01]  /*0030*/  BSSY B0, `(.L_x_0) ;  /* 0x0000014000007945 */ /* 0x000fe20003800000 */
[----:B--2---:R-:W-:-:S05]  /*0040*/  SHF.R.U32.HI R0, RZ, 0x5, R2 ;  /* 0x00000005ff007819 */ /* 0x004fca0000011602 */
[----:B------:R-:W2:Y:S02]  /*0050*/  SHFL.IDX PT, R3, R0, RZ, 0x1f ;  /* 0x00001fff00037589 */ /* 0x000ea400000e0000 */
[----:B--2---:R-:W-:Y:S02]  /*0060*/  ISETP.EQ.AND P0, PT, R3, RZ, P0 ;  /* 0x000000ff0300720c */ /* 0x004fe40000702270 */
[----:B------:R-:W-:-:S11]  /*0070*/  SHF.R.U32.HI R3, RZ, 0x7, R2 ;  /* 0x00000007ff037819 */ /* 0x000fd60000011602 */
[----:B-1----:R-:W-:Y:S05]  /*0080*/  @!P0 BRA `(.L_x_1) ;  /* 0x0000000000388947 */ /* 0x002fea0003800000 */
[----:B------:R-:W-:Y:S02]  /*0090*/  ULDC.64 UR4, c[0x0][0x198] ;  /* 0x0000660000047ab9 */ /* 0x000fe40000000a00 */
[----:B------:R-:W-:Y:S02]  /*00a0*/  UIADD3 UR6, UP0, UR4, 0x270, URZ ;  /* 0x0000027004067890 */ /* 0x000fe4000ff1e03f */
[----:B------:R-:W-:Y:S02]  /*00b0*/  UIADD3 UR8, UP1, UR4, 0x370, URZ ;  /* 0x0000037004087890 */ /* 0x000fe4000ff3e03f */
[----:B------:R-:W-:Y:S02]  /*00c0*/  UIADD3 UR10, UP2, UR4, 0x470, URZ ;  /* 0x00000470040a7890 */ /* 0x000fe4000ff5e03f */
[----:B------:R-:W-:Y:S02]  /*00d0*/  UIADD3 UR4, UP3, UR4, 0x9f0, URZ ;  /* 0x000009f004047890 */ /* 0x000fe4000ff7e03f */
[----:B------:R-:W-:-:S02]  /*00e0*/  UIADD3.X UR7, URZ, UR5, URZ, UP0, !UPT ;  /* 0x000000053f077290 */ /* 0x000fc400087fe43f */
[----:B------:R-:W-:Y:S02]  /*00f0*/  UIADD3.X UR9, URZ, UR5, URZ, UP1, !UPT ;  /* 0x000000053f097290 */ /* 0x000fe40008ffe43f */
[----:B------:R-:W-:Y:S02]  /*0100*/  UIADD3.X UR11, URZ, UR5, URZ, UP2, !UPT ;  /* 0x000000053f0b7290 */ /* 0x000fe400097fe43f */
[----:B------:R-:W-:-:S03]  /*0110*/  UIADD3.X UR5, URZ, UR5, URZ, UP3, !UPT ;  /* 0x000000053f057290 */ /* 0x000fc60009ffe43f */
[----:B------:R1:W-:Y:S02]  /*0120*/  UTMACCTL.PF [UR6] ;  /* 0x00000000060079b9 */ /* 0x0003e40008040000 */
[----:B------:R1:W-:Y:S02]  /*0130*/  UTMACCTL.PF [UR8] ;  /* 0x00000000080079b9 */ /* 0x0003e40008040000 */
[----:B------:R1:W-:Y:S02]  /*0140*/  UTMACCTL.PF [UR10] ;  /* 0x000000000a0079b9 */ /* 0x0003e40008040000 */
[----:B------:R1:W-:Y:S02]  /*0150*/  UTMACCTL.PF [UR4] ;  /* 0x00000000040079b9 */ /* 0x0003e40008040000 */
[----:B-1----:R-:W-:Y:S01]  /*0160*/  NOP ;  /* 0x0000000000007918 */ /* 0x002fe20000000000 */
.L_x_1:
[----:B------:R-:W-:Y:S05]  /*0170*/  BSYNC B0 ;  /* 0x0000000000007941 */ /* 0x000fea0003800000 */
.L_x_0:
[----:B------:R-:W-:Y:S01]  /*0180*/  VOTEU.ANY UP0, P0 ;  /* 0x00000000003f7886 */ /* 0x000fe20000000100 */
[----:B------:R-:W1:Y:S01]  /*0190*/  SHFL.IDX PT, R3, R3, RZ, 0x1f ;  /* 0x00001fff03037589 */ /* 0x000e6200000e0000 */
[----:B------:R-:W-:Y:S01]  /*01a0*/  UMOV UR4, 0x1 ;  /* 0x0000000100047882 */ /* 0x000fe20000000000 */
[----:B------:R-:W-:Y:S01]  /*01b0*/  VOTEU.ANY UP1, P0 ;  /* 0x00000000003f7886 */ /* 0x000fe20000020100 */
[----:B------:R-:W-:Y:S01]  /*01c0*/  VOTEU.ANY UP2, P0 ;  /* 0x00000000003f7886 */ /* 0x000fe20000040100 */
[----:B------:R-:W2:Y:S01]  /*01d0*/  @UP0 S2UR UR7, SR_CgaCtaId ;  /* 0x00000000000709c3 */ /* 0x000ea20000008800 */
[----:B------:R-:W3:Y:S01]  /*01e0*/  SHFL.IDX PT, R4, R0, RZ, 0x1f ;  /* 0x00001fff00047589 */ /* 0x000ee200000e0000 */
[----:B------:R-:W-:Y:S01]  /*01f0*/  @UP0 UMOV UR6, 0x400 ;  /* 0x0000040000060882 */ /* 0x000fe20000000000 */
[----:B------:R-:W-:-:S04]  /*0200*/  @UP0 UIADD3 UR4, -UR4, 0x100000, URZ ;  /* 0x0010000004040890 */ /* 0x000fc8000fffe13f */
[----:B------:R-:W-:Y:S02]  /*0210*/  @UP0 USHF.L.U32 UR5, UR4, 0xb, URZ ;  /* 0x0000000b04050899 */ /* 0x000fe4000800063f */
[----:B------:R-:W-:Y:S01]  /*0220*/  @UP0 USHF.L.U32 UR4, UR4, 0x1, URZ ;  /* 0x0000000104040899 */ /* 0x000fe2000800063f */
[----:B-1----:R-:W-:Y:S01]  /*0230*/  R2UR UR8, R3 ;  /* 0x00000000030872ca */ /* 0x002fe200000e0000 */
[----:B--2---:R-:W-:Y:S01]  /*0240*/  @UP0 ULEA UR6, UR7, UR6, 0x18 ;  /* 0x0000000607060291 */ /* 0x004fe2000f8ec03f */
[----:B---3--:R-:W-:-:S11]  /*0250*/  ISETP.NE.AND P1, PT, R4, RZ, PT ;  /* 0x000000ff0400720c */ /* 0x008fd60003f25270 */
[----:B------:R-:W-:Y:S01]  /*0260*/  UISETP.NE.AND UP0, UPT, UR8, URZ, UPT ;  /* 0x0000003f0800728c */ /* 0x000fe2000bf05270 */
[----:B------:R-:W1:Y:S02]  /*0270*/  FENCE.VIEW.ASYNC.S ;  /* 0x00000000000073c6 */ /* 0x000e640000000000 */
[----:B-1----:R1:W2:Y:S01]  /*0280*/  @UP1 SYNCS.EXCH.64 URZ, [UR6+0x19c00], UR4 ;  /* 0x019c0004063f15b2 */ /* 0x0022a20008000100 */
[----:B------:R1:W3:Y:S01]  /*0290*/  @UP2 SYNCS.EXCH.64 URZ, [UR6+0x19c20], UR4 ;  /* 0x019c2004063f25b2 */ /* 0x0002e20008000100 */
[----:B------:R-:W-:Y:S06]  /*02a0*/  @P1 BRA `(.L_x_2) ;  /* 0x0000000000481947 */ /* 0x000fec0003800000 */
[----:B-1----:R-:W1:Y:S01]  /*02b0*/  S2UR UR5, SR_CgaCtaId ;  /* 0x00000000000579c3 */ /* 0x002e620000008800 */
[----:B------:R-:W-:Y:S01]  /*02c0*/  UMOV UR4, 0x400 ;  /* 0x0000040000047882 */ /* 0x000fe20000000000 */
[----:B------:R-:W-:Y:S01]  /*02d0*/  UMOV UR6, 0x1 ;  /* 0x0000000100067882 */ /* 0x000fe20000000000 */
[----:B------:R-:W-:Y:S01]  /*02e0*/  UMOV UR9, 0x3 ;  /* 0x0000000300097882 */ /* 0x000fe20000000000 */
[----:B------:R-:W-:-:S04]  /*02f0*/  UIADD3 UR6, -UR6, 0x100000, URZ ;  /* 0x0010000006067890 */ /* 0x000fc8000fffe13f */
[----:B------:R-:W-:Y:S02]  /*0300*/  USHF.L.U32 UR7, UR6, 0xb, URZ ;  /* 0x0000000b06077899 */ /* 0x000fe4000800063f */
[----:B------:R-:W-:Y:S01]  /*0310*/  USHF.L.U32 UR6, UR6, 0x1, URZ ;  /* 0x0000000106067899 */ /* 0x000fe2000800063f */
[----:B------:R-:W-:Y:S01]  /*0320*/  ELECT P0, URZ, PT ;  /* 0x00000000003f782f */ /* 0x000fe20003800000 */
[----:B-1----:R-:W-:Y:S02]  /*0330*/  ULEA UR8, UR5, UR4, 0x18 ;  /* 0x0000000405087291 */ /* 0x002fe4000f8ec03f */
[----:B------:R-:W-:-:S04]  /*0340*/  UIADD3 UR4, -UR9, 0x100000, URZ ;  /* 0x0010000009047890 */ /* 0x000fc8000fffe13f */
[----:B------:R-:W-:Y:S02]  /*0350*/  USHF.L.U32 UR5, UR4, 0xb, URZ ;  /* 0x0000000b04057899 */ /* 0x000fe4000800063f */
[----:B------:R-:W-:Y:S01]  /*0360*/  USHF.L.U32 UR4, UR4, 0x1, URZ ;  /* 0x0000000104047899 */ /* 0x000fe2000800063f */
[----:B------:R-:W1:Y:S03]  /*0370*/  FENCE.VIEW.ASYNC.S ;  /* 0x00000000000073c6 */ /* 0x000e660000000000 */
[----:B-1----:R4:W1:Y:S08]  /*0380*/  SYNCS.EXCH.64 URZ, [UR8+0x19c30], UR6 ;  /* 0x019c3006083f75b2 */ /* 0x0028700008000100 */
[----:B------:R4:W1:Y:S01]  /*0390*/  SYNCS.EXCH.64 URZ, [UR8+0x19c40], UR4 ;  /* 0x019c4004083f75b2 */ /* 0x0008620008000100 */
[----:B------:R4:W1:Y:S01]  /*03a0*/  SYNCS.EXCH.64 URZ, [UR8+0x19c38], UR6 ;  /* 0x019c3806083f75b2 */ /* 0x0008620008000100 */
[----:B------:R4:W1:Y:S02]  /*03b0*/  SYNCS.EXCH.64 URZ, [UR8+0x19c48], UR4 ;  /* 0x019c4804083f75b2 */ /* 0x0008640008000100 */
[----:B----4-:R-:W-:Y:S01]  /*03c0*/  NOP ;  /* 0x0000000000007918 */ /* 0x010fe20000000000 */
.L_x_2:
[----:B------:R-:W4:Y:S01]  /*03d0*/  SHFL.IDX PT, R3, R0, RZ, 0x1f ;  /* 0x00001fff00037589 */ /* 0x000f2200000e0000 */
[----:B------:R-:W-:Y:S01]  /*03e0*/  NOP ;  /* 0x0000000000007918 */ /* 0x000fe20000000000 */
[----:B----4-:R-:W-:-:S13]  /*03f0*/  ISETP.NE.AND P0, PT, R3, RZ, PT ;  /* 0x000000ff0300720c */ /* 0x010fda0003f05270 */
[----:B------:R-:W-:Y:S05]  /*0400*/  @P0 BRA `(.L_x_3) ;  /* 0x0000000000480947 */ /* 0x000fea0003800000 */
[----:B-1----:R-:W1:Y:S01]  /*0410*/  S2UR UR5, SR_CgaCtaId ;  /* 0x00000000000579c3 */ /* 0x002e620000008800 */
[----:B------:R-:W-:Y:S01]  /*0420*/  UMOV UR4, 0x400 ;  /* 0x0000040000047882 */ /* 0x000fe20000000000 */
[----:B------:R-:W-:Y:S01]  /*0430*/  UMOV UR6, 0x80 ;  /* 0x0000008000067882 */ /* 0x000fe20000000000 */
[----:B------:R-:W-:Y:S01]  /*0440*/  UMOV UR7, 0x180 ;  /* 0x0000018000077882 */ /* 0x000fe20000000000 */
[----:B------:R-:W-:Y:S01]  /*0450*/  ELECT P0, URZ, PT ;  /* 0x00000000003f782f */ /* 0x000fe20003800000 */
[----:B-1----:R-:W-:Y:S02]  /*0460*/  ULEA UR8, UR5, UR4, 0x18 ;  /* 0x0000000405087291 */ /* 0x002fe4000f8ec03f */
[----:B------:R-:W-:-:S04]  /*0470*/  UIADD3 UR4, -UR6, 0x100000, URZ ;  /* 0x0010000006047890 */ /* 0x000fc8000fffe13f */
[----:B------:R-:W-:Y:S02]  /*0480*/  USHF.L.U32 UR5, UR4, 0xb, URZ ;  /* 0x0000000b04057899 */ /* 0x000fe4000800063f */
[----:B------:R-:W-:Y:S02]  /*0490*/  USHF.L.U32 UR4, UR4, 0x1, URZ ;  /* 0x0000000104047899 */ /* 0x000fe4000800063f */
        /* <DEDUP_REMOVED lines=9> */
.L_x_3:
[----:B------:R-:W4:Y:S01]  /*0530*/  SHFL.IDX PT, R3, R0, RZ, 0x1f ;  /* 0x00001fff00037589 */ /* 0x000f2200000e0000 */
[----:B------:R-:W-:Y:S01]  /*0540*/  NOP ;  /* 0x0000000000007918 */ /* 0x000fe20000000000 */
[----:B----4-:R-:W-:-:S13]  /*0550*/  ISETP.NE.AND P0, PT, R3, RZ, PT ;  /* 0x000000ff0300720c */ /* 0x010fda0003f05270 */
[----:B------:R-:W-:Y:S05]  /*0560*/  @P0 BRA `(.L_x_4) ;  /* 0x0000000000380947 */ /* 0x000fea0003800000 */
[----:B-1----:R-:W1:Y:S01]  /*0570*/  S2UR UR5, SR_CgaCtaId ;  /* 0x00000000000579c3 */ /* 0x002e620000008800 */
[----:B------:R-:W-:Y:S01]  /*0580*/  UMOV UR4, 0x400 ;  /* 0x0000040000047882 */ /* 0x000fe20000000000 */
[----:B------:R-:W-:Y:S01]  /*0590*/  UMOV UR7, 0x1 ;  /* 0x0000000100077882 */ /* 0x000fe20000000000 */
[----:B------:R-:W-:Y:S01]  /*05a0*/  ELECT P0, URZ, PT ;  /* 0x00000000003f782f */ /* 0x000fe20003800000 */
[----:B-1----:R-:W-:Y:S02]  /*05b0*/  ULEA UR6, UR5, UR4, 0x18 ;  /* 0x0000000405067291 */ /* 0x002fe4000f8ec03f */
[----:B------:R-:W-:-:S04]  /*05c0*/  UIADD3 UR4, -UR7, 0x100000, URZ ;  /* 0x0010000007047890 */ /* 0x000fc8000fffe13f */
[----:B------:R-:W-:Y:S02]  /*05d0*/  USHF.L.U32 UR5, UR4, 0xb, URZ ;  /* 0x0000000b04057899 */ /* 0x000fe4000800063f */
[----:B------:R-:W-:Y:S01]  /*05e0*/  USHF.L.U32 UR4, UR4, 0x1, URZ ;  /* 0x0000000104047899 */ /* 0x000fe2000800063f */
[----:B------:R-:W1:Y:S11]  /*05f0*/  FENCE.VIEW.ASYNC.S ;  /* 0x00000000000073c6 */ /* 0x000e760000000000 */
[----:B-1----:R4:W1:Y:S01]  /*0600*/  SYNCS.EXCH.64 URZ, [UR6+0x19c70], UR4 ;  /* 0x019c7004063f75b2 */ /* 0x0028620008000100 */
[----:B------:R4:W1:Y:S01]  /*0610*/  SYNCS.EXCH.64 URZ, [UR6+0x19c80], UR4 ;  /* 0x019c8004063f75b2 */ /* 0x0008620008000100 */
[----:B------:R4:W1:Y:S01]  /*0620*/  SYNCS.EXCH.64 URZ, [UR6+0x19c78], UR4 ;  /* 0x019c7804063f75b2 */ /* 0x0008620008000100 */
[----:B------:R4:W1:Y:S02]  /*0630*/  SYNCS.EXCH.64 URZ, [UR6+0x19c88], UR4 ;  /* 0x019c8804063f75b2 */ /* 0x0008640008000100 */
[----:B----4-:R-:W-:Y:S01]  /*0640*/  NOP ;  /* 0x0000000000007918 */ /* 0x010fe20000000000 */
.L_x_4:
        /* <DEDUP_REMOVED lines=22> */
.L_x_5:
        /* <DEDUP_REMOVED lines=22> */
.L_x_6:
[----:B------:R-:W-:Y:S01]  /*0910*/  PLOP3.LUT P0, PT, PT, PT, UP0, 0x80, 0x0 ;  /* 0x000000000000781c */ /* 0x000fe20003f0f008 */
[----:B------:R-:W-:Y:S01]  /*0920*/  UMOV UR46, 0x1 ;  /* 0x00000001002e7882 */ /* 0x000fe20000000000 */
[----:B------:R-:W-:Y:S01]  /*0930*/  NOP ;  /* 0x0000000000007918 */ /* 0x000fe20000000000 */
[----:B------:R-:W-:Y:S01]  /*0940*/  USEL UR46, UR46, 0x2, !UP0 ;  /* 0x000000022e2e7887 */ /* 0x000fe2000c000000 */
[----:B------:R-:W-:Y:S01]  /*0950*/  LOP3.LUT R23, R2, 0x7f, RZ, 0xc0, !PT ;  /* 0x0000007f02177812 */ /* 0x000fe200078ec0ff */
[----:B------:R-:W-:Y:S01]  /*0960*/  ULDC.64 UR50, c[0x0][0x208] ;  /* 0x0000820000327ab9 */ /* 0x000fe20000000a00 */
[----:B-123--:R-:W-:Y:S07]  /*0970*/  BAR.SYNC.DEFER_BLOCKING 0x0 ;  /* 0x0000000000007b1d */ /* 0x00efee0000010000 */
[----:B------:R-:W-:Y:S05]  /*0980*/  @!P0 BRA `(.L_x_7) ;  /* 0x0000006c00888947 */ /* 0x000fea0003800000 */
.L_x_8:
[----:B------:R-:W-:-:S08]  /*0990*/  NOP ;  /* 0x0000000000007918 */ /* 0x000fd00000000000 */
[----:B------:R-:W1:Y:S02]  /*09a0*/  USETMAXREG.TRY_ALLOC.CTAPOOL UP0, 0xa0 ;  /* 0x000000a0000079c8 */ /* 0x000e640008000600 */
[----:B-1----:R-:W-:-:S13]  /*09b0*/  PLOP3.LUT P0, PT, PT, PT, UP0, 0x80, 0x0 ;  /* 0x000000000000781c */ /* 0x002fda0003f0f008 */
[----:B------:R-:W-:Y:S05]  /*09c0*/  @!P0 BRA `(.L_x_8) ;  /* 0xfffffffc00f08947 */ /* 0x000fea000383ffff */
[----:B------:R-:W1:Y:S08]  /*09d0*/  S2UR UR39, SR_CTAID.X ;  /* 0x00000000002779c3 */ /* 0x000e700000002500 */
[----:B------:R-:W-:Y:S08]  /*09e0*/  BAR.ARV 0x8, 0x1a0 ;  /* 0x0206800000007b1d */ /* 0x000ff00000002000 */
[----:B------:R-:W1:Y:S02]  /*09f0*/  LDC R0, c[0x0][0xda4] ;  /* 0x00036900ff007b82 */ /* 0x000e640000000800 */
[----:B-1----:R-:W-:-:S13]  /*0a00*/  ISETP.LE.AND P0, PT, R0, UR39, PT ;  /* 0x0000002700007c0c */ /* 0x002fda000bf03270 */
[----:B------:R-:W-:Y:S05]  /*0a10*/  @P0 EXIT ;  /* 0x000000000000094d */ /* 0x000fea0003800000 */
[----:B------:R-:W-:Y:S01]  /*0a20*/  VIADD R0, R2, 0xffffff80 ;  /* 0xffffff8002007836 */ /* 0x000fe20000000000 */
[----:B------:R-:W1:Y:S01]  /*0a30*/  S2UR UR49, SR_CgaCtaId ;  /* 0x00000000003179c3 */ /* 0x000e620000008800 */
[----:B------:R-:W-:Y:S01]  /*0a40*/  UMOV UR48, 0x400 ;  /* 0x0000040000307882 */ /* 0x000fe20000000000 */
[----:B------:R-:W-:Y:S02]  /*0a50*/  ULOP3.LUT UR47, UR46, 0x1, URZ, 0xfc, !UPT ;  /* 0x000000012e2f7892 */ /* 0x000fe4000f8efc3f */
[----:B------:R-:W-:Y:S01]  /*0a60*/  SHF.R.S32.HI R3, RZ, 0x1f, R0 ;  /* 0x0000001fff037819 */ /* 0x000fe20000011400 */
[----:B------:R-:W-:Y:S01]  /*0a70*/  ULDC.64 UR52, c[0x0][0x198] ;  /* 0x0000660000347ab9 */ /* 0x000fe20000000a00 */
[----:B------:R-:W-:Y:S01]  /*0a80*/  UMOV UR38, URZ ;  /* 0x0000003f00267c82 */ /* 0x000fe20008000000 */
[----:B------:R-:W-:Y:S01]  /*0a90*/  UMOV UR37, URZ ;  /* 0x0000003f00257c82 */ /* 0x000fe20008000000 */
[CC--:B------:R-:W-:Y:S01]  /*0aa0*/  LEA.HI R22, R3.reuse, R0.reuse, RZ, 0x7 ;  /* 0x0000000003167211 */ /* 0x0c0fe200078f38ff */
[----:B------:R-:W2:Y:S01]  /*0ab0*/  S2UR UR6, SR_SWINHI ;  /* 0x00000000000679c3 */ /* 0x000ea20000002f00 */
[----:B------:R-:W-:Y:S01]  /*0ac0*/  LEA.HI R6, R3, R0, RZ, 0x4 ;  /* 0x0000000003067211 */ /* 0x000fe200078f20ff */
[----:B------:R-:W-:Y:S01]  /*0ad0*/  UMOV UR36, URZ ;  /* 0x0000003f00247c82 */ /* 0x000fe20008000000 */
[----:B------:R-:W-:-:S02]  /*0ae0*/  LOP3.LUT R19, R22, 0xffffff80, RZ, 0xc0, !PT ;  /* 0xffffff8016137812 */ /* 0x000fc400078ec0ff */
[----:B------:R-:W-:Y:S02]  /*0af0*/  SHF.R.S32.HI R7, RZ, 0x4, R6 ;  /* 0x00000004ff077819 */ /* 0x000fe40000011406 */
[----:B------:R-:W-:Y:S01]  /*0b00*/  LEA.HI R17, R3, R0, RZ, 0x5 ;  /* 0x0000000003117211 */ /* 0x000fe200078f28ff */
[----:B------:R-:W-:Y:S01]  /*0b10*/  IMAD.IADD R19, R0, 0x1, -R19 ;  /* 0x0000000100137824 */ /* 0x000fe200078e0a13 */
[C---:B------:R-:W-:Y:S02]  /*0b20*/  LEA.HI R8, R6.reuse, R7, RZ, 0x1 ;  /* 0x0000000706087211 */ /* 0x040fe400078f08ff */
[----:B------:R-:W-:Y:S02]  /*0b30*/  LOP3.LUT R3, R6, 0x7fffff0, RZ, 0xc0, !PT ;  /* 0x07fffff006037812 */ /* 0x000fe400078ec0ff */
[----:B------:R-:W-:Y:S02]  /*0b40*/  SHF.R.S32.HI R4, RZ, 0x1f, R19 ;  /* 0x0000001fff047819 */ /* 0x000fe40000011413 */
[----:B------:R-:W-:Y:S01]  /*0b50*/  SHF.R.S32.HI R17, RZ, 0x5, R17 ;  /* 0x00000005ff117819 */ /* 0x000fe20000011411 */
[----:B------:R-:W-:Y:S01]  /*0b60*/  IMAD.IADD R0, R0, 0x1, -R3 ;  /* 0x0000000100007824 */ /* 0x000fe200078e0a03 */
[----:B------:R-:W-:Y:S01]  /*0b70*/  LEA.HI R5, R4, R19, RZ, 0x2 ;  /* 0x0000001304057211 */ /* 0x000fe200078f10ff */
[----:B-1----:R-:W-:Y:S01]  /*0b80*/  ULEA UR48, UR49, UR48, 0x18 ;  /* 0x0000003031307291 */ /* 0x002fe2000f8ec03f */
[----:B------:R-:W-:Y:S01]  /*0b90*/  LOP3.LUT R8, R8, 0x1ffffffe, RZ, 0xc0, !PT ;  /* 0x1ffffffe08087812 */ /* 0x000fe200078ec0ff */
[----:B------:R-:W-:Y:S01]  /*0ba0*/  IMAD R3, R17, 0x10, R0 ;  /* 0x0000001011037824 */ /* 0x000fe200078e0200 */
[----:B------:R-:W-:-:S02]  /*0bb0*/  SHF.R.S32.HI R6, RZ, 0x2, R5 ;  /* 0x00000002ff067819 */ /* 0x000fc40000011405 */
[----:B------:R-:W-:Y:S01]  /*0bc0*/  SHF.R.S32.HI R9, RZ, 0x1f, R5 ;  /* 0x0000001fff097819 */ /* 0x000fe20000011405 */
[----:B------:R-:W-:Y:S01]  /*0bd0*/  IMAD.IADD R8, R7, 0x1, -R8 ;  /* 0x0000000107087824 */ /* 0x000fe200078e0a08 */
[----:B------:R-:W-:Y:S01]  /*0be0*/  SHF.R.S32.HI R22, RZ, 0x7, R22 ;  /* 0x00000007ff167819 */ /* 0x000fe20000011416 */
[----:B------:R-:W-:Y:S01]  /*0bf0*/  UMOV UR4, UR48 ;  /* 0x0000003000047c82 */ /* 0x000fe20008000000 */
[----:B--2---:R-:W-:Y:S01]  /*0c00*/  UMOV UR5, UR6 ;  /* 0x0000000600057c82 */ /* 0x004fe20008000000 */
[----:B------:R-:W-:Y:S01]  /*0c10*/  LEA.HI R9, R9, R6, RZ, 0x3 ;  /* 0x0000000609097211 */ /* 0x000fe200078f18ff */
[----:B------:R-:W-:Y:S02]  /*0c20*/  IMAD R8, R3, 0x4, R8 ;  /* 0x0000000403087824 */ /* 0x000fe400078e0208 */
[----:B------:R-:W-:Y:S01]  /*0c30*/  IMAD.HI R0, R22, 0x55555556, RZ ;  /* 0x5555555616007827 */ /* 0x000fe200078e02ff */
[----:B------:R-:W-:-:S03]  /*0c40*/  LOP3.LUT R9, R9, 0xfffffff8, RZ, 0xc0, !PT ;  /* 0xfffffff809097812 */ /* 0x000fc600078ec0ff */
[----:B------:R-:W-:Y:S01]  /*0c50*/  IMAD.MOV.U32 R7, RZ, RZ, -0x2 ;  /* 0xfffffffeff077424 */ /* 0x000fe200078e00ff */
[----:B------:R-:W-:Y:S01]  /*0c60*/  LEA.HI R3, R0, R0, RZ, 0x1 ;  /* 0x0000000000037211 */ /* 0x000fe200078f08ff */
[----:B------:R-:W-:Y:S01]  /*0c70*/  IMAD.IADD R9, R6, 0x1, -R9 ;  /* 0x0000000106097824 */ /* 0x000fe200078e0a09 */
[----:B------:R-:W-:Y:S01]  /*0c80*/  LEA.HI R6, R4, R19, RZ, 0x5 ;  /* 0x0000001304067211 */ /* 0x000fe200078f28ff */
[----:B------:R-:W-:Y:S01]  /*0c90*/  IMAD.U32 R152, RZ, RZ, UR4 ;  /* 0x00000004ff987e24 */ /* 0x000fe2000f8e00ff */
[----:B------:R-:W-:Y:S01]  /*0ca0*/  LOP3.LUT R4, R5, 0x7ffffffc, RZ, 0xc0, !PT ;  /* 0x7ffffffc05047812 */ /* 0x000fe200078ec0ff */
[----:B------:R-:W-:Y:S01]  /*0cb0*/  IMAD.U32 R153, RZ, RZ, UR5 ;  /* 0x00000005ff997e24 */ /* 0x000fe2000f8e00ff */
[----:B------:R-:W-:Y:S01]  /*0cc0*/  SHF.R.S32.HI R6, RZ, 0x5, R6 ;  /* 0x00000005ff067819 */ /* 0x000fe20000011406 */
[----:B------:R-:W-:Y:S02]  /*0cd0*/  IMAD.SHL.U32 R5, R8, 0x8, RZ ;  /* 0x0000000808057824 */ /* 0x000fe400078e00ff */
[----:B------:R-:W-:-:S02]  /*0ce0*/  IMAD.IADD R4, R19, 0x1, -R4 ;  /* 0x0000000113047824 */ /* 0x000fc400078e0a04 */
[----:B------:R-:W-:Y:S02]  /*0cf0*/  IMAD R3, R3, -0x3, R22 ;  /* 0xfffffffd03037824 */ /* 0x000fe400078e0216 */
[----:B------:R-:W-:Y:S02]  /*0d00*/  IMAD R6, R6, 0x10, R9 ;  /* 0x0000001006067824 */ /* 0x000fe400078e0209 */
[----:B------:R-:W-:Y:S02]  /*0d10*/  IMAD R18, R4, R7, 0x80 ;  /* 0x0000008004127424 */ /* 0x000fe400078e0207 */
[----:B------:R-:W-:-:S04]  /*0d20*/  IMAD.WIDE R152, R5, 0x2, R152 ;  /* 0x0000000205987825 */ /* 0x000fc800078e0298 */
[----:B------:R-:W-:-:S07]  /*0d30*/  IMAD R16, R3, 0x40, R6 ;  /* 0x0000004003107824 */ /* 0x000fce00078e0206 */
.L_x_33:
[----:B------:R-:W1:Y:S01]  /*0d40*/  SHFL.IDX PT, R0, R22, RZ, 0x1f ;  /* 0x00001fff16007589 */ /* 0x000e6200000e0000 */
[----:B------:R-:W-:Y:S01]  /*0d50*/  ULDC.64 UR4, c[0x0][0x3f8] ;  /* 0x0000fe0000047ab9 */ /* 0x000fe20000000a00 */
[----:B------:R-:W-:Y:S01]  /*0d60*/  ULDC UR43, c[0x0][0xdb4] ;  /* 0x00036d00002b7ab9 */ /* 0x000fe20000000800 */
[----:B------:R-:W-:Y:S02]  /*0d70*/  UISETP.NE.U32.AND UP0, UPT, UR4, URZ, UPT ;  /* 0x0000003f0400728c */ /* 0x000fe4000bf05070 */
[----:B------:R-:W-:Y:S01]  /*0d80*/  UISETP.NE.AND UP2, UPT, UR43, 0x1, UPT ;  /* 0x000000012b00788c */ /* 0x000fe2000bf45270 */
[----:B------:R-:W-:Y:S01]  /*0d90*/  ULDC UR4, c[0x0][0xda8] ;  /* 0x00036a0000047ab9 */ /* 0x000fe20000000800 */
[----:B------:R-:W-:Y:S02]  /*0da0*/  UISETP.NE.AND.EX UP0, UPT, UR5, URZ, UPT, UP0 ;  /* 0x0000003f0500728c */ /* 0x000fe4000bf05300 */
[----:B------:R-:W-:Y:S01]  /*0db0*/  UISETP.NE.AND UP1, UPT, UR4, 0x1, UPT ;  /* 0x000000010400788c */ /* 0x000fe2000bf25270 */
[----:B------:R-:W-:-:S02]  /*0dc0*/  UMOV UR41, UR39 ;  /* 0x0000002700297c82 */ /* 0x000fc40008000000 */
[----:B------:R-:W-:Y:S01]  /*0dd0*/  ULDC UR4, c[0x0][0x428] ;  /* 0x00010a0000047ab9 */ /* 0x000fe20000000800 */
[----:B------:R-:W-:Y:S01]  /*0de0*/  ULDC UR45, c[0x0][0x404] ;  /* 0x00010100002d7ab9 */ /* 0x000fe20000000800 */
[----:B------:R-:W-:Y:S02]  /*0df0*/  UISETP.NE.AND UP3, UPT, UR4, 0x1, UPT ;  /* 0x000000010400788c */ /* 0x000fe4000bf65270 */
[----:B------:R-:W-:Y:S01]  /*0e00*/  UIADD3 UR9, UR48, 0xf000, URZ ;  /* 0x0000f00030097890 */ /* 0x000fe2000fffe03f */
[----:B------:R-:W-:Y:S01]  /*0e10*/  @UP2 ULDC.64 UR10, c[0x0][0xdb8] ;  /* 0x00036e00000a2ab9 */ /* 0x000fe20000000a00 */
[----:B------:R-:W-:Y:S02]  /*0e20*/  USEL UR45, UR45, 0x1, UP0 ;  /* 0x000000012d2d7887 */ /* 0x000fe40008000000 */
[----:B------:R-:W-:Y:S01]  /*0e30*/  @UP1 ULDC UR4, c[0x0][0xdac] ;  /* 0x00036b0000041ab9 */ /* 0x000fe20000000800 */
[----:B------:R-:W-:Y:S01]  /*0e40*/  @UP1 ULDC UR14, c[0x0][0xdb0] ;  /* 0x00036c00000e1ab9 */ /* 0x000fe20000000800 */
[----:B-1----:R-:W-:Y:S01]  /*0e50*/  R2UR UR8, R0 ;  /* 0x00000000000872ca */ /* 0x002fe200000e0000 */
[----:B------:R-:W-:Y:S01]  /*0e60*/  UIMAD.WIDE.U32 UR4, UR39, UR4, URZ ;  /* 0x00000004270472a5 */ /* 0x000fe2000f8e003f */
[----:B------:R-:W-:Y:S01]  /*0e70*/  ULDC UR12, c[0x0][0x2e0] ;  /* 0x0000b800000c7ab9 */ /* 0x000fe20000000800 */
[----:B------:R-:W-:-:S02]  /*0e80*/  ULOP3.LUT UP4, URZ, UR9, 0x3ff, URZ, 0xc0, !UPT ;  /* 0x000003ff093f7892 */ /* 0x000fc4000f88c03f */
[----:B------:R-:W-:Y:S02]  /*0e90*/  @UP1 USHF.R.U32.HI UR41, URZ, UR14, UR5 ;  /* 0x0000000e3f291299 */ /* 0x000fe40008011605 */
[----:B------:R-:W-:Y:S02]  /*0ea0*/  UIMAD UR45, UR45, UR12, URZ ;  /* 0x0000000c2d2d72a4 */ /* 0x000fe4000f8e023f */
[----:B------:R-:W-:Y:S01]  /*0eb0*/  UIMAD.WIDE.U32 UR4, UR41, UR10, URZ ;  /* 0x0000000a290472a5 */ /* 0x000fe2000f8e003f */
[----:B------:R-:W-:Y:S01]  /*0ec0*/  PLOP3.LUT P0, PT, PT, PT, UP4, 0x80, 0x0 ;  /* 0x000000000000781c */ /* 0x000fe20003f0f048 */
[----:B------:R-:W-:Y:S02]  /*0ed0*/  UIADD3 UR4, UR45, 0x7f, URZ ;  /* 0x0000007f2d047890 */ /* 0x000fe4000fffe03f */
[----:B------:R-:W-:Y:S01]  /*0ee0*/  UIMAD.WIDE UR6, UR8, 0x55555556, URZ ;  /* 0x55555556080678a5 */ /* 0x000fe2000f8e023f */
[----:B------:R-:W-:Y:S01]  /*0ef0*/  UMOV UR44, UR41 ;  /* 0x00000029002c7c82 */ /* 0x000fe20008000000 */
[----:B------:R-:W-:-:S02]  /*0f00*/  @UP2 USHF.R.U32.HI UR44, URZ, UR11, UR5 ;  /* 0x0000000b3f2c2299 */ /* 0x000fc40008011605 */
[----:B------:R-:W-:Y:S02]  /*0f10*/  ULEA.HI UR7, UR7, UR7, URZ, 0x1 ;  /* 0x0000000707077291 */ /* 0x000fe4000f8f083f */
[----:B------:R-:W-:Y:S02]  /*0f20*/  UIADD3 UR6, -UR44, URZ, URZ ;  /* 0x0000003f2c067290 */ /* 0x000fe4000fffe13f */
[----:B------:R-:W-:Y:S02]  /*0f30*/  UIMAD UR7, UR7, -0x3, UR8 ;  /* 0xfffffffd070778a4 */ /* 0x000fe4000f8e0208 */
[----:B------:R-:W-:Y:S02]  /*0f40*/  USHF.R.S32.HI UR5, URZ, 0x1f, UR4 ;  /* 0x0000001f3f057899 */ /* 0x000fe40008011404 */
[----:B------:R-:W-:Y:S02]  /*0f50*/  ULEA UR7, UR7, UR9, 0xb ;  /* 0x0000000907077291 */ /* 0x000fe4000f8e583f */
[----:B------:R-:W-:Y:S01]  /*0f60*/  UIMAD UR43, UR43, UR6, UR41 ;  /* 0x000000062b2b72a4 */ /* 0x000fe2000f8e0229 */
[----:B------:R-:W-:Y:S01]  /*0f70*/  @UP3 ULDC UR13, c[0x0][0x42c] ;  /* 0x00010b00000d3ab9 */ /* 0x000fe20000000800 */
[----:B------:R-:W-:-:S02]  /*0f80*/  ULEA.HI UR42, UR5, UR4, URZ, 0x7 ;  /* 0x00000004052a7291 */ /* 0x000fc4000f8f383f */
[----:B------:R-:W-:Y:S02]  /*0f90*/  USHF.R.U32.HI UR7, URZ, 0x4, UR7 ;  /* 0x000000043f077899 */ /* 0x000fe40008011607 */
[----:B------:R-:W-:Y:S01]  /*0fa0*/  UIMAD.WIDE.U32 UR4, UR43, UR13, URZ ;  /* 0x0000000d2b0472a5 */ /* 0x000fe2000f8e003f */
[----:B------:R-:W-:Y:S01]  /*0fb0*/  @UP3 ULDC UR15, c[0x0][0x430] ;  /* 0x00010c00000f3ab9 */ /* 0x000fe20000000800 */
[----:B------:R-:W-:Y:S01]  /*0fc0*/  UMOV UR40, UR43 ;  /* 0x0000002b00287c82 */ /* 0x000fe20008000000 */
[----:B------:R-:W-:Y:S02]  /*0fd0*/  USHF.R.S32.HI UR42, URZ, 0x7, UR42 ;  /* 0x000000073f2a7899 */ /* 0x000fe4000801142a */
[----:B------:R-:W-:Y:S02]  /*0fe0*/  ULOP3.LUT UR54, UR7, 0x3fff, URZ, 0xc0, !UPT ;  /* 0x00003fff07367892 */ /* 0x000fe4000f8ec03f */
[----:B------:R-:W-:Y:S01]  /*0ff0*/  @UP3 USHF.R.U32.HI UR40, URZ, UR15, UR5 ;  /* 0x0000000f3f283299 */ /* 0x000fe20008011605 */
[----:B------:R-:W-:Y:S11]  /*1000*/  @!P0 BRA `(.L_x_9) ;  /* 0x0000000000408947 */ /* 0x000ff60003800000 */
[----:B------:R-:W-:Y:S01]  /*1010*/  MOV R0, 0x0 ;  /* 0x0000000000007802 */ /* 0x000fe20000000f00 */
[----:B------:R-:W-:Y:S01]  /*1020*/  ULDC.64 UR4, c[0x4][0x98] ;  /* 0x0100260000047ab9 */ /* 0x000fe20000000a00 */
[----:B------:R-:W-:Y:S01]  /*1030*/  ULDC.64 UR6, c[0x4][0x28] ;  /* 0x01000a0000067ab9 */ /* 0x000fe20000000a00 */
[----:B------:R-:W-:Y:S01]  /*1040*/  IMAD.U32 R4, RZ, RZ, UR4 ;  /* 0x00000004ff047e24 */ /* 0x000fe2000f8e00ff */
[----:B------:R1:W2:Y:S01]  /*1050*/  LDC.64 R14, c[0x4][R0] ;  /* 0x01000000000e7b82 */ /* 0x0002a20000000a00 */
[----:B------:R-:W-:Y:S01]  /*1060*/  IMAD.U32 R5, RZ, RZ, UR5 ;  /* 0x00000005ff057e24 */ /* 0x000fe2000f8e00ff */
[----:B------:R-:W-:Y:S01]  /*1070*/  ULDC.64 UR4, c[0x4][0xa0] ;  /* 0x0100280000047ab9 */ /* 0x000fe20000000a00 */
[----:B------:R-:W-:Y:S01]  /*1080*/  MOV R10, UR6 ;  /* 0x00000006000a7c02 */ /* 0x000fe20008000f00 */
[----:B------:R-:W-:Y:S02]  /*1090*/  IMAD.U32 R6, RZ, RZ, UR4 ;  /* 0x00000004ff067e24 */ /* 0x000fe4000f8e00ff */
[----:B------:R-:W-:-:S02]  /*10a0*/  IMAD.U32 R7, RZ, RZ, UR5 ;  /* 0x00000005ff077e24 */ /* 0x000fc4000f8e00ff */
[----:B------:R-:W-:Y:S02]  /*10b0*/  IMAD.U32 R11, RZ, RZ, UR7 ;  /* 0x00000007ff0b7e24 */ /* 0x000fe4000f8e00ff */
[----:B------:R-:W-:Y:S02]  /*10c0*/  IMAD.MOV.U32 R8, RZ, RZ, 0x70 ;  /* 0x00000070ff087424 */ /* 0x000fe400078e00ff */
[----:B------:R-:W-:Y:S02]  /*10d0*/  IMAD.MOV.U32 R12, RZ, RZ, 0x1 ;  /* 0x00000001ff0c7424 */ /* 0x000fe400078e00ff */
[----:B-1----:R-:W-:-:S07]  /*10e0*/  IMAD.MOV.U32 R13, RZ, RZ, RZ ;  /* 0x000000ffff0d7224 */ /* 0x002fce00078e00ff */
[----:B------:R-:W-:-:S07]  /*10f0*/  LEPC R20, `(.L_x_9) ;  /* 0x000000001014794e */ /* 0x000fce0000000000 */
[----:B--2---:R-:W-:Y:S05]  /*1100*/  CALL.ABS.NOINC R14 ;  /* 0x000000000e007343 */ /* 0x004fea0003c00000 */
.L_x_9:
[----:B------:R-:W-:Y:S01]  /*1110*/  ULDC.64 UR6, c[0x0][0x990] ;  /* 0x0002640000067ab9 */ /* 0x000fe20000000a00 */
[----:B------:R-:W-:Y:S01]  /*1120*/  ULDC.64 UR4, c[0x0][0x998] ;  /* 0x0002660000047ab9 */ /* 0x000fe20000000a00 */
[----:B------:R-:W-:Y:S01]  /*1130*/  UISETP.NE.U32.AND UP0, UPT, UR6, URZ, UPT ;  /* 0x0000003f0600728c */ /* 0x000fe2000bf05070 */
[----:B------:R-:W-:Y:S01]  /*1140*/  IMAD.MOV.U32 R3, RZ, RZ, 0x3f800000 ;  /* 0x3f800000ff037424 */ /* 0x000fe200078e00ff */
[----:B------:R-:W-:Y:S01]  /*1150*/  UISETP.NE.U32.AND UP1, UPT, UR4, URZ, UPT ;  /* 0x0000003f0400728c */ /* 0x000fe2000bf25070 */
[----:B------:R-:W-:Y:S01]  /*1160*/  IMAD.MOV.U32 R0, RZ, RZ, 0x3f800000 ;  /* 0x3f800000ff007424 */ /* 0x000fe200078e00ff */
[----:B------:R-:W-:Y:S02]  /*1170*/  UISETP.NE.AND.EX UP0, UPT, UR7, URZ, UPT, UP0 ;  /* 0x0000003f0700728c */ /* 0x000fe4000bf05300 */
[----:B------:R-:W-:-:S04]  /*1180*/  UISETP.NE.AND.EX UP1, UPT, UR5, URZ, UPT, UP1 ;  /* 0x0000003f0500728c */ /* 0x000fc8000bf25310 */
[----:B------:R-:W-:Y:S02]  /*1190*/  PLOP3.LUT P0, PT, PT, PT, UP0, 0x80, 0x0 ;  /* 0x000000000000781c */ /* 0x000fe40003f0f008 */
[----:B------:R-:W-:-:S03]  /*11a0*/  PLOP3.LUT P1, PT, PT, PT, UP1, 0x80, 0x0 ;  /* 0x000000000000781c */ /* 0x000fc60003f2f018 */
[----:B------:R-:W-:Y:S02]  /*11b0*/  @UP0 USHF.R.S32.HI UR8, URZ, 0x1f, UR44 ;  /* 0x0000001f3f080899 */ /* 0x000fe4000801142c */
[----:B------:R-:W-:Y:S01]  /*11c0*/  @UP1 USHF.R.S32.HI UR9, URZ, 0x1f, UR44 ;  /* 0x0000001f3f091899 */ /* 0x000fe2000801142c */
[----:B------:R-:W-:Y:S01]  /*11d0*/  @UP0 ULDC.64 UR16, c[0x0][0x9a8] ;  /* 0x00026a0000100ab9 */ /* 0x000fe20000000a00 */
[----:B------:R-:W-:Y:S01]  /*11e0*/  @UP1 ULDC.64 UR12, c[0x0][0x9b8] ;  /* 0x00026e00000c1ab9 */ /* 0x000fe20000000a00 */
[----:B------:R-:W-:Y:S02]  /*11f0*/  @UP0 UIMAD UR8, UR8, UR16, URZ ;  /* 0x00000010080802a4 */ /* 0x000fe4000f8e023f */
[----:B------:R-:W-:Y:S02]  /*1200*/  @UP1 UIMAD UR9, UR9, UR12, URZ ;  /* 0x0000000c090912a4 */ /* 0x000fe4000f8e023f */
[----:B------:R-:W-:Y:S02]  /*1210*/  @UP0 UIMAD.WIDE.U32 UR14, UR44, UR16, URZ ;  /* 0x000000102c0e02a5 */ /* 0x000fe4000f8e003f */
[----:B------:R-:W-:-:S02]  /*1220*/  @UP0 UIMAD UR17, UR44, UR17, UR8 ;  /* 0x000000112c1102a4 */ /* 0x000fc4000f8e0208 */
[----:B------:R-:W-:Y:S02]  /*1230*/  @UP0 USHF.R.S32.HI UR16, URZ, 0x1f, UR40 ;  /* 0x0000001f3f100899 */ /* 0x000fe40008011428 */
[----:B------:R-:W-:Y:S02]  /*1240*/  @UP1 USHF.R.S32.HI UR19, URZ, 0x1f, UR40 ;  /* 0x0000001f3f131899 */ /* 0x000fe40008011428 */
[----:B------:R-:W-:Y:S02]  /*1250*/  @UP1 UIMAD.WIDE.U32 UR10, UR44, UR12, URZ ;  /* 0x0000000c2c0a12a5 */ /* 0x000fe4000f8e003f */
[----:B------:R-:W-:Y:S02]  /*1260*/  @UP1 UIMAD UR18, UR44, UR13, UR9 ;  /* 0x0000000d2c1212a4 */ /* 0x000fe4000f8e0209 */
[----:B------:R-:W-:Y:S01]  /*1270*/  @UP0 UIADD3 UR15, UR15, UR17, URZ ;  /* 0x000000110f0f0290 */ /* 0x000fe2000fffe03f */
[----:B------:R-:W-:Y:S01]  /*1280*/  @UP0 ULDC.64 UR12, c[0x0][0x9b0] ;  /* 0x00026c00000c0ab9 */ /* 0x000fe20000000a00 */
[----:B------:R-:W-:Y:S01]  /*1290*/  @UP1 ULDC.64 UR8, c[0x0][0x9c0] ;  /* 0x0002700000081ab9 */ /* 0x000fe20000000a00 */
[----:B------:R-:W-:-:S02]  /*12a0*/  @UP0 UIMAD UR16, UR16, UR12, URZ ;  /* 0x0000000c101002a4 */ /* 0x000fc4000f8e023f */
[----:B------:R-:W-:Y:S02]  /*12b0*/  @UP1 UIMAD UR17, UR19, UR8, URZ ;  /* 0x00000008131112a4 */ /* 0x000fe4000f8e023f */
[----:B------:R-:W-:Y:S02]  /*12c0*/  @UP1 UIADD3 UR11, UR11, UR18, URZ ;  /* 0x000000120b0b1290 */ /* 0x000fe4000fffe03f */
[----:B------:R-:W-:Y:S02]  /*12d0*/  @UP0 UIMAD UR16, UR40, UR13, UR16 ;  /* 0x0000000d281002a4 */ /* 0x000fe4000f8e0210 */
[----:B------:R-:W-:Y:S02]  /*12e0*/  @UP1 UIMAD UR17, UR40, UR9, UR17 ;  /* 0x00000009281112a4 */ /* 0x000fe4000f8e0211 */
[----:B------:R-:W-:Y:S02]  /*12f0*/  @UP0 UIMAD.WIDE.U32 UR12, UR40, UR12, UR14 ;  /* 0x0000000c280c02a5 */ /* 0x000fe4000f8e000e */
[----:B------:R-:W-:-:S02]  /*1300*/  @UP1 UIMAD.WIDE.U32 UR8, UR40, UR8, UR10 ;  /* 0x00000008280812a5 */ /* 0x000fc4000f8e000a */
[----:B------:R-:W-:Y:S02]  /*1310*/  @UP0 UIADD3 UR10, UR13, UR16, URZ ;  /* 0x000000100d0a0290 */ /* 0x000fe4000fffe03f */
[----:B------:R-:W-:Y:S02]  /*1320*/  @UP0 ULEA UR6, UP2, UR12, UR6, 0x2 ;  /* 0x000000060c060291 */ /* 0x000fe4000f84103f */
[----:B------:R-:W-:Y:S02]  /*1330*/  @UP1 UIADD3 UR9, UR9, UR17, URZ ;  /* 0x0000001109091290 */ /* 0x000fe4000fffe03f */
[----:B------:R-:W-:Y:S02]  /*1340*/  @UP1 ULEA UR4, UP3, UR8, UR4, 0x2 ;  /* 0x0000000408041291 */ /* 0x000fe4000f86103f */
[----:B------:R-:W-:Y:S01]  /*1350*/  @UP0 ULEA.HI.X UR7, UR12, UR7, UR10, 0x2, UP2 ;  /* 0x000000070c070291 */ /* 0x000fe200090f140a */
[----:B------:R-:W-:Y:S01]  /*1360*/  IMAD.U32 R4, RZ, RZ, UR6 ;  /* 0x00000006ff047e24 */ /* 0x000fe2000f8e00ff */
[----:B------:R-:W-:-:S02]  /*1370*/  @UP1 ULEA.HI.X UR5, UR8, UR5, UR9, 0x2, UP3 ;  /* 0x0000000508051291 */ /* 0x000fc400098f1409 */
[----:B------:R-:W-:Y:S02]  /*1380*/  IMAD.U32 R6, RZ, RZ, UR4 ;  /* 0x00000004ff067e24 */ /* 0x000fe4000f8e00ff */
[----:B------:R-:W-:Y:S02]  /*1390*/  IMAD.U32 R5, RZ, RZ, UR7 ;  /* 0x00000007ff057e24 */ /* 0x000fe4000f8e00ff */
[----:B------:R-:W-:-:S03]  /*13a0*/  IMAD.U32 R7, RZ, RZ, UR5 ;  /* 0x00000005ff077e24 */ /* 0x000fc6000f8e00ff */
[----:B------:R-:W2:Y:S04]  /*13b0*/  @P0 LDG.E R3, desc[UR50][R4.64] ;  /* 0x0000003204030981 */ /* 0x000ea8000c1e1900 */
[----:B------:R-:W2:Y:S01]  /*13c0*/  @P1 LDG.E R0, desc[UR50][R6.64] ;  /* 0x0000003206001981 */ /* 0x000ea2000c1e1900 */
[----:B------:R-:W-:Y:S01]  /*13d0*/  ULOP3.LUT UR4, UR38, 0x1, URZ, 0xc0, !UPT ;  /* 0x0000000126047892 */ /* 0x000fe2000f8ec03f */
[----:B------:R-:W-:-:S05]  /*13e0*/  IMAD.U32 R9, RZ, RZ, UR47 ;  /* 0x0000002fff097e24 */ /* 0x000fca000f8e00ff */
[----:B------:R-:W-:Y:S01]  /*13f0*/  IMAD.U32 R8, RZ, RZ, UR4 ;  /* 0x00000004ff087e24 */ /* 0x000fe2000f8e00ff */
[----:B------:R-:W-:Y:S01]  /*1400*/  ULDC UR4, c[0x0][0x9d8] ;  /* 0x0002760000047ab9 */ /* 0x000fe20000000800 */
[----:B------:R-:W-:-:S03]  /*1410*/  ISETP.NE.AND P0, PT, R9, 0x3, PT ;  /* 0x000000030900780c */ /* 0x000fc60003f05270 */
[----:B------:R-:W-:-:S04]  /*1420*/  SHF.L.U32 R8, R8, 0x1f, RZ ;  /* 0x0000001f08087819 */ /* 0x000fc800000006ff */
[----:B------:R-:W1:Y:S01]  /*1430*/  SYNCS.PHASECHK.TRANS64.TRYWAIT P1, [UR48+0x19c00], R8 ;  /* 0x019c0008ff0075a7 */ /* 0x000e620008020170 */
[----:B--2---:R-:W-:-:S04]  /*1440*/  FMUL.FTZ R0, R3, R0 ;  /* 0x0000000003007220 */ /* 0x004fc80000410000 */
[----:B------:R-:W-:Y:S01]  /*1450*/  FMUL.FTZ R0, R0, UR4 ;  /* 0x0000000400007c20 */ /* 0x000fe20008410000 */
[----:B-1----:R-:W-:Y:S06]  /*1460*/  @!P1 BRA `(.L_x_10) ;  /* 0x0000008c00e09947 */ /* 0x002fec0003800000 */
.L_x_94:
[----:B------:R-:W-:Y:S05]  /*1470*/  @!P0 BRA `(.L_x_11) ;  /* 0x0000000000048947 */ /* 0x000fea0003800000 */
[----:B------:R-:W-:Y:S01]  /*1480*/  BPT.TRAP 0x1 ;  /* 0x000000040000795c */ /* 0x000fe20000300000 */
.L_x_11:
[----:B------:R-:W-:Y:S02]  /*1490*/  IMAD.U32 R4, RZ, RZ, UR36 ;  /* 0x00000024ff047e24 */ /* 0x000fe4000f8e00ff */
[----:B-1----:R-:W-:-:S03]  /*14a0*/  IMAD.U32 R3, RZ, RZ, UR37 ;  /* 0x00000025ff037e24 */ /* 0x002fc6000f8e00ff */
[----:B------:R-:W-:Y:S02]  /*14b0*/  LEA R4, R4, UR48, 0x3 ;  /* 0x0000003004047c11 */ /* 0x000fe4000f8e18ff */
[----:B------:R-:W-:-:S04]  /*14c0*/  SHF.L.U32 R3, R3, 0x1f, RZ ;  /* 0x0000001f03037819 */ /* 0x000fc800000006ff */
[----:B------:R1:W2:Y:S01]  /*14d0*/  SYNCS.PHASECHK.TRANS64.TRYWAIT P1, [R4+URZ+0x19c30], R3 ;  /* 0x019c3003040075a7 */ /* 0x0002a2000802017f */
[----:B------:R-:W-:Y:S05]  /*14e0*/  @!P0 BRA `(.L_x_12) ;  /* 0x0000000000048947 */ /* 0x000fea0003800000 */
[----:B------:R-:W-:Y:S01]  /*14f0*/  BPT.TRAP 0x1 ;  /* 0x000000040000795c */ /* 0x000fe20000300000 */
.L_x_12:
[----:B------:R-:W-:Y:S01]  /*1500*/  LOP3.LUT P2, RZ, R2, 0x7f, RZ, 0xc0, !PT ;  /* 0x0000007f02ff7812 */ /* 0x000fe2000784c0ff */
[----:B------:R-:W-:-:S03]  /*1510*/  IMAD.MOV.U32 R135, RZ, RZ, RZ ;  /* 0x000000ffff877224 */ /* 0x000fc600078e00ff */
[----:B------:R-:W-:Y:S01]  /*1520*/  P2R R5, PR, RZ, 0x4 ;  /* 0x00000004ff057803 */ /* 0x000fe20000000000 */
[----:B--2---:R-:W-:Y:S08]  /*1530*/  @P1 BRA `(.L_x_13) ;  /* 0x0000000000081947 */ /* 0x004ff00003800000 */
[----:B------:R-:W2:Y:S02]  /*1540*/  SYNCS.PHASECHK.TRANS64.TRYWAIT P1, [R4+URZ+0x19c30], R3 ;  /* 0x019c3003040075a7 */ /* 0x000ea4000802017f */
[----:B--2---:R-:W-:Y:S05]  /*1550*/  @!P1 BRA `(.L_x_14) ;  /* 0x0000008c00bc9947 */ /* 0x004fea0003800000 */
.L_x_13:
[----:B------:R-:W-:Y:S05]  /*1560*/  WARPSYNC.ALL ;  /* 0x0000000000007948 */ /* 0x000fea0003800000 */
[----:B------:R-:W-:Y:S01]  /*1570*/  UIADD3 UR4, UR48, 0x13800, URZ ;  /* 0x0001380030047890 */ /* 0x000fe2000fffe03f */
[----:B------:R-:W-:Y:S01]  /*1580*/  WARPGROUP.ARRIVE ;  /* 0x00000000000079c5 */ /* 0x000fe20000000000 */
[----:B------:R-:W-:Y:S01]  /*1590*/  ULOP3.LUT UR12, UR54, 0x10000, URZ, 0xfc, !UPT ;  /* 0x00010000360c7892 */ /* 0x000fe2000f8efc3f */
[--C-:B------:R-:W-:Y:S01]  /*15a0*/  IMAD.MOV.U32 R134, RZ, RZ, R135.reuse ;  /* 0x000000ffff867224 */ /* 0x100fe200078e0087 */
[----:B------:R-:W-:Y:S01]  /*15b0*/  USHF.R.U32.HI UR4, URZ, 0x4, UR4 ;  /* 0x000000043f047899 */ /* 0x000fe20008011604 */
[--C-:B------:R-:W-:Y:S01]  /*15c0*/  IMAD.MOV.U32 R133, RZ, RZ, R135.reuse ;  /* 0x000000ffff857224 */ /* 0x100fe200078e0087 */
[----:B------:R-:W-:Y:S01]  /*15d0*/  UMOV UR13, 0xc0000010 ;  /* 0xc0000010000d7882 */ /* 0x000fe20000000000 */
[----:B------:R-:W-:Y:S01]  /*15e0*/  UMOV UR15, 0xc0000010 ;  /* 0xc0000010000f7882 */ /* 0x000fe20000000000 */
[----:B------:R-:W-:Y:S01]  /*15f0*/  ULOP3.LUT UR4, UR4, 0x3fff, URZ, 0xc0, !UPT ;  /* 0x00003fff04047892 */ /* 0x000fe2000f8ec03f */
[--C-:B------:R-:W-:Y:S01]  /*1600*/  IMAD.MOV.U32 R132, RZ, RZ, R135.reuse ;  /* 0x000000ffff847224 */ /* 0x100fe200078e0087 */
[----:B------:R-:W-:Y:S01]  /*1610*/  UMOV UR5, 0xc0000010 ;  /* 0xc000001000057882 */ /* 0x000fe20000000000 */
[----:B------:R-:W-:Y:S01]  /*1620*/  UMOV UR7, 0xc0000010 ;  /* 0xc000001000077882 */ /* 0x000fe20000000000 */
[----:B------:R-:W-:Y:S01]  /*1630*/  ULOP3.LUT UR16, UR4, 0x10000, URZ, 0xfc, !UPT ;  /* 0x0001000004107892 */ /* 0x000fe2000f8efc3f */
[--C-:B------:R-:W-:Y:S01]  /*1640*/  IMAD.MOV.U32 R131, RZ, RZ, R135.reuse ;  /* 0x000000ffff837224 */ /* 0x100fe200078e0087 */
[----:B------:R-:W-:Y:S01]  /*1650*/  UIADD3 UR4, UR12, 0x180, URZ ;  /* 0x000001800c047890 */ /* 0x000fe2000fffe03f */
[--C-:B------:R-:W-:Y:S01]  /*1660*/  IMAD.MOV.U32 R130, RZ, RZ, R135.reuse ;  /* 0x000000ffff827224 */ /* 0x100fe200078e0087 */
[----:B------:R-:W-:Y:S01]  /*1670*/  UIMAD UR14, UR36, 0x300, UR16 ;  /* 0x00000300240e78a4 */ /* 0x000fe2000f8e0210 */
[--C-:B------:R-:W-:Y:S01]  /*1680*/  IMAD.MOV.U32 R129, RZ, RZ, R135.reuse ;  /* 0x000000ffff817224 */ /* 0x100fe200078e0087 */
[----:B------:R-:W-:Y:S01]  /*1690*/  UIADD3 UR8, UR12, 0x300, URZ ;  /* 0x000003000c087890 */ /* 0x000fe2000fffe03f */
[--C-:B------:R-:W-:Y:S01]  /*16a0*/  IMAD.MOV.U32 R128, RZ, RZ, R135.reuse ;  /* 0x000000ffff807224 */ /* 0x100fe200078e0087 */
[----:B------:R-:W-:Y:S01]  /*16b0*/  UIADD3 UR6, UR14, 0x100, URZ ;  /* 0x000001000e067890 */ /* 0x000fe2000fffe03f */
[--C-:B------:R-:W-:Y:S01]  /*16c0*/  IMAD.MOV.U32 R127, RZ, RZ, R135.reuse ;  /* 0x000000ffff7f7224 */ /* 0x100fe200078e0087 */
[----:B------:R-:W-:Y:S01]  /*16d0*/  UIADD3 UR10, UR14, 0x200, URZ ;  /* 0x000002000e0a7890 */ /* 0x000fe2000fffe03f */
[--C-:B------:R-:W-:Y:S01]  /*16e0*/  IMAD.MOV.U32 R126, RZ, RZ, R135.reuse ;  /* 0x000000ffff7e7224 */ /* 0x100fe200078e0087 */
[----:B------:R-:W-:Y:S01]  /*16f0*/  UMOV UR9, 0xc0000010 ;  /* 0xc000001000097882 */ /* 0x000fe20000000000 */
[----:B------:R-:W-:Y:S01]  /*1700*/  QGMMA.64x128x32.F32.E4M3.E4M3 R24, gdesc[UR12], RZ, !UPT, gsb0 ;  /* 0x01e000000c1879f3 */ /* 0x000fe2000c0008ff */
[----:B------:R-:W-:Y:S01]  /*1710*/  UMOV UR11, 0xc0000010 ;  /* 0xc0000010000b7882 */ /* 0x000fe20000000000 */
[----:B------:R-:W-:Y:S01]  /*1720*/  UISETP.GE.AND UP0, UPT, UR45, 0x81, UPT ;  /* 0x000000812d00788c */ /* 0x000fe2000bf06270 */
[--C-:B------:R-:W-:Y:S01]  /*1730*/  IMAD.MOV.U32 R125, RZ, RZ, R135.reuse ;  /* 0x000000ffff7d7224 */ /* 0x100fe200078e0087 */
[-C--:B------:R-:W-:Y:S01]  /*1740*/  MOV R121, R135.reuse ;  /* 0x0000008700797202 */ /* 0x080fe20000000f00 */
[--C-:B------:R-:W-:Y:S01]  /*1750*/  IMAD.MOV.U32 R124, RZ, RZ, R135.reuse ;  /* 0x000000ffff7c7224 */ /* 0x100fe200078e0087 */
[----:B------:R-:W-:Y:S01]  /*1760*/  MOV R104, R135 ;  /* 0x0000008700687202 */ /* 0x000fe20000000f00 */
[----:B------:R-:W-:-:S02]  /*1770*/  IMAD.MOV.U32 R123, RZ, RZ, R135 ;  /* 0x000000ffff7b7224 */ /* 0x000fc400078e0087 */
[--C-:B------:R-:W-:Y:S02]  /*1780*/  IMAD.MOV.U32 R122, RZ, RZ, R135.reuse ;  /* 0x000000ffff7a7224 */ /* 0x100fe400078e0087 */
[--C-:B------:R-:W-:Y:S02]  /*1790*/  IMAD.MOV.U32 R120, RZ, RZ, R135.reuse ;  /* 0x000000ffff787224 */ /* 0x100fe400078e0087 */
[--C-:B------:R-:W-:Y:S02]  /*17a0*/  IMAD.MOV.U32 R119, RZ, RZ, R135.reuse ;  /* 0x000000ffff777224 */ /* 0x100fe400078e0087 */
[--C-:B------:R-:W-:Y:S02]  /*17b0*/  IMAD.MOV.U32 R118, RZ, RZ, R135.reuse ;  /* 0x000000ffff767224 */ /* 0x100fe400078e0087 */
[--C-:B------:R-:W-:Y:S02]  /*17c0*/  IMAD.MOV.U32 R117, RZ, RZ, R135.reuse ;  /* 0x000000ffff757224 */ /* 0x100fe400078e0087 */
        /* <DEDUP_REMOVED lines=25> */
[----:B------:R-:W-:Y:S01]  /*1960*/  IMAD.MOV.U32 R90, RZ, RZ, R135 ;  /* 0x000000ffff5a7224 */ /* 0x000fe200078e0087 */
[----:B------:R-:W-:Y:S02]  /*1970*/  WARPGROUP.DEPBAR.LE gsb0, 0x0 ;  /* 0x00008000000079c5 */ /* 0x000fe40000010000 */
[----:B------:R-:W-:-:S06]  /*1980*/  WARPGROUP.ARRIVE ;  /* 0x00000000000079c5 */ /* 0x000fcc0000000000 */
[----:B------:R-:W-:Y:S03]  /*1990*/  QGMMA.64x128x32.F32.E4M3.E4M3 R24, gdesc[UR4], R24, gsb0 ;  /* 0x01e00000041879f3 */ /* 0x000fe60008000818 */
[----:B------:R-:W-:Y:S02]  /*19a0*/  WARPGROUP.DEPBAR.LE gsb0, 0x0 ;  /* 0x00008000000079c5 */ /* 0x000fe40000010000 */
[----:B------:R-:W-:-:S07]  /*19b0*/  WARPGROUP.ARRIVE ;  /* 0x00000000000079c5 */ /* 0x000fce0000000000 */
[----:B------:R-:W-:Y:S01]  /*19c0*/  QGMMA.64x128x32.F32.E4M3.E4M3 R24, gdesc[UR8], R24, gsb0 ;  /* 0x01e00000081879f3 */ /* 0x000fe20008000818 */
[----:B------:R-:W-:Y:S02]  /*19d0*/  ULDC UR10, c[0x0][0x988] ;  /* 0x00026200000a7ab9 */ /* 0x000fe40000000800 */
[----:B------:R-:W-:Y:S02]  /*19e0*/  WARPGROUP.DEPBAR.LE gsb0, 0x0 ;  /* 0x00008000000079c5 */ /* 0x000fe40000010000 */
[C---:B------:R-:W-:Y:S01]  /*19f0*/  FMUL.FTZ R7, R0.reuse, R26 ;  /* 0x0000001a00077220 */ /* 0x040fe20000410000 */
[C---:B-12---:R-:W-:Y:S01]  /*1a00*/  FMUL.FTZ R3, R0.reuse, R27 ;  /* 0x0000001b00037220 */ /* 0x046fe20000410000 */
[C---:B------:R-:W-:Y:S01]  /*1a10*/  FMUL.FTZ R20, R0.reuse, R34 ;  /* 0x0000002200147220 */ /* 0x040fe20000410000 */
[C---:B------:R-:W-:Y:S01]  /*1a20*/  FMUL.FTZ R11, R0.reuse, R30 ;  /* 0x0000001e000b7220 */ /* 0x040fe20000410000 */
[C---:B------:R-:W-:Y:S01]  /*1a30*/  FMUL.FTZ R5, R0.reuse, R24 ;  /* 0x0000001800057220 */ /* 0x040fe20000410000 */
[C---:B------:R-:W-:Y:S01]  /*1a40*/  FMUL.FTZ R8, R0.reuse, R29 ;  /* 0x0000001d00087220 */ /* 0x040fe20000410000 */
[----:B------:R-:W1:Y:S01]  /*1a50*/  MUFU.TANH R7, R7 ;  /* 0x0000000700077308 */ /* 0x000e620000002400 */
[C---:B------:R-:W-:Y:S01]  /*1a60*/  FMUL.FTZ R10, R0.reuse, R31 ;  /* 0x0000001f000a7220 */ /* 0x040fe20000410000 */
[----:B------:R-:W-:Y:S01]  /*1a70*/  FMUL.FTZ R13, R0, R32 ;  /* 0x00000020000d7220 */ /* 0x000fe20000410000 */
[----:B------:R-:W-:Y:S01]  /*1a80*/  MOV R29, UR42 ;  /* 0x0000002a001d7c02 */ /* 0x000fe20008000f00 */
[----:B------:R-:W-:-:S02]  /*1a90*/  VIADD R32, R18, UR45 ;  /* 0x0000002d12207c36 */ /* 0x000fc40008000000 */
[C---:B------:R-:W-:Y:S01]  /*1aa0*/  FMUL.FTZ R15, R0.reuse, R35 ;  /* 0x00000023000f7220 */ /* 0x040fe20000410000 */
[C---:B------:R-:W-:Y:S01]  /*1ab0*/  FMUL.FTZ R6, R0.reuse, R25 ;  /* 0x0000001900067220 */ /* 0x040fe20000410000 */
[C---:B------:R-:W-:Y:S01]  /*1ac0*/  FMUL.FTZ R9, R0.reuse, R28 ;  /* 0x0000001c00097220 */ /* 0x040fe20000410000 */
[----:B------:R-:W2:Y:S01]  /*1ad0*/  MUFU.TANH R3, R3 ;  /* 0x0000000300037308 */ /* 0x000ea20000002400 */
[----:B------:R-:W-:Y:S02]  /*1ae0*/  IMAD R32, R29, -0x80, R32 ;  /* 0xffffff801d207824 */ /* 0x000fe400078e0220 */
[C---:B------:R-:W-:Y:S01]  /*1af0*/  FMUL.FTZ R89, R0.reuse, R38 ;  /* 0x0000002600597220 */ /* 0x040fe20000410000 */
[C---:B------:R-:W-:Y:S01]  /*1b00*/  FMUL.FTZ R21, R0.reuse, R36 ;  /* 0x0000002400157220 */ /* 0x040fe20000410000 */
[C---:B------:R-:W-:Y:S01]  /*1b10*/  FMUL.FTZ R24, R0.reuse, R39 ;  /* 0x0000002700187220 */ /* 0x040fe20000410000 */
[----:B------:R-:W-:Y:S01]  /*1b20*/  FMUL.FTZ R23, R0, R41 ;  /* 0x0000002900177220 */ /* 0x000fe20000410000 */
[----:B------:R-:W-:Y:S01]  /*1b30*/  ISETP.GT.AND P4, PT, R32, RZ, PT ;  /* 0x000000ff2000720c */ /* 0x000fe20003f84270 */
[----:B------:R-:W-:Y:S01]  /*1b40*/  FMUL.FTZ R41, R0, R42 ;  /* 0x0000002a00297220 */ /* 0x000fe20000410000 */
[----:B------:R-:W3:Y:S01]  /*1b50*/  MUFU.TANH R20, R20 ;  /* 0x0000001400147308 */ /* 0x000ee20000002400 */
[----:B------:R-:W-:Y:S01]  /*1b60*/  ISETP.GT.AND P5, PT, R32, 0x1, PT ;  /* 0x000000012000780c */ /* 0x000fe20003fa4270 */
[----:B------:R-:W-:Y:S01]  /*1b70*/  FMUL.FTZ R12, R0, R33 ;  /* 0x00000021000c7220 */ /* 0x000fe20000410000 */
[----:B------:R-:W-:Y:S01]  /*1b80*/  ISETP.GT.AND P3, PT, R32, 0x10, PT ;  /* 0x000000102000780c */ /* 0x000fe20003f64270 */
[----:B------:R-:W-:Y:S01]  /*1b90*/  FMUL.FTZ R28, R0, R43 ;  /* 0x0000002b001c7220 */ /* 0x000fe20000410000 */
[----:B------:R-:W-:Y:S01]  /*1ba0*/  ISETP.GT.AND P1, PT, R32, 0x8, PT ;  /* 0x000000082000780c */ /* 0x000fe20003f24270 */
[C---:B------:R-:W-:Y:S01]  /*1bb0*/  FMUL.FTZ R14, R0.reuse, R37 ;  /* 0x00000025000e7220 */ /* 0x040fe20000410000 */
[----:B-1----:R-:W-:Y:S01]  /*1bc0*/  FSEL R29, R7, -INF , P4 ;  /* 0xff800000071d7808 */ /* 0x002fe20002000000 */
[----:B------:R-:W1:Y:S01]  /*1bd0*/  MUFU.TANH R11, R11 ;  /* 0x0000000b000b7308 */ /* 0x000e620000002400 */
[----:B--2---:R-:W-:Y:S01]  /*1be0*/  FSEL R30, R3, -INF , P5 ;  /* 0xff800000031e7808 */ /* 0x004fe20002800000 */
[----:B------:R-:W-:Y:S01]  /*1bf0*/  FMUL.FTZ R25, R0, R40 ;  /* 0x0000002800197220 */ /* 0x000fe20000410000 */
[----:B------:R-:W-:Y:S01]  /*1c00*/  ISETP.GT.AND P2, PT, R32, 0x9, PT ;  /* 0x000000092000780c */ /* 0x000fe20003f44270 */
[C---:B------:R-:W-:Y:S01]  /*1c10*/  FMUL.FTZ R42, R0.reuse, R46 ;  /* 0x0000002e002a7220 */ /* 0x040fe20000410000 */
[C---:B------:R-:W-:Y:S01]  /*1c20*/  FMUL.FTZ R26, R0.reuse, R45 ;  /* 0x0000002d001a7220 */ /* 0x040fe20000410000 */
[C---:B------:R-:W-:Y:S01]  /*1c30*/  FMUL.FTZ R34, R0.reuse, R47 ;  /* 0x0000002f00227220 */ /* 0x040fe20000410000 */
[----:B------:R-:W-:Y:S01]  /*1c40*/  FMUL.FTZ R31, R0, R49 ;  /* 0x00000031001f7220 */ /* 0x000fe20000410000 */
[----:B------:R-:W2:Y:S01]  /*1c50*/  MUFU.TANH R5, R5 ;  /* 0x0000000500057308 */ /* 0x000ea20000002400 */
[----:B---3--:R-:W-:Y:S01]  /*1c60*/  FSEL R36, R20, -INF , P3 ;  /* 0xff80000014247808 */ /* 0x008fe20001800000 */
[C---:B------:R-:W-:Y:S01]  /*1c70*/  FMUL.FTZ R49, R0.reuse, R50 ;  /* 0x0000003200317220 */ /* 0x040fe20000410000 */
[----:B------:R-:W-:Y:S01]  /*1c80*/  FMNMX.FTZ R20, R29, R30, !PT ;  /* 0x0000001e1d147209 */ /* 0x000fe20007810000 */
[C---:B------:R-:W-:Y:S01]  /*1c90*/  FMUL.FTZ R45, R0.reuse, R51 ;  /* 0x00000033002d7220 */ /* 0x040fe20000410000 */
[C---:B------:R-:W-:Y:S01]  /*1ca0*/  FMUL.FTZ R27, R0.reuse, R44 ;  /* 0x0000002c001b7220 */ /* 0x040fe20000410000 */
[C---:B------:R-:W-:Y:S01]  /*1cb0*/  FMUL.FTZ R38, R0.reuse, R53 ;  /* 0x0000003500267220 */ /* 0x040fe20000410000 */
[C---:B------:R-:W-:Y:S01]  /*1cc0*/  FMUL.FTZ R53, R0.reuse, R54 ;  /* 0x0000003600357220 */ /* 0x040fe20000410000 */
[----:B------:R-:W3:Y:S01]  /*1cd0*/  MUFU.TANH R10, R10 ;  /* 0x0000000a000a7308 */ /* 0x000ee20000002400 */
[----:B-1----:R-:W-:Y:S01]  /*1ce0*/  FSEL R3, R11, -INF , P1 ;  /* 0xff8000000b037808 */ /* 0x002fe20000800000 */
[C---:B------:R-:W-:Y:S01]  /*1cf0*/  FMUL.FTZ R51, R0.reuse, R55 ;  /* 0x0000003700337220 */ /* 0x040fe20000410000 */
[C---:B------:R-:W-:Y:S01]  /*1d00*/  FMUL.FTZ R35, R0.reuse, R48 ;  /* 0x0000003000237220 */ /* 0x040fe20000410000 */
[C---:B------:R-:W-:Y:S01]  /*1d10*/  FMUL.FTZ R88, R0.reuse, R58 ;  /* 0x0000003a00587220 */ /* 0x040fe20000410000 */
[----:B------:R-:W-:Y:S01]  /*1d20*/  FMNMX.FTZ R20, R3, R20, !PT ;  /* 0x0000001403147209 */ /* 0x000fe20007810000 */
[C---:B------:R-:W-:Y:S01]  /*1d30*/  FMUL.FTZ R54, R0.reuse, R59 ;  /* 0x0000003b00367220 */ /* 0x040fe20000410000 */
[C---:B------:R-:W-:Y:S01]  /*1d40*/  FMUL.FTZ R46, R0.reuse, R52 ;  /* 0x00000034002e7220 */ /* 0x040fe20000410000 */
        /* <DEDUP_REMOVED lines=11> */
[C---:B------:R-:W-:Y:S01]  /*1e00*/  FMUL.FTZ R61, R0.reuse, R64 ;  /* 0x00000040003d7220 */ /* 0x040fe20000410000 */
[C---:B------:R-:W-:Y:S01]  /*1e10*/  FMUL.FTZ R64, R0.reuse, R66 ;  /* 0x0000004200407220 */ /* 0x040fe20000410000 */
[C---:B------:R-:W-:Y:S01]  /*1e20*/  FMUL.FTZ R63, R0.reuse, R67 ;  /* 0x00000043003f7220 */ /* 0x040fe20000410000 */
[C---:B------:R-:W-:Y:S01]  /*1e30*/  FMUL.FTZ R70, R0.reuse, R70 ;  /* 0x0000004600467220 */ /* 0x040fe20000410000 */
[C---:B------:R-:W-:Y:S01]  /*1e40*/  FMUL.FTZ R71, R0.reuse, R71 ;  /* 0x0000004700477220 */ /* 0x040fe20000410000 */
[----:B------:R-:W3:Y:S01]  /*1e50*/  MUFU.TANH R9, R9 ;  /* 0x0000000900097308 */ /* 0x000ee20000002400 */
[----:B-1----:R-:W-:Y:S01]  /*1e60*/  FSEL R37, R15, -INF , P4 ;  /* 0xff8000000f257808 */ /* 0x002fe20002000000 */
[C---:B------:R-:W-:Y:S01]  /*1e70*/  FMUL.FTZ R74, R0.reuse, R74 ;  /* 0x0000004a004a7220 */ /* 0x040fe20000410000 */
[----:B------:R-:W-:Y:S01]  /*1e80*/  FMNMX.FTZ R15, R33, R20, !PT ;  /* 0x00000014210f7209 */ /* 0x000fe20007810000 */
[C---:B------:R-:W-:Y:S01]  /*1e90*/  FMUL.FTZ R58, R0.reuse, R65 ;  /* 0x00000041003a7220 */ /* 0x040fe20000410000 */
[C---:B------:R-:W-:Y:S01]  /*1ea0*/  FMUL.FTZ R75, R0.reuse, R75 ;  /* 0x0000004b004b7220 */ /* 0x040fe20000410000 */
[----:B------:R-:W-:Y:S01]  /*1eb0*/  FMUL.FTZ R59, R0, R68 ;  /* 0x00000044003b7220 */ /* 0x000fe20000410000 */
[----:B------:R-:W-:Y:S01]  /*1ec0*/  FMNMX.FTZ R20, R36, R15, !PT ;  /* 0x0000000f24147209 */ /* 0x000fe20007810000 */
[----:B------:R-:W1:Y:S01]  /*1ed0*/  MUFU.TANH R89, R89 ;  /* 0x0000005900597308 */ /* 0x000e620000002400 */
[----:B--2---:R-:W-:Y:S01]  /*1ee0*/  FSEL R6, R6, -INF , P5 ;  /* 0xff80000006067808 */ /* 0x004fe20002800000 */
[----:B------:R-:W-:Y:S01]  /*1ef0*/  FMUL.FTZ R56, R0, R69 ;  /* 0x0000004500387220 */ /* 0x000fe20000410000 */
[----:B------:R-:W-:Y:S01]  /*1f00*/  ISETP.GT.AND P5, PT, R32, 0x18, PT ;  /* 0x000000182000780c */ /* 0x000fe20003fa4270 */
[C---:B------:R-:W-:Y:S01]  /*1f10*/  FMUL.FTZ R78, R0.reuse, R78 ;  /* 0x0000004e004e7220 */ /* 0x040fe20000410000 */
[----:B------:R-:W-:Y:S01]  /*1f20*/  FMNMX.FTZ R20, R37, R20, !PT ;  /* 0x0000001425147209 */ /* 0x000fe20007810000 */
[C---:B------:R-:W-:Y:S01]  /*1f30*/  FMUL.FTZ R79, R0.reuse, R79 ;  /* 0x0000004f004f7220 */ /* 0x040fe20000410000 */
[C---:B------:R-:W-:Y:S01]  /*1f40*/  FMUL.FTZ R65, R0.reuse, R72 ;  /* 0x0000004800417220 */ /* 0x040fe20000410000 */
[----:B------:R-:W2:Y:S01]  /*1f50*/  MUFU.TANH R8, R8 ;  /* 0x0000000800087308 */ /* 0x000ea20000002400 */
[----:B---3--:R-:W-:Y:S01]  /*1f60*/  FSEL R7, R9, -INF , P1 ;  /* 0xff80000009077808 */ /* 0x008fe20000800000 */
[----:B------:R-:W-:Y:S01]  /*1f70*/  FMUL.FTZ R82, R0, R82 ;  /* 0x0000005200527220 */ /* 0x000fe20000410000 */
[----:B------:R-:W-:Y:S01]  /*1f80*/  ISETP.GT.AND P1, PT, R32, 0x19, PT ;  /* 0x000000192000780c */ /* 0x000fe20003f24270 */
        /* <DEDUP_REMOVED lines=9> */
[C---:B------:R-:W-:Y:S01]  /*2020*/  FMUL.FTZ R81, R0.reuse, R81 ;  /* 0x0000005100517220 */ /* 0x040fe20000410000 */
[C---:B------:R-:W-:Y:S01]  /*2030*/  FMUL.FTZ R84, R0.reuse, R84 ;  /* 0x0000005400547220 */ /* 0x040fe20000410000 */
[----:B------:R-:W-:Y:S01]  /*2040*/  FMUL.FTZ R85, R0, R85 ;  /* 0x0000005500557220 */ /* 0x000fe20000410000 */
[----:B------:R-:W1:Y:S01]  /*2050*/  MUFU.TANH R24, R24 ;  /* 0x0000001800187308 */ /* 0x000e620000002400 */
[----:B--2---:R-:W-:Y:S01]  /*2060*/  FSEL R8, R8, -INF , P2 ;  /* 0xff80000008087808 */ /* 0x004fe20001000000 */
[----:B------:R-:W-:Y:S01]  /*2070*/  IMAD.MOV.U32 R89, RZ, RZ, R135 ;  /* 0x000000ffff597224 */ /* 0x000fe200078e0087 */
[----:B------:R-:W-:-:S05]  /*2080*/  ISETP.GT.AND P2, PT, R32, 0x20, PT ;  /* 0x000000202000780c */ /* 0x000fca0003f44270 */
[----:B------:R-:W2:Y:S01]  /*2090*/  MUFU.TANH R13, R13 ;  /* 0x0000000d000d7308 */ /* 0x000ea20000002400 */
[----:B---3--:R-:W-:Y:S02]  /*20a0*/  FSEL R11, R21, -INF , P5 ;  /* 0xff800000150b7808 */ /* 0x008fe40002800000 */
[----:B------:R-:W-:Y:S02]  /*20b0*/  FMNMX.FTZ R21, R39, R20, !PT ;  /* 0x0000001427157209 */ /* 0x000fe40007810000 */
[----:B------:R-:W-:-:S03]  /*20c0*/  ISETP.GT.AND P5, PT, R32, 0x29, PT ;  /* 0x000000292000780c */ /* 0x000fc60003fa4270 */
[----:B------:R-:W3:Y:S01]  /*20d0*/  MUFU.TANH R41, R41 ;  /* 0x0000002900297308 */ /* 0x000ee20000002400 */
[----:B-1----:R-:W-:-:S04]  /*20e0*/  FSEL R40, R24, -INF , P1 ;  /* 0xff80000018287808 */ /* 0x002fc80000800000 */
[----:B------:R-:W-:-:S03]  /*20f0*/  FMNMX.FTZ R24, R40, R21, !PT ;  /* 0x0000001528187209 */ /* 0x000fc60007810000 */
[----:B------:R-:W1:Y:S01]  /*2100*/  MUFU.TANH R12, R12 ;  /* 0x0000000c000c7308 */ /* 0x000e620000002400 */
[----:B--2---:R-:W-:Y:S02]  /*2110*/  FSEL R9, R13, -INF , P3 ;  /* 0xff8000000d097808 */ /* 0x004fe40001800000 */
[----:B------:R-:W-:-:S05]  /*2120*/  ISETP.GT.AND P3, PT, R32, 0x21, PT ;  /* 0x000000212000780c */ /* 0x000fca0003f64270 */
[----:B------:R-:W2:Y:S01]  /*2130*/  MUFU.TANH R28, R28 ;  /* 0x0000001c001c7308 */ /* 0x000ea20000002400 */
[----:B---3--:R-:W-:-:S04]  /*2140*/  FSEL R41, R41, -INF , P2 ;  /* 0xff80000029297808 */ /* 0x008fc80001000000 */
[----:B------:R-:W-:-:S03]  /*2150*/  FMNMX.FTZ R24, R41, R24, !PT ;  /* 0x0000001829187209 */ /* 0x000fc60007810000 */
[----:B------:R-:W3:Y:S01]  /*2160*/  MUFU.TANH R25, R25 ;  /* 0x0000001900197308 */ /* 0x000ee20000002400 */
[----:B-1----:R-:W-:Y:S02]  /*2170*/  FSEL R10, R12, -INF , P4 ;  /* 0xff8000000c0a7808 */ /* 0x002fe40002000000 */
[----:B------:R-:W-:-:S05]  /*2180*/  ISETP.GT.AND P4, PT, R32, 0x28, PT ;  /* 0x000000282000780c */ /* 0x000fca0003f84270 */
[----:B------:R-:W1:Y:S01]  /*2190*/  MUFU.TANH R42, R42 ;  /* 0x0000002a002a7308 */ /* 0x000e620000002400 */
[----:B--2---:R-:W-:-:S07]  /*21a0*/  FSEL R43, R28, -INF , P3 ;  /* 0xff8000001c2b7808 */ /* 0x004fce0001800000 */
[----:B------:R-:W2:Y:S01]  /*21b0*/  MUFU.TANH R14, R14 ;  /* 0x0000000e000e7308 */ /* 0x000ea20000002400 */
[----:B---3--:R-:W-:Y:S02]  /*21c0*/  FSEL R13, R25, -INF , P2 ;  /* 0xff800000190d7808 */ /* 0x008fe40001000000 */
[----:B------:R-:W-:Y:S02]  /*21d0*/  FMNMX.FTZ R25, R43, R24, !PT ;  /* 0x000000182b197209 */ /* 0x000fe40007810000 */
[----:B------:R-:W-:-:S03]  /*21e0*/  ISETP.GT.AND P2, PT, R32, 0x31, PT ;  /* 0x000000312000780c */ /* 0x000fc60003f44270 */
[----:B------:R-:W3:Y:S01]  /*21f0*/  MUFU.TANH R26, R26 ;  /* 0x0000001a001a7308 */ /* 0x000ee20000002400 */
[----:B-1----:R-:W-:-:S07]  /*2200*/  FSEL R44, R42, -INF , P4 ;  /* 0xff8000002a2c7808 */ /* 0x002fce0002000000 */
[----:B------:R-:W1:Y:S01]  /*2210*/  MUFU.TANH R34, R34 ;  /* 0x0000002200227308 */ /* 0x000e620000002400 */
[----:B--2---:R-:W-:Y:S02]  /*2220*/  FSEL R12, R14, -INF , P1 ;  /* 0xff8000000e0c7808 */ /* 0x004fe40000800000 */
[----:B------:R-:W-:-:S05]  /*2230*/  ISETP.GT.AND P1, PT, R32, 0x30, PT ;  /* 0x000000302000780c */ /* 0x000fca0003f24270 */
[----:B------:R-:W2:Y:S01]  /*2240*/  MUFU.TANH R49, R49 ;  /* 0x0000003100317308 */ /* 0x000ea20000002400 */
[----:B---3--:R-:W-:Y:S02]  /*2250*/  FSEL R20, R26, -INF , P5 ;  /* 0xff8000001a147808 */ /* 0x008fe40002800000 */
[----:B------:R-:W-:-:S05]  /*2260*/  FMNMX.FTZ R26, R44, R25, !PT ;  /* 0x000000192c1a7209 */ /* 0x000fca0007810000 */
[----:B------:R-:W3:Y:S01]  /*2270*/  MUFU.TANH R23, R23 ;  /* 0x0000001700177308 */ /* 0x000ee20000002400 */
[----:B-1----:R-:W-:Y:S02]  /*2280*/  FSEL R47, R34, -INF , P5 ;  /* 0xff800000222f7808 */ /* 0x002fe40002800000 */
[----:B------:R-:W-:Y:S02]  /*2290*/  ISETP.GT.AND P5, PT, R32, 0x40, PT ;  /* 0x000000402000780c */ /* 0x000fe40003fa4270 */
[----:B------:R-:W-:-:S03]  /*22a0*/  FMNMX.FTZ R26, R47, R26, !PT ;  /* 0x0000001a2f1a7209 */ /* 0x000fc60007810000 */
[----:B------:R-:W1:Y:S01]  /*22b0*/  MUFU.TANH R45, R45 ;  /* 0x0000002d002d7308 */ /* 0x000e620000002400 */
[----:B--2---:R-:W-:-:S04]  /*22c0*/  FSEL R49, R49, -INF , P1 ;  /* 0xff80000031317808 */ /* 0x004fc80000800000 */
[----:B------:R-:W-:-:S03]  /*22d0*/  FMNMX.FTZ R26, R49, R26, !PT ;  /* 0x0000001a311a7209 */ /* 0x000fc60007810000 */
[----:B------:R-:W2:Y:S01]  /*22e0*/  MUFU.TANH R27, R27 ;  /* 0x0000001b001b7308 */ /* 0x000ea20000002400 */
[----:B---3--:R-:W-:Y:S02]  /*22f0*/  FSEL R14, R23, -INF , P3 ;  /* 0xff800000170e7808 */ /* 0x008fe40001800000 */
[----:B------:R-:W-:-:S05]  /*2300*/  ISETP.GT.AND P3, PT, R32, 0x38, PT ;  /* 0x000000382000780c */ /* 0x000fca0003f64270 */
        /* <DEDUP_REMOVED lines=10> */
[----:B-1----:R-:W-:-:S07]  /*23b0*/  FSEL R51, R51, -INF , P4 ;  /* 0xff80000033337808 */ /* 0x002fce0002000000 */
[----:B------:R-:W1:Y:S01]  /*23c0*/  MUFU.TANH R88, R88 ;  /* 0x0000005800587308 */ /* 0x000e620000002400 */
[----:B--2---:R-:W-:Y:S02]  /*23d0*/  FSEL R21, R35, -INF , P1 ;  /* 0xff80000023157808 */ /* 0x004fe40000800000 */
        /* <DEDUP_REMOVED lines=39> */
[----:B---3--:R-:W-:Y:S02]  /*2650*/  FSEL R50, R70, -INF , P1 ;  /* 0xff80000046327808 */ /* 0x008fe40000800000 */
[----:B------:R-:W-:Y:S02]  /*2660*/  FMNMX.FTZ R70, R5, R6, !PT ;  /* 0x0000000605467209 */ /* 0x000fe40007810000 */
[----:B------:R-:W-:-:S03]  /*2670*/  FMNMX.FTZ R45, R50, R45, !PT ;  /* 0x0000002d322d7209 */ /* 0x000fc60007810000 */
[----:B------:R-:W3:Y:S01]  /*2680*/  MUFU.TANH R61, R61 ;  /* 0x0000003d003d7308 */ /* 0x000ee20000002400 */
[----:B-1----:R-:W-:Y:S02]  /*2690*/  FSEL R31, R52, -INF , P3 ;  /* 0xff800000341f7808 */ /* 0x002fe40001800000 */
[----:B------:R-:W-:-:S05]  /*26a0*/  ISETP.GT.AND P3, PT, R32, 0x60, PT ;  /* 0x000000602000780c */ /* 0x000fca0003f64270 */
[----:B------:R-:W1:Y:S01]  /*26b0*/  MUFU.TANH R74, R74 ;  /* 0x0000004a004a7308 */ /* 0x000e620000002400 */
[----:B--2---:R-:W-:Y:S01]  /*26c0*/  FSEL R52, R71, -INF , P2 ;  /* 0xff80000047347808 */ /* 0x004fe20001000000 */
[----:B------:R-:W-:-:S03]  /*26d0*/  IMAD.U32 R71, RZ, RZ, UR10 ;  /* 0x0000000aff477e24 */ /* 0x000fc6000f8e00ff */
        /* <DEDUP_REMOVED lines=17> */
[----:B--2---:R-:W-:Y:S02]  /*27f0*/  FSEL R42, R56, -INF , P2 ;  /* 0xff800000382a7808 */ /* 0x004fe40001000000 */
[----:B------:R-:W-:-:S05]  /*2800*/  ISETP.GT.AND P2, PT, R32, 0x70, PT ;  /* 0x000000702000780c */ /* 0x000fca0003f44270 */
[----:B------:R-:W2:Y:S01]  /*2810*/  MUFU.TANH R65, R65 ;  /* 0x0000004100417308 */ /* 0x000ea20000002400 */
[----:B---3--:R-:W-:-:S04]  /*2820*/  FSEL R56, R78, -INF , P5 ;  /* 0xff8000004e387808 */ /* 0x008fc80002800000 */
[----:B------:R-:W-:-:S03]  /*2830*/  FMNMX.FTZ R46, R56, R45, !PT ;  /* 0x0000002d382e7209 */ /* 0x000fc60007810000 */
        /* <DEDUP_REMOVED lines=18> */
[----:B------:R-:W-:Y:S01]  /*2960*/  MUFU.TANH R77, R77 ;  /* 0x0000004d004d7308 */ /* 0x000fe20000002400 */
[----:B-1----:R-:W-:-:S04]  /*2970*/  FSEL R66, R66, -INF , P4 ;  /* 0xff80000042427808 */ /* 0x002fc80002000000 */
[----:B------:R-:W-:-:S03]  /*2980*/  FMNMX.FTZ R32, R66, R69, !PT ;  /* 0x0000004542207209 */ /* 0x000fc60007810000 */
[----:B------:R-:W-:Y:S01]  /*2990*/  MUFU.TANH R80, R80 ;  /* 0x0000005000507308 */ /* 0x000fe20000002400 */
[----:B--2---:R-:W-:-:S04]  /*29a0*/  FSEL R67, R67, -INF , P5 ;  /* 0xff80000043437808 */ /* 0x004fc80002800000 */
[----:B------:R-:W-:-:S03]  /*29b0*/  FMNMX.FTZ R32, R67, R32, !PT ;  /* 0x0000002043207209 */ /* 0x000fc60007810000 */
[----:B------:R-:W-:Y:S02]  /*29c0*/  MUFU.TANH R81, R81 ;  /* 0x0000005100517308 */ /* 0x000fe40000002400 */
[----:B------:R-:W1:Y:S06]  /*29d0*/  SHFL.BFLY PT, R69, R32, 0x2, 0x1f ;  /* 0x0c401f0020457f89 */ /* 0x000e6c00000e0000 */
[----:B------:R-:W2:Y:S02]  /*29e0*/  MUFU.TANH R73, R85 ;  /* 0x0000005500497308 */ /* 0x000ea40000002400 */
[----:B--2---:R-:W-:-:S02]  /*29f0*/  FSEL R73, R73, -INF , P5 ;  /* 0xff80000049497808 */ /* 0x004fc40002800000 */
[----:B-1----:R-:W-:-:S05]  /*2a00*/  FMNMX.FTZ R69, R32, R69, !PT ;  /* 0x0000004520457209 */ /* 0x002fca0007810000 */
[----:B------:R-:W1:Y:S02]  /*2a10*/  SHFL.BFLY PT, R74, R69, 0x1, 0x1f ;  /* 0x0c201f00454a7f89 */ /* 0x000e6400000e0000 */
[----:B-1----:R-:W-:-:S04]  /*2a20*/  FMNMX.FTZ R74, R69, R74, !PT ;  /* 0x0000004a454a7209 */ /* 0x002fc80007810000 */
[C---:B------:R-:W-:Y:S01]  /*2a30*/  FSETP.NEU.FTZ.AND P6, PT, R74.reuse, -INF , PT ;  /* 0xff8000004a00780b */ /* 0x040fe20003fdd000 */
[----:B------:R-:W-:-:S02]  /*2a40*/  FFMA.FTZ R68, R74, R71, -8 ;  /* 0xc10000004a447423 */ /* 0x000fc40000010047 */
[----:B------:R-:W1:Y:S03]  /*2a50*/  MUFU.TANH R71, R84 ;  /* 0x0000005400477308 */ /* 0x000e660000002400 */
[----:B------:R-:W-:Y:S02]  /*2a60*/  FSEL R68, R68, RZ, P6 ;  /* 0x000000ff44447208 */ /* 0x000fe40003000000 */
[----:B------:R-:W-:-:S03]  /*2a70*/  LOP3.LUT P6, RZ, R2, 0x7f, RZ, 0xc0, !PT ;  /* 0x0000007f02ff7812 */ /* 0x000fc600078cc0ff */
[--C-:B------:R-:W-:Y:S01]  /*2a80*/  FFMA.FTZ R32, R3, UR10, -R68.reuse ;  /* 0x0000000a03207c23 */ /* 0x100fe20008010844 */
[----:B------:R-:W-:Y:S01]  /*2a90*/  FMNMX.FTZ R3, R7, R70, !PT ;  /* 0x0000004607037209 */ /* 0x000fe20007810000 */
[--C-:B------:R-:W-:Y:S01]  /*2aa0*/  FFMA.FTZ R75, R60, UR10, -R68.reuse ;  /* 0x0000000a3c4b7c23 */ /* 0x100fe20008010844 */
[----:B------:R-:W-:-:S01]  /*2ab0*/  FFMA.FTZ R60, R64, UR10, -R68 ;  /* 0x0000000a403c7c23 */ /* 0x000fc20008010844 */
[--C-:B------:R-:W-:Y:S01]  /*2ac0*/  FFMA.FTZ R29, R29, UR10, -R68.reuse ;  /* 0x0000000a1d1d7c23 */ /* 0x100fe20008010844 */
[----:B------:R-:W-:Y:S01]  /*2ad0*/  FMNMX.FTZ R70, R8, R3, !PT ;  /* 0x0000000308467209 */ /* 0x000fe20007810000 */
[--C-:B------:R-:W-:Y:S01]  /*2ae0*/  FFMA.FTZ R30, R30, UR10, -R68.reuse ;  /* 0x0000000a1e1e7c23 */ /* 0x100fe20008010844 */
[----:B------:R-:W-:-:S01]  /*2af0*/  FFMA.FTZ R33, R33, UR10, -R68 ;  /* 0x0000000a21217c23 */ /* 0x000fc20008010844 */
[--C-:B------:R-:W-:Y:S01]  /*2b00*/  FFMA.FTZ R36, R36, UR10, -R68.reuse ;  /* 0x0000000a24247c23 */ /* 0x100fe20008010844 */
[----:B------:R-:W-:Y:S01]  /*2b10*/  FMNMX.FTZ R3, R9, R70, !PT ;  /* 0x0000004609037209 */ /* 0x000fe20007810000 */
[----:B------:R-:W-:Y:S01]  /*2b20*/  MUFU.EX2 R29, R29 ;  /* 0x0000001d001d7308 */ /* 0x000fe20000000800 */
[----:B-1----:R-:W-:Y:S01]  /*2b30*/  FSEL R71, R71, -INF , P4 ;  /* 0xff80000047477808 */ /* 0x002fe20002000000 */
[--C-:B------:R-:W-:Y:S01]  /*2b40*/  FFMA.FTZ R37, R37, UR10, -R68.reuse ;  /* 0x0000000a25257c23 */ /* 0x100fe20008010844 */
[----:B------:R-:W-:Y:S01]  /*2b50*/  FMNMX.FTZ R70, R10, R3, !PT ;  /* 0x000000030a467209 */ /* 0x000fe20007810000 */
[--C-:B------:R-:W-:Y:S01]  /*2b60*/  FFMA.FTZ R39, R39, UR10, -R68.reuse ;  /* 0x0000000a27277c23 */ /* 0x100fe20008010844 */
[----:B------:R-:W-:-:S01]  /*2b70*/  FFMA.FTZ R40, R40, UR10, -R68 ;  /* 0x0000000a28287c23 */ /* 0x000fc20008010844 */
[--C-:B------:R-:W-:Y:S01]  /*2b80*/  FFMA.FTZ R41, R41, UR10, -R68.reuse ;  /* 0x0000000a29297c23 */ /* 0x100fe20008010844 */
[----:B------:R-:W-:Y:S01]  /*2b90*/  FMNMX.FTZ R3, R11, R70, !PT ;  /* 0x000000460b037209 */ /* 0x000fe20007810000 */
[----:B------:R-:W-:Y:S01]  /*2ba0*/  MUFU.EX2 R30, R30 ;  /* 0x0000001e001e7308 */ /* 0x000fe20000000800 */
[----:B------:R-:W-:-:S01]  /*2bb0*/  FFMA.FTZ R69, R88, UR10, -R68 ;  /* 0x0000000a58457c23 */ /* 0x000fc20008010844 */
        /* <DEDUP_REMOVED lines=8> */
[----:B------:R-:W-:Y:S01]  /*2c40*/  MUFU.EX2 R32, R32 ;  /* 0x0000002000207308 */ /* 0x000fe20000000800 */
[----:B------:R-:W-:Y:S01]  /*2c50*/  FMNMX.FTZ R70, R14, R3, !PT ;  /* 0x000000030e467209 */ /* 0x000fe20007810000 */
[----:B------:R-:W-:-:S03]  /*2c60*/  IMAD.MOV.U32 R88, RZ, RZ, R135 ;  /* 0x000000ffff587224 */ /* 0x000fc600078e0087 */
[----:B------:R-:W-:-:S03]  /*2c70*/  FMNMX.FTZ R3, R15, R70, !PT ;  /* 0x000000460f037209 */ /* 0x000fc60007810000 */
[----:B------:R-:W1:Y:S01]  /*2c80*/  MUFU.EX2 R33, R33 ;  /* 0x0000002100217308 */ /* 0x000e620000000800 */
[----:B------:R-:W-:-:S04]  /*2c90*/  FMNMX.FTZ R70, R20, R3, !PT ;  /* 0x0000000314467209 */ /* 0x000fc80007810000 */
[----:B------:R-:W-:-:S03]  /*2ca0*/  FMNMX.FTZ R70, R21, R70, !PT ;  /* 0x0000004615467209 */ /* 0x000fc60007810000 */
[----:B------:R-:W-:Y:S01]  /*2cb0*/  MUFU.EX2 R36, R36 ;  /* 0x0000002400247308 */ /* 0x000fe20000000800 */
[----:B------:R-:W-:Y:S01]  /*2cc0*/  FMNMX.FTZ R3, R23, R70, !PT ;  /* 0x0000004617037209 */ /* 0x000fe20007810000 */
[--C-:B------:R-:W-:Y:S01]  /*2cd0*/  FFMA.FTZ R70, R43, UR10, -R68.reuse ;  /* 0x0000000a2b467c23 */ /* 0x100fe20008010844 */
[----:B------:R-:W-:-:S02]  /*2ce0*/  FFMA.FTZ R43, R44, UR10, -R68 ;  /* 0x0000000a2c2b7c23 */ /* 0x000fc40008010844 */
[----:B------:R-:W-:-:S03]  /*2cf0*/  FMNMX.FTZ R72, R24, R3, !PT ;  /* 0x0000000318487209 */ /* 0x000fc60007810000 */
[----:B------:R-:W-:Y:S01]  /*2d00*/  MUFU.EX2 R37, R37 ;  /* 0x0000002500257308 */ /* 0x000fe20000000800 */
[----:B------:R-:W-:Y:S02]  /*2d10*/  FMNMX.FTZ R3, R25, R72, !PT ;  /* 0x0000004819037209 */ /* 0x000fe40007810000 */
[----:B-1----:R-:W-:Y:S02]  /*2d20*/  F2FP.SATFINITE.E4M3.F32.PACK_AB_MERGE_C R137, R33, R32, RZ ;  /* 0x000000202189723e */ /* 0x002fe400048070ff */
[----:B------:R-:W-:Y:S02]  /*2d30*/  FMNMX.FTZ R44, R26, R3, !PT ;  /* 0x000000031a2c7209 */ /* 0x000fe40007810000 */
[----:B------:R-:W-:Y:S01]  /*2d40*/  F2FP.SATFINITE.E4M3.F32.PACK_AB_MERGE_C R137, R30, R29, R137 ;  /* 0x0000001d1e89723e */ /* 0x000fe20004807089 */
[----:B------:R-:W-:Y:S01]  /*2d50*/  MUFU.EX2 R39, R39 ;  /* 0x0000002700277308 */ /* 0x000fe20000000800 */
[----:B------:R-:W-:Y:S01]  /*2d60*/  FMNMX.FTZ R3, R27, R44, !PT ;  /* 0x0000002c1b037209 */ /* 0x000fe20007810000 */
[--C-:B------:R-:W-:Y:S01]  /*2d70*/  FFMA.FTZ R44, R47, UR10, -R68.reuse ;  /* 0x0000000a2f2c7c23 */ /* 0x100fe20008010844 */
[----:B------:R-:W-:-:S01]  /*2d80*/  FFMA.FTZ R47, R49, UR10, -R68 ;  /* 0x0000000a312f7c23 */ /* 0x000fc20008010844 */
[----:B------:R-:W-:Y:S01]  /*2d90*/  FFMA.FTZ R49, R53, UR10, -R68 ;  /* 0x0000000a35317c23 */ /* 0x000fe20008010844 */
[----:B------:R-:W-:-:S02]  /*2da0*/  FMNMX.FTZ R72, R28, R3, !PT ;  /* 0x000000031c487209 */ /* 0x000fc40007810000 */
[----:B------:R-:W-:Y:S01]  /*2db0*/  FSEL R53, R77, -INF , P1 ;  /* 0xff8000004d357808 */ /* 0x000fe20000800000 */
[----:B------:R-:W-:-:S01]  /*2dc0*/  FFMA.FTZ R77, R52, UR10, -R68 ;  /* 0x0000000a344d7c23 */ /* 0x000fc20008010844 */
[----:B------:R-:W-:Y:S01]  /*2dd0*/  FMNMX.FTZ R3, R31, R72, !PT ;  /* 0x000000481f037209 */ /* 0x000fe20007810000 */
[----:B------:R-:W-:-:S01]  /*2de0*/  FFMA.FTZ R52, R55, UR10, -R68 ;  /* 0x0000000a37347c23 */ /* 0x000fc20008010844 */
[--C-:B------:R-:W-:Y:S01]  /*2df0*/  FFMA.FTZ R55, R58, UR10, -R68.reuse ;  /* 0x0000000a3a377c23 */ /* 0x100fe20008010844 */
[----:B------:R-:W-:-:S01]  /*2e00*/  FFMA.FTZ R58, R61, UR10, -R68 ;  /* 0x0000000a3d3a7c23 */ /* 0x000fc20008010844 */
[----:B------:R-:W-:Y:S01]  /*2e10*/  FMNMX.FTZ R72, R34, R3, !PT ;  /* 0x0000000322487209 */ /* 0x000fe20007810000 */
[----:B------:R-:W-:-:S01]  /*2e20*/  FFMA.FTZ R61, R65, UR10, -R68 ;  /* 0x0000000a413d7c23 */ /* 0x000fc20008010844 */
[--C-:B------:R-:W-:Y:S01]  /*2e30*/  FFMA.FTZ R65, R67, UR10, -R68.reuse ;  /* 0x0000000a43417c23 */ /* 0x100fe20008010844 */
[----:B------:R-:W1:Y:S01]  /*2e40*/  MUFU.EX2 R40, R40 ;  /* 0x0000002800287308 */ /* 0x000e620000000800 */
[----:B------:R-:W-:Y:S01]  /*2e50*/  FMNMX.FTZ R3, R35, R72, !PT ;  /* 0x0000004823037209 */ /* 0x000fe20007810000 */
[----:B------:R-:W-:Y:S01]  /*2e60*/  FFMA.FTZ R72, R57, UR10, -R68 ;  /* 0x0000000a39487c23 */ /* 0x000fe20008010844 */
[----:B------:R-:W-:-:S02]  /*2e70*/  FSEL R57, R81, -INF , P3 ;  /* 0xff80000051397808 */ /* 0x000fc40001800000 */
[----:B------:R-:W-:-:S03]  /*2e80*/  FMNMX.FTZ R3, R38, R3, !PT ;  /* 0x0000000326037209 */ /* 0x000fc60007810000 */
[----:B------:R-:W-:Y:S01]  /*2e90*/  MUFU.EX2 R41, R41 ;  /* 0x0000002900297308 */ /* 0x000fe20000000800 */
[----:B------:R-:W-:-:S04]  /*2ea0*/  FMNMX.FTZ R76, R42, R3, !PT ;  /* 0x000000032a4c7209 */ /* 0x000fc80007810000 */
[----:B------:R-:W-:Y:S01]  /*2eb0*/  FMNMX.FTZ R3, R45, R76, !PT ;  /* 0x0000004c2d037209 */ /* 0x000fe20007810000 */
[----:B------:R-:W-:-:S01]  /*2ec0*/  FFMA.FTZ R76, R51, UR10, -R68 ;  /* 0x0000000a334c7c23 */ /* 0x000fc20008010844 */
[----:B------:R-:W-:Y:S01]  /*2ed0*/  FSEL R51, R80, -INF , P2 ;  /* 0xff80000050337808 */ /* 0x000fe20001000000 */
[----:B------:R-:W-:Y:S01]  /*2ee0*/  MUFU.EX2 R70, R70 ;  /* 0x0000004600467308 */ /* 0x000fe20000000800 */
[----:B------:R-:W-:Y:S02]  /*2ef0*/  FMNMX.FTZ R3, R46, R3, !PT ;  /* 0x000000032e037209 */ /* 0x000fe40007810000 */
[----:B-1----:R-:W-:Y:S02]  /*2f00*/  F2FP.SATFINITE.E4M3.F32.PACK_AB_MERGE_C R139, R40, R39, RZ ;  /* 0x00000027288b723e */ /* 0x002fe400048070ff */
[----:B------:R-:W-:Y:S02]  /*2f10*/  FMNMX.FTZ R78, R48, R3, !PT ;  /* 0x00000003304e7209 */ /* 0x000fe40007810000 */
[----:B------:R-:W-:Y:S01]  /*2f20*/  F2FP.SATFINITE.E4M3.F32.PACK_AB_MERGE_C R139, R37, R36, R139 ;  /* 0x00000024258b723e */ /* 0x000fe2000480708b */
[----:B------:R-:W-:Y:S01]  /*2f30*/  MUFU.EX2 R43, R43 ;  /* 0x0000002b002b7308 */ /* 0x000fe20000000800 */
[----:B------:R-:W-:-:S04]  /*2f40*/  FMNMX.FTZ R78, R53, R78, !PT ;  /* 0x0000004e354e7209 */ /* 0x000fc80007810000 */
[----:B------:R-:W-:-:S03]  /*2f50*/  FMNMX.FTZ R78, R51, R78, !PT ;  /* 0x0000004e334e7209 */ /* 0x000fc60007810000 */
[----:B------:R-:W-:Y:S01]  /*2f60*/  MUFU.EX2 R44, R44 ;  /* 0x0000002c002c7308 */ /* 0x000fe20000000800 */
[----:B------:R-:W-:-:S04]  /*2f70*/  FMNMX.FTZ R78, R57, R78, !PT ;  /* 0x0000004e394e7209 */ /* 0x000fc80007810000 */
[----:B------:R-:W-:-:S03]  /*2f80*/  FMNMX.FTZ R78, R71, R78, !PT ;  /* 0x0000004e474e7209 */ /* 0x000fc60007810000 */
[----:B------:R-:W-:Y:S01]  /*2f90*/  MUFU.EX2 R47, R47 ;  /* 0x0000002f002f7308 */ /* 0x000fe20000000800 */
[----:B------:R-:W-:-:S05]  /*2fa0*/  FMNMX.FTZ R78, R73, R78, !PT ;  /* 0x0000004e494e7209 */ /* 0x000fca0007810000 */
[----:B------:R-:W1:Y:S02]  /*2fb0*/  SHFL.BFLY PT, R3, R78, 0x2, 0x1f ;  /* 0x0c401f004e037f89 */ /* 0x000e6400000e0000 */
[----:B------:R-:W-:Y:S08]  /*2fc0*/  MUFU.EX2 R72, R72 ;  /* 0x0000004800487308 */ /* 0x000ff00000000800 */
[----:B------:R-:W-:Y:S08]  /*2fd0*/  MUFU.EX2 R49, R49 ;  /* 0x0000003100317308 */ /* 0x000ff00000000800 */
[----:B------:R-:W-:Y:S01]  /*2fe0*/  MUFU.EX2 R76, R76 ;  /* 0x0000004c004c7308 */ /* 0x000fe20000000800 */
[----:B-1----:R-:W-:Y:S01]  /*2ff0*/  FMNMX.FTZ R64, R78, R3, !PT ;  /* 0x000000034e407209 */ /* 0x002fe20007810000 */
[----:B------:R-:W-:-:S06]  /*3000*/  IMAD.U32 R78, RZ, RZ, UR10 ;  /* 0x0000000aff4e7e24 */ /* 0x000fcc000f8e00ff */
[----:B------:R-:W-:Y:S01]  /*3010*/  MUFU.EX2 R69, R69 ;  /* 0x0000004500457308 */ /* 0x000fe20000000800 */
[----:B------:R-:W1:Y:S07]  /*3020*/  SHFL.BFLY PT, R3, R64, 0x1, 0x1f ;  /* 0x0c201f0040037f89 */ /* 0x000e6e00000e0000 */
[----:B------:R-:W-:Y:S08]  /*3030*/  MUFU.EX2 R54, R54 ;  /* 0x0000003600367308 */ /* 0x000ff00000000800 */
[----:B------:R-:W-:Y:S08]  /*3040*/  MUFU.EX2 R62, R62 ;  /* 0x0000003e003e7308 */ /* 0x000ff00000000800 */
[----:B------:R-:W-:Y:S01]  /*3050*/  MUFU.EX2 R75, R75 ;  /* 0x0000004b004b7308 */ /* 0x000fe20000000800 */
[----:B-1----:R-:W-:Y:S01]  /*3060*/  FMNMX.FTZ R3, R64, R3, !PT ;  /* 0x0000000340037209 */ /* 0x002fe20007810000 */
[----:B------:R-:W-:-:S03]  /*3070*/  FFMA.FTZ R64, R66, UR10, -R68 ;  /* 0x0000000a42407c23 */ /* 0x000fc60008010844 */
[C---:B------:R-:W-:Y:S01]  /*3080*/  FSETP.NEU.FTZ.AND P1, PT, R3.reuse, -INF , PT ;  /* 0xff8000000300780b */ /* 0x040fe20003f3d000 */
[----:B------:R-:W-:-:S02]  /*3090*/  FFMA.FTZ R66, R3, R78, -8 ;  /* 0xc100000003427423 */ /* 0x000fc4000001004e */
[----:B------:R-:W-:Y:S03]  /*30a0*/  MUFU.EX2 R60, R60 ;  /* 0x0000003c003c7308 */ /* 0x000fe60000000800 */
[----:B------:R-:W-:Y:S02]  /*30b0*/  FSEL R66, R66, RZ, P1 ;  /* 0x000000ff42427208 */ /* 0x000fe40000800000 */
[----:B------:R-:W-:-:S03]  /*30c0*/  PLOP3.LUT P1, PT, PT, PT, UP0, 0x80, 0x0 ;  /* 0x000000000000781c */ /* 0x000fc60003f2f008 */
[----:B------:R-:W-:Y:S01]  /*30d0*/  MUFU.EX2 R63, R63 ;  /* 0x0000003f003f7308 */ /* 0x000fe20000000800 */
[----:B------:R-:W-:-:S01]  /*30e0*/  FFMA.FTZ R5, R5, UR10, -R66 ;  /* 0x0000000a05057c23 */ /* 0x000fc20008010842 */
[--C-:B------:R-:W-:Y:S01]  /*30f0*/  FFMA.FTZ R6, R6, UR10, -R66.reuse ;  /* 0x0000000a06067c23 */ /* 0x100fe20008010842 */
[----:B------:R-:W-:-:S01]  /*3100*/  FFMA.FTZ R67, R7, UR10, -R66 ;  /* 0x0000000a07437c23 */ /* 0x000fc20008010842 */
[--C-:B------:R-:W-:Y:S01]  /*3110*/  FFMA.FTZ R68, R8, UR10, -R66.reuse ;  /* 0x0000000a08447c23 */ /* 0x100fe20008010842 */
[----:B------:R-:W-:-:S01]  /*3120*/  FFMA.FTZ R7, R9, UR10, -R66 ;  /* 0x0000000a09077c23 */ /* 0x000fc20008010842 */
[--C-:B------:R-:W-:Y:S01]  /*3130*/  FFMA.FTZ R8, R10, UR10, -R66.reuse ;  /* 0x0000000a0a087c23 */ /* 0x100fe20008010842 */
[----:B------:R-:W-:-:S01]  /*3140*/  FFMA.FTZ R15, R15, UR10, -R66 ;  /* 0x0000000a0f0f7c23 */ /* 0x000fc20008010842 */
        /* <DEDUP_REMOVED lines=8> */
[----:B------:R-:W1:Y:S01]  /*31d0*/  MUFU.EX2 R6, R6 ;  /* 0x0000000600067308 */ /* 0x000e620000000800 */
[----:B------:R-:W-:-:S01]  /*31e0*/  FFMA.FTZ R10, R14, UR10, -R66 ;  /* 0x0000000a0e0a7c23 */ /* 0x000fc20008010842 */
[--C-:B------:R-:W-:Y:S01]  /*31f0*/  FFMA.FTZ R24, R24, UR10, -R66.reuse ;  /* 0x0000000a18187c23 */ /* 0x100fe20008010842 */
[----:B------:R-:W-:-:S01]  /*3200*/  FFMA.FTZ R25, R25, UR10, -R66 ;  /* 0x0000000a19197c23 */ /* 0x000fc20008010842 */
[--C-:B------:R-:W-:Y:S01]  /*3210*/  FFMA.FTZ R14, R27, UR10, -R66.reuse ;  /* 0x0000000a1b0e7c23 */ /* 0x100fe20008010842 */
[----:B------:R-:W-:-:S01]  /*3220*/  FFMA.FTZ R28, R28, UR10, -R66 ;  /* 0x0000000a1c1c7c23 */ /* 0x000fc20008010842 */
[--C-:B------:R-:W-:Y:S01]  /*3230*/  FFMA.FTZ R31, R31, UR10, -R66.reuse ;  /* 0x0000000a1f1f7c23 */ /* 0x100fe20008010842 */
[----:B------:R-:W-:-:S01]  /*3240*/  FFMA.FTZ R34, R34, UR10, -R66 ;  /* 0x0000000a22227c23 */ /* 0x000fc20008010842 */
[----:B------:R-:W2:Y:S01]  /*3250*/  MUFU.EX2 R67, R67 ;  /* 0x0000004300437308 */ /* 0x000ea20000000800 */
[----:B------:R-:W-:-:S01]  /*3260*/  FFMA.FTZ R35, R35, UR10, -R66 ;  /* 0x0000000a23237c23 */ /* 0x000fc20008010842 */
[--C-:B------:R-:W-:Y:S01]  /*3270*/  FFMA.FTZ R38, R38, UR10, -R66.reuse ;  /* 0x0000000a26267c23 */ /* 0x100fe20008010842 */
[----:B------:R-:W-:-:S01]  /*3280*/  FFMA.FTZ R42, R42, UR10, -R66 ;  /* 0x0000000a2a2a7c23 */ /* 0x000fc20008010842 */
[--C-:B------:R-:W-:Y:S01]  /*3290*/  FFMA.FTZ R45, R45, UR10, -R66.reuse ;  /* 0x0000000a2d2d7c23 */ /* 0x100fe20008010842 */
[----:B------:R-:W-:-:S01]  /*32a0*/  FFMA.FTZ R46, R46, UR10, -R66 ;  /* 0x0000000a2e2e7c23 */ /* 0x000fc20008010842 */
[--C-:B------:R-:W-:Y:S01]  /*32b0*/  FFMA.FTZ R48, R48, UR10, -R66.reuse ;  /* 0x0000000a30307c23 */ /* 0x100fe20008010842 */
[----:B------:R-:W-:-:S01]  /*32c0*/  FFMA.FTZ R53, R53, UR10, -R66 ;  /* 0x0000000a35357c23 */ /* 0x000fc20008010842 */
[----:B------:R-:W3:Y:S01]  /*32d0*/  MUFU.EX2 R68, R68 ;  /* 0x0000004400447308 */ /* 0x000ee20000000800 */
[----:B------:R-:W-:-:S01]  /*32e0*/  FFMA.FTZ R51, R51, UR10, -R66 ;  /* 0x0000000a33337c23 */ /* 0x000fc20008010842 */
[--C-:B------:R-:W-:Y:S01]  /*32f0*/  FFMA.FTZ R57, R57, UR10, -R66.reuse ;  /* 0x0000000a39397c23 */ /* 0x100fe20008010842 */
[----:B------:R-:W-:-:S01]  /*3300*/  FFMA.FTZ R71, R71, UR10, -R66 ;  /* 0x0000000a47477c23 */ /* 0x000fc20008010842 */
[----:B------:R-:W-:-:S04]  /*3310*/  FFMA.FTZ R66, R73, UR10, -R66 ;  /* 0x0000000a49427c23 */ /* 0x000fc80008010842 */
[----:B------:R-:W4:Y:S08]  /*3320*/  MUFU.EX2 R7, R7 ;  /* 0x0000000700077308 */ /* 0x000f300000000800 */
[----:B------:R5:W-:Y:S08]  /*3330*/  MUFU.EX2 R80, R15 ;  /* 0x0000000f00507308 */ /* 0x000bf00000000800 */
[----:B------:R-:W4:Y:S01]  /*3340*/  MUFU.EX2 R8, R8 ;  /* 0x0000000800087308 */ /* 0x000f220000000800 */
[----:B-----5:R-:W-:-:S04]  /*3350*/  FADD.FTZ R15, R29, R30 ;  /* 0x0000001e1d0f7221 */ /* 0x020fc80000010000 */
[----:B------:R-:W-:Y:S01]  /*3360*/  FADD.FTZ R26, R32, R15 ;  /* 0x0000000f201a7221 */ /* 0x000fe20000010000 */
[----:B------:R-:W-:Y:S02]  /*3370*/  @!P6 VIADD R15, R4, 0x19c40 ;  /* 0x00019c40040fe836 */ /* 0x000fe40000000000 */
[----:B------:R1:W-:Y:S01]  /*3380*/  MUFU.EX2 R81, R20 ;  /* 0x0000001400517308 */ /* 0x0003e20000000800 */
[----:B------:R-:W-:-:S02]  /*3390*/  FADD.FTZ R23, R33, R26 ;  /* 0x0000001a21177221 */ /* 0x000fc40000010000 */
[----:B------:R-:W-:Y:S02]  /*33a0*/  @!P6 PRMT R15, RZ, 0x654, R15 ;  /* 0x00000654ff0fe816 */ /* 0x000fe4000000000f */
[----:B------:R-:W-:-:S02]  /*33b0*/  FADD.FTZ R26, R36, R23 ;  /* 0x00000017241a7221 */ /* 0x000fc40000010000 */
[----:B------:R5:W-:Y:S01]  /*33c0*/  @!P6 SYNCS.ARRIVE.TRANS64.RED.A1T0 RZ, [R15+URZ], RZ ;  /* 0x000000ff0fffe9a7 */ /* 0x000be2000810043f */
[----:B------:R-:W5:Y:S01]  /*33d0*/  MUFU.EX2 R78, R78 ;  /* 0x0000004e004e7308 */ /* 0x000f620000000800 */
[----:B-1----:R-:W-:-:S01]  /*33e0*/  FADD.FTZ R20, R5, R6 ;  /* 0x0000000605147221 */ /* 0x002fc20000010000 */
[----:B------:R-:W-:-:S03]  /*33f0*/  FADD.FTZ R26, R37, R26 ;  /* 0x0000001a251a7221 */ /* 0x000fc60000010000 */
[----:B--2---:R-:W-:Y:S01]  /*3400*/  FADD.FTZ R21, R67, R20 ;  /* 0x0000001443157221 */ /* 0x004fe20000010000 */
[----:B------:R-:W-:-:S01]  /*3410*/  FADD.FTZ R23, R39, R26 ;  /* 0x0000001a27177221 */ /* 0x000fc20000010000 */
[C---:B---3--:R-:W-:Y:S01]  /*3420*/  F2FP.SATFINITE.E4M3.F32.PACK_AB_MERGE_C R67, R68.reuse, R67, RZ ;  /* 0x000000434443723e */ /* 0x048fe200048070ff */
[----:B------:R-:W1:Y:S01]  /*3430*/  MUFU.EX2 R79, R79 ;  /* 0x0000004f004f7308 */ /* 0x000e620000000800 */
[----:B------:R-:W-:-:S01]  /*3440*/  FADD.FTZ R20, R68, R21 ;  /* 0x0000001544147221 */ /* 0x000fc20000010000 */
[----:B------:R-:W-:Y:S01]  /*3450*/  FADD.FTZ R26, R40, R23 ;  /* 0x00000017281a7221 */ /* 0x000fe20000010000 */
[----:B------:R-:W-:Y:S02]  /*3460*/  F2FP.SATFINITE.E4M3.F32.PACK_AB_MERGE_C R136, R6, R5, R67 ;  /* 0x000000050688723e */ /* 0x000fe40004807043 */
[----:B----4-:R-:W-:Y:S01]  /*3470*/  FADD.FTZ R21, R7, R20 ;  /* 0x0000001407157221 */ /* 0x010fe20000010000 */
[----:B------:R-:W-:-:S02]  /*3480*/  FADD.FTZ R23, R41, R26 ;  /* 0x0000001a29177221 */ /* 0x000fc40000010000 */
[----:B------:R-:W2:Y:S01]  /*3490*/  MUFU.EX2 R9, R9 ;  /* 0x0000000900097308 */ /* 0x000ea20000000800 */
[----:B------:R-:W-:-:S04]  /*34a0*/  FADD.FTZ R21, R8, R21 ;  /* 0x0000001508157221 */ /* 0x000fc80000010000 */
[----:B-----5:R-:W-:-:S03]  /*34b0*/  FADD.FTZ R20, R78, R21 ;  /* 0x000000154e147221 */ /* 0x020fc60000010000 */
[----:B------:R-:W3:Y:S01]  /*34c0*/  MUFU.EX2 R10, R10 ;  /* 0x0000000a000a7308 */ /* 0x000ee20000000800 */
[----:B-1----:R-:W-:-:S01]  /*34d0*/  FADD.FTZ R20, R79, R20 ;  /* 0x000000144f147221 */ /* 0x002fc20000010000 */
[----:B------:R-:W-:-:S04]  /*34e0*/  F2FP.SATFINITE.E4M3.F32.PACK_AB_MERGE_C R78, R79, R78, RZ ;  /* 0x0000004e4f4e723e */ /* 0x000fc800048070ff */
[----:B------:R-:W-:Y:S02]  /*34f0*/  F2FP.SATFINITE.E4M3.F32.PACK_AB_MERGE_C R138, R8, R7, R78 ;  /* 0x00000007088a723e */ /* 0x000fe4000480704e */
[----:B------:R-:W1:Y:S01]  /*3500*/  MUFU.EX2 R11, R11 ;  /* 0x0000000b000b7308 */ /* 0x000e620000000800 */
[----:B--2---:R-:W-:-:S01]  /*3510*/  FADD.FTZ R21, R9, R20 ;  /* 0x0000001409157221 */ /* 0x004fc20000010000 */
[----:B------:R-:W-:-:S04]  /*3520*/  FADD.FTZ R20, R70, R23 ;  /* 0x0000001746147221 */ /* 0x000fc80000010000 */
[----:B------:R-:W-:Y:S01]  /*3530*/  FADD.FTZ R27, R43, R20 ;  /* 0x000000142b1b7221 */ /* 0x000fe20000010000 */
[----:B------:R-:W-:Y:S01]  /*3540*/  F2FP.SATFINITE.E4M3.F32.PACK_AB_MERGE_C R43, R44, R43, RZ ;  /* 0x0000002b2c2b723e */ /* 0x000fe200048070ff */
[----:B------:R-:W2:Y:S01]  /*3550*/  MUFU.EX2 R12, R12 ;  /* 0x0000000c000c7308 */ /* 0x000ea20000000800 */
[----:B---3--:R-:W-:-:S01]  /*3560*/  FADD.FTZ R23, R10, R21 ;  /* 0x000000150a177221 */ /* 0x008fc20000010000 */
[----:B------:R-:W-:Y:S01]  /*3570*/  FADD.FTZ R26, R44, R27 ;  /* 0x0000001b2c1a7221 */ /* 0x000fe20000010000 */
[----:B------:R-:W-:Y:S02]  /*3580*/  F2FP.SATFINITE.E4M3.F32.PACK_AB_MERGE_C R141, R70, R41, R43 ;  /* 0x00000029468d723e */ /* 0x000fe4000480702b */
[----:B------:R-:W-:Y:S01]  /*3590*/  FADD.FTZ R20, R80, R23 ;  /* 0x0000001750147221 */ /* 0x000fe20000010000 */
[----:B------:R-:W-:-:S01]  /*35a0*/  FADD.FTZ R27, R47, R26 ;  /* 0x0000001a2f1b7221 */ /* 0x000fc20000010000 */
[C---:B------:R-:W-:Y:S01]  /*35b0*/  F2FP.SATFINITE.E4M3.F32.PACK_AB_MERGE_C R80, R81.reuse, R80, RZ ;  /* 0x000000505150723e */ /* 0x040fe200048070ff */
[----:B------:R-:W3:Y:S01]  /*35c0*/  MUFU.EX2 R24, R24 ;  /* 0x0000001800187308 */ /* 0x000ee20000000800 */
[----:B------:R-:W-:-:S02]  /*35d0*/  FADD.FTZ R20, R81, R20 ;  /* 0x0000001451147221 */ /* 0x000fc40000010000 */
[----:B------:R-:W-:Y:S02]  /*35e0*/  F2FP.SATFINITE.E4M3.F32.PACK_AB_MERGE_C R140, R10, R9, R80 ;  /* 0x000000090a8c723e */ /* 0x000fe40004807050 */
[----:B-1----:R-:W-:-:S01]  /*35f0*/  FADD.FTZ R23, R11, R20 ;  /* 0x000000140b177221 */ /* 0x002fc20000010000 */
[----:B------:R-:W-:Y:S02]  /*3600*/  FADD.FTZ R20, R72, R27 ;  /* 0x0000001b48147221 */ /* 0x000fe40000010000 */
[----:B------:R-:W1:Y:S01]  /*3610*/  MUFU.EX2 R25, R25 ;  /* 0x0000001900197308 */ /* 0x000e620000000800 */
[----:B--2---:R-:W-:-:S01]  /*3620*/  FADD.FTZ R23, R12, R23 ;  /* 0x000000170c177221 */ /* 0x004fc20000010000 */
[----:B------:R-:W-:Y:S01]  /*3630*/  FADD.FTZ R27, R49, R20 ;  /* 0x00000014311b7221 */ /* 0x000fe20000010000 */
[----:B------:R-:W-:-:S03]  /*3640*/  F2FP.SATFINITE.E4M3.F32.PACK_AB_MERGE_C R49, R76, R49, RZ ;  /* 0x000000314c31723e */ /* 0x000fc600048070ff */
[----:B------:R-:W-:Y:S01]  /*3650*/  FADD.FTZ R76, R76, R27 ;  /* 0x0000001b4c4c7221 */ /* 0x000fe20000010000 */
[----:B------:R-:W-:Y:S01]  /*3660*/  F2FP.SATFINITE.E4M3.F32.PACK_AB_MERGE_C R143, R72, R47, R49 ;  /* 0x0000002f488f723e */ /* 0x000fe20004807031 */
[----:B------:R-:W2:Y:S01]  /*3670*/  MUFU.EX2 R13, R13 ;  /* 0x0000000d000d7308 */ /* 0x000ea20000000800 */
[----:B---3--:R-:W-:-:S01]  /*3680*/  FADD.FTZ R20, R24, R23 ;  /* 0x0000001718147221 */ /* 0x008fc20000010000 */
[----:B------:R-:W-:-:S04]  /*3690*/  FADD.FTZ R27, R69, R76 ;  /* 0x0000004c451b7221 */ /* 0x000fc80000010000 */
[----:B------:R-:W-:Y:S02]  /*36a0*/  FADD.FTZ R27, R54, R27 ;  /* 0x0000001b361b7221 */ /* 0x000fe40000010000 */
[----:B------:R-:W3:Y:S01]  /*36b0*/  MUFU.EX2 R14, R14 ;  /* 0x0000000e000e7308 */ /* 0x000ee20000000800 */
[----:B-1----:R-:W-:-:S01]  /*36c0*/  FADD.FTZ R20, R25, R20 ;  /* 0x0000001419147221 */ /* 0x002fc20000010000 */
[----:B------:R-:W-:Y:S01]  /*36d0*/  F2FP.SATFINITE.E4M3.F32.PACK_AB_MERGE_C R32, R25, R24, RZ ;  /* 0x000000181920723e */ /* 0x000fe200048070ff */
[----:B------:R-:W-:-:S01]  /*36e0*/  FADD.FTZ R24, R62, R27 ;  /* 0x0000001b3e187221 */ /* 0x000fc20000010000 */
[C---:B------:R-:W-:Y:S02]  /*36f0*/  F2FP.SATFINITE.E4M3.F32.PACK_AB_MERGE_C R62, R75.reuse, R62, RZ ;  /* 0x0000003e4b3e723e */ /* 0x040fe400048070ff */
[----:B------:R-:W-:Y:S01]  /*3700*/  F2FP.SATFINITE.E4M3.F32.PACK_AB_MERGE_C R142, R12, R11, R32 ;  /* 0x0000000b0c8e723e */ /* 0x000fe20004807020 */
[----:B------:R-:W-:Y:S01]  /*3710*/  FADD.FTZ R75, R75, R24 ;  /* 0x000000184b4b7221 */ /* 0x000fe20000010000 */
[----:B------:R-:W1:Y:S01]  /*3720*/  MUFU.EX2 R28, R28 ;  /* 0x0000001c001c7308 */ /* 0x000e620000000800 */
[----:B--2---:R-:W-:-:S01]  /*3730*/  FADD.FTZ R23, R13, R20 ;  /* 0x000000140d177221 */ /* 0x004fc20000010000 */
[----:B------:R-:W-:Y:S01]  /*3740*/  F2FP.SATFINITE.E4M3.F32.PACK_AB_MERGE_C R145, R54, R69, R62 ;  /* 0x000000453691723e */ /* 0x000fe2000480703e */
[----:B------:R-:W-:-:S04]  /*3750*/  FADD.FTZ R24, R60, R75 ;  /* 0x0000004b3c187221 */ /* 0x000fc80000010000 */
[----:B------:R-:W-:Y:S01]  /*3760*/  FADD.FTZ R25, R63, R24 ;  /* 0x000000183f197221 */ /* 0x000fe20000010000 */
[----:B------:R-:W2:Y:S01]  /*3770*/  MUFU.EX2 R31, R31 ;  /* 0x0000001f001f7308 */ /* 0x000ea20000000800 */
[----:B---3--:R-:W-:-:S07]  /*3780*/  FADD.FTZ R23, R14, R23 ;  /* 0x000000170e177221 */ /* 0x008fce0000010000 */
[----:B------:R-:W3:Y:S01]  /*3790*/  MUFU.EX2 R4, R34 ;  /* 0x0000002200047308 */ /* 0x000ee20000000800 */
[----:B-1----:R-:W-:-:S07]  /*37a0*/  FADD.FTZ R20, R28, R23 ;  /* 0x000000171c147221 */ /* 0x002fce0000010000 */
[----:B------:R-:W1:Y:S01]  /*37b0*/  MUFU.EX2 R15, R35 ;  /* 0x00000023000f7308 */ /* 0x000e620000000800 */
[C---:B--2---:R-:W-:Y:S01]  /*37c0*/  F2FP.SATFINITE.E4M3.F32.PACK_AB_MERGE_C R28, R31.reuse, R28, RZ ;  /* 0x0000001c1f1c723e */ /* 0x044fe200048070ff */
[----:B------:R-:W-:-:S03]  /*37d0*/  FADD.FTZ R31, R31, R20 ;  /* 0x000000141f1f7221 */ /* 0x000fc60000010000 */
[----:B------:R-:W-:-:S03]  /*37e0*/  F2FP.SATFINITE.E4M3.F32.PACK_AB_MERGE_C R144, R14, R13, R28 ;  /* 0x0000000d0e90723e */ /* 0x000fc6000480701c */
[----:B------:R-:W2:Y:S01]  /*37f0*/  MUFU.EX2 R50, R50 ;  /* 0x0000003200327308 */ /* 0x000ea20000000800 */
[----:B---3--:R-:W-:-:S07]  /*3800*/  FADD.FTZ R20, R4, R31 ;  /* 0x0000001f04147221 */ /* 0x008fce0000010000 */
[----:B------:R-:W3:Y:S01]  /*3810*/  MUFU.EX2 R38, R38 ;  /* 0x0000002600267308 */ /* 0x000ee20000000800 */
[----:B-1----:R-:W-:-:S07]  /*3820*/  FADD.FTZ R23, R15, R20 ;  /* 0x000000140f177221 */ /* 0x002fce0000010000 */
[----:B------:R-:W1:Y:S01]  /*3830*/  MUFU.EX2 R77, R77 ;  /* 0x0000004d004d7308 */ /* 0x000e620000000800 */
[----:B--2---:R-:W-:-:S07]  /*3840*/  FADD.FTZ R26, R50, R25 ;  /* 0x00000019321a7221 */ /* 0x004fce0000010000 */
[----:B------:R-:W2:Y:S01]  /*3850*/  MUFU.EX2 R21, R42 ;  /* 0x0000002a00157308 */ /* 0x000ea20000000800 */
[----:B---3--:R-:W-:-:S07]  /*3860*/  FADD.FTZ R24, R38, R23 ;  /* 0x0000001726187221 */ /* 0x008fce0000010000 */
[----:B------:R-:W-:Y:S01]  /*3870*/  MUFU.EX2 R56, R56 ;  /* 0x0000003800387308 */ /* 0x000fe20000000800 */
[C---:B-1----:R-:W-:Y:S01]  /*3880*/  F2FP.SATFINITE.E4M3.F32.PACK_AB_MERGE_C R50, R77.reuse, R50, RZ ;  /* 0x000000324d32723e */ /* 0x042fe200048070ff */
[----:B------:R-:W-:-:S03]  /*3890*/  FADD.FTZ R77, R77, R26 ;  /* 0x0000001a4d4d7221 */ /* 0x000fc60000010000 */
[----:B------:R-:W-:-:S03]  /*38a0*/  F2FP.SATFINITE.E4M3.F32.PACK_AB_MERGE_C R147, R63, R60, R50 ;  /* 0x0000003c3f93723e */ /* 0x000fc60004807032 */
[----:B------:R-:W1:Y:S01]  /*38b0*/  MUFU.EX2 R59, R59 ;  /* 0x0000003b003b7308 */ /* 0x000e620000000800 */
[----:B--2---:R-:W-:-:S01]  /*38c0*/  FADD.FTZ R24, R21, R24 ;  /* 0x0000001815187221 */ /* 0x004fc20000010000 */
[----:B------:R-:W-:-:S04]  /*38d0*/  F2FP.SATFINITE.E4M3.F32.PACK_AB_MERGE_C R38, R21, R38, RZ ;  /* 0x000000261526723e */ /* 0x000fc800048070ff */
[----:B------:R-:W-:Y:S02]  /*38e0*/  F2FP.SATFINITE.E4M3.F32.PACK_AB_MERGE_C R146, R15, R4, R38 ;  /* 0x000000040f92723e */ /* 0x000fe40004807026 */
[----:B------:R-:W2:Y:S08]  /*38f0*/  MUFU.EX2 R52, R52 ;  /* 0x0000003400347308 */ /* 0x000eb00000000800 */
[----:B------:R-:W3:Y:S01]  /*3900*/  MUFU.EX2 R45, R45 ;  /* 0x0000002d002d7308 */ /* 0x000ee20000000800 */
[----:B-1----:R-:W-:-:S07]  /*3910*/  F2FP.SATFINITE.E4M3.F32.PACK_AB_MERGE_C R23, R59, R56, RZ ;  /* 0x000000383b17723e */ /* 0x002fce00048070ff */
[----:B------:R-:W1:Y:S01]  /*3920*/  MUFU.EX2 R55, R55 ;  /* 0x0000003700377308 */ /* 0x000e620000000800 */
[----:B--2---:R-:W-:-:S07]  /*3930*/  FADD.FTZ R26, R52, R77 ;  /* 0x0000004d341a7221 */ /* 0x004fce0000010000 */
[----:B------:R-:W2:Y:S01]  /*3940*/  MUFU.EX2 R46, R46 ;  /* 0x0000002e002e7308 */ /* 0x000ea20000000800 */
[----:B---3--:R-:W-:-:S07]  /*3950*/  FADD.FTZ R21, R45, R24 ;  /* 0x000000182d157221 */ /* 0x008fce0000010000 */
[----:B------:R-:W3:Y:S01]  /*3960*/  MUFU.EX2 R48, R48 ;  /* 0x0000003000307308 */ /* 0x000ee20000000800 */
[C---:B-1----:R-:W-:Y:S01]  /*3970*/  F2FP.SATFINITE.E4M3.F32.PACK_AB_MERGE_C R149, R55.reuse, R52, R23 ;  /* 0x000000343795723e */ /* 0x042fe20004807017 */
[----:B------:R-:W-:-:S04]  /*3980*/  FADD.FTZ R55, R55, R26 ;  /* 0x0000001a37377221 */ /* 0x000fc80000010000 */
[----:B------:R-:W-:Y:S02]  /*3990*/  FADD.FTZ R56, R56, R55 ;  /* 0x0000003738387221 */ /* 0x000fe40000010000 */
[----:B------:R-:W1:Y:S01]  /*39a0*/  MUFU.EX2 R53, R53 ;  /* 0x0000003500357308 */ /* 0x000e620000000800 */
[----:B--2---:R-:W-:-:S01]  /*39b0*/  FADD.FTZ R21, R46, R21 ;  /* 0x000000152e157221 */ /* 0x004fc20000010000 */
[----:B------:R-:W-:-:S06]  /*39c0*/  FADD.FTZ R59, R59, R56 ;  /* 0x000000383b3b7221 */ /* 0x000fcc0000010000 */
[----:B------:R-:W-:Y:S01]  /*39d0*/  MUFU.EX2 R64, R64 ;  /* 0x0000004000407308 */ /* 0x000fe20000000800 */
[----:B---3--:R-:W-:-:S07]  /*39e0*/  FADD.FTZ R6, R48, R21 ;  /* 0x0000001530067221 */ /* 0x008fce0000010000 */
[----:B------:R-:W2:Y:S01]  /*39f0*/  MUFU.EX2 R65, R65 ;  /* 0x0000004100417308 */ /* 0x000ea20000000800 */
[----:B-1----:R-:W-:-:S01]  /*3a00*/  FADD.FTZ R6, R53, R6 ;  /* 0x0000000635067221 */ /* 0x002fc20000010000 */
[----:B------:R-:W-:-:S04]  /*3a10*/  F2FP.SATFINITE.E4M3.F32.PACK_AB_MERGE_C R48, R53, R48, RZ ;  /* 0x000000303530723e */ /* 0x000fc800048070ff */
[----:B------:R-:W-:Y:S02]  /*3a20*/  F2FP.SATFINITE.E4M3.F32.PACK_AB_MERGE_C R148, R46, R45, R48 ;  /* 0x0000002d2e94723e */ /* 0x000fe40004807030 */
[----:B------:R-:W1:Y:S08]  /*3a30*/  MUFU.EX2 R58, R58 ;  /* 0x0000003a003a7308 */ /* 0x000e700000000800 */
[----:B------:R-:W3:Y:S01]  /*3a40*/  MUFU.EX2 R51, R51 ;  /* 0x0000003300337308 */ /* 0x000ee20000000800 */
[----:B--2---:R-:W-:-:S07]  /*3a50*/  F2FP.SATFINITE.E4M3.F32.PACK_AB_MERGE_C R7, R65, R64, RZ ;  /* 0x000000404107723e */ /* 0x004fce00048070ff */
[----:B------:R-:W2:Y:S01]  /*3a60*/  MUFU.EX2 R61, R61 ;  /* 0x0000003d003d7308 */ /* 0x000ea20000000800 */
[----:B-1----:R-:W-:-:S07]  /*3a70*/  FADD.FTZ R8, R58, R59 ;  /* 0x0000003b3a087221 */ /* 0x002fce0000010000 */
[----:B------:R-:W1:Y:S01]  /*3a80*/  MUFU.EX2 R20, R57 ;  /* 0x0000003900147308 */ /* 0x000e620000000800 */
[----:B---3--:R-:W-:-:S07]  /*3a90*/  FADD.FTZ R5, R51, R6 ;  /* 0x0000000633057221 */ /* 0x008fce0000010000 */
[----:B------:R-:W-:Y:S01]  /*3aa0*/  MUFU.EX2 R71, R71 ;  /* 0x0000004700477308 */ /* 0x000fe20000000800 */
[C---:B--2---:R-:W-:Y:S01]  /*3ab0*/  F2FP.SATFINITE.E4M3.F32.PACK_AB_MERGE_C R151, R61.reuse, R58, R7 ;  /* 0x0000003a3d97723e */ /* 0x044fe20004807007 */
[----:B------:R-:W-:-:S04]  /*3ac0*/  FADD.FTZ R61, R61, R8 ;  /* 0x000000083d3d7221 */ /* 0x000fc80000010000 */
[----:B------:R-:W-:Y:S02]  /*3ad0*/  FADD.FTZ R64, R64, R61 ;  /* 0x0000003d40407221 */ /* 0x000fe40000010000 */
[----:B------:R-:W2:Y:S01]  /*3ae0*/  MUFU.EX2 R66, R66 ;  /* 0x0000004200427308 */ /* 0x000ea20000000800 */
[----:B-1----:R-:W-:-:S01]  /*3af0*/  FADD.FTZ R6, R20, R5 ;  /* 0x0000000514067221 */ /* 0x002fc20000010000 */
[----:B------:R-:W-:Y:S01]  /*3b00*/  FADD.FTZ R7, R65, R64 ;  /* 0x0000004041077221 */ /* 0x000fe20000010000 */
[----:B--2---:R-:W-:Y:S02]  /*3b10*/  F2FP.SATFINITE.E4M3.F32.PACK_AB_MERGE_C R4, R66, R71, RZ ;  /* 0x000000474204723e */ /* 0x004fe400048070ff */
[----:B------:R-:W-:Y:S02]  /*3b20*/  FADD.FTZ R71, R71, R6 ;  /* 0x0000000647477221 */ /* 0x000fe40000010000 */
[----:B------:R-:W-:Y:S02]  /*3b30*/  F2FP.SATFINITE.E4M3.F32.PACK_AB_MERGE_C R150, R20, R51, R4 ;  /* 0x000000331496723e */ /* 0x000fe40004807004 */
[----:B------:R-:W-:Y:S01]  /*3b40*/  FADD.FTZ R6, R66, R71 ;  /* 0x0000004742067221 */ /* 0x000fe20000010000 */
[----:B------:R-:W-:Y:S06]  /*3b50*/  @!P1 BRA `(.L_x_15) ;  /* 0x00000024005c9947 */ /* 0x000fec0003800000 */
[----:B------:R-:W-:Y:S01]  /*3b60*/  MOV R5, R74 ;  /* 0x0000004a00057202 */ /* 0x000fe20000000f00 */
[----:B------:R-:W-:Y:S01]  /*3b70*/  IMAD.MOV.U32 R4, RZ, RZ, R3 ;  /* 0x000000ffff047224 */ /* 0x000fe200078e0003 */
[----:B------:R-:W-:Y:S02]  /*3b80*/  CS2R R134, SRZ ;  /* 0x0000000000867805 */ /* 0x000fe4000001ff00 */
[----:B------:R-:W-:Y:S02]  /*3b90*/  CS2R R132, SRZ ;  /* 0x0000000000847805 */ /* 0x000fe4000001ff00 */
[----:B------:R-:W-:Y:S02]  /*3ba0*/  CS2R R130, SRZ ;  /* 0x0000000000827805 */ /* 0x000fe4000001ff00 */
[----:B------:R-:W-:Y:S02]  /*3bb0*/  CS2R R128, SRZ ;  /* 0x0000000000807805 */ /* 0x000fe4000001ff00 */
[----:B------:R-:W-:-:S02]  /*3bc0*/  CS2R R126, SRZ ;  /* 0x00000000007e7805 */ /* 0x000fc4000001ff00 */
[----:B------:R-:W-:Y:S02]  /*3bd0*/  CS2R R124, SRZ ;  /* 0x00000000007c7805 */ /* 0x000fe4000001ff00 */
        /* <DEDUP_REMOVED lines=17> */
[----:B------:R-:W-:Y:S01]  /*3cf0*/  CS2R R88, SRZ ;  /* 0x0000000000587805 */ /* 0x000fe2000001ff00 */
[----:B------:R-:W-:Y:S01]  /*3d00*/  UIADD3 UR42, UR42, -0x2, URZ ;  /* 0xfffffffe2a2a7890 */ /* 0x000fe2000fffe03f */
[----:B------:R-:W-:Y:S01]  /*3d10*/  UMOV UR18, UR37 ;  /* 0x0000002500127c82 */ /* 0x000fe20008000000 */
[----:B------:R-:W-:Y:S01]  /*3d20*/  UMOV UR19, UR36 ;  /* 0x0000002400137c82 */ /* 0x000fe20008000000 */
[----:B------:R-:W-:-:S09]  /*3d30*/  ULDC UR17, c[0x0][0x988] ;  /* 0x0002620000117ab9 */ /* 0x000fd20000000800 */
.L_x_25:
[----:B------:R-:W-:-:S04]  /*3d40*/  UISETP.NE.AND UP0, UPT, UR19, 0x1, UPT ;  /* 0x000000011300788c */ /* 0x000fc8000bf05270 */
[----:B------:R-:W-:-:S04]  /*3d50*/  USEL UR37, URZ, 0x1, UP0 ;  /* 0x000000013f257887 */ /* 0x000fc80008000000 */
[----:B------:R-:W-:Y:S01]  /*3d60*/  ULOP3.LUT UR37, UR18, UR37, URZ, 0x3c, !UPT ;  /* 0x0000002512257292 */ /* 0x000fe2000f8e3c3f */
[----:B------:R-:W-:Y:S11]  /*3d70*/  @!P0 BRA `(.L_x_16) ;  /* 0x0000000000048947 */ /* 0x000ff60003800000 */
[----:B------:R-:W-:Y:S01]  /*3d80*/  BPT.TRAP 0x1 ;  /* 0x000000040000795c */ /* 0x000fe20000300000 */
.L_x_16:
[----:B------:R-:W-:Y:S01]  /*3d90*/  UIADD3 UR36, UR19, 0x1, URZ ;  /* 0x0000000113247890 */ /* 0x000fe2000fffe03f */
[----:B------:R-:W-:-:S03]  /*3da0*/  IMAD.U32 R3, RZ, RZ, UR37 ;  /* 0x00000025ff037e24 */ /* 0x000fc6000f8e00ff */
[----:B------:R-:W-:Y:S02]  /*3db0*/  UISETP.NE.AND UP0, UPT, UR36, 0x2, UPT ;  /* 0x000000022400788c */ /* 0x000fe4000bf05270 */
[----:B------:R-:W-:Y:S02]  /*3dc0*/  SHF.L.U32 R3, R3, 0x1f, RZ ;  /* 0x0000001f03037819 */ /* 0x000fe400000006ff */
[----:B------:R-:W-:-:S04]  /*3dd0*/  USEL UR36, UR36, URZ, UP0 ;  /* 0x0000003f24247287 */ /* 0x000fc80008000000 */
[----:B------:R-:W-:-:S09]  /*3de0*/  ULEA UR20, UR36, UR48, 0x3 ;  /* 0x0000003024147291 */ /* 0x000fd2000f8e183f */
[----:B------:R1:W2:Y:S01]  /*3df0*/  SYNCS.PHASECHK.TRANS64.TRYWAIT P1, [UR20+0x19c30], R3 ;  /* 0x019c3003ff0075a7 */ /* 0x0002a20008020154 */
[----:B------:R-:W-:Y:S05]  /*3e00*/  @!P0 BRA `(.L_x_17) ;  /* 0x0000000000048947 */ /* 0x000fea0003800000 */
[----:B------:R-:W-:Y:S01]  /*3e10*/  BPT.TRAP 0x1 ;  /* 0x000000040000795c */ /* 0x000fe20000300000 */
.L_x_17:
[----:B--2---:R-:W-:Y:S05]  /*3e20*/  @P1 BRA `(.L_x_18) ;  /* 0x0000000000081947 */ /* 0x004fea0003800000 */
[----:B------:R-:W2:Y:S02]  /*3e30*/  SYNCS.PHASECHK.TRANS64.TRYWAIT P1, [UR20+0x19c30], R3 ;  /* 0x019c3003ff0075a7 */ /* 0x000ea40008020154 */
[----:B--2---:R-:W-:Y:S05]  /*3e40*/  @!P1 BRA `(.L_x_19) ;  /* 0x0000006400949947 */ /* 0x004fea0003800000 */
.L_x_18:
[----:B------:R-:W-:Y:S01]  /*3e50*/  UIMAD UR14, UR36, 0x300, UR16 ;  /* 0x00000300240e78a4 */ /* 0x000fe2000f8e0210 */
[----:B------:R-:W-:Y:S01]  /*3e60*/  WARPGROUP.ARRIVE ;  /* 0x00000000000079c5 */ /* 0x000fe20000000000 */
[----:B------:R-:W-:Y:S01]  /*3e70*/  UMOV UR15, 0xc0000010 ;  /* 0xc0000010000f7882 */ /* 0x000fe20000000000 */
[----:B------:R-:W-:Y:S01]  /*3e80*/  UMOV UR7, 0xc0000010 ;  /* 0xc000001000077882 */ /* 0x000fe20000000000 */
[----:B------:R-:W-:Y:S02]  /*3e90*/  UIADD3 UR6, UR14, 0x100, URZ ;  /* 0x000001000e067890 */ /* 0x000fe4000fffe03f */
[----:B------:R-:W-:Y:S01]  /*3ea0*/  UIADD3 UR10, UR14, 0x200, URZ ;  /* 0x000002000e0a7890 */ /* 0x000fe2000fffe03f */
[----:B------:R-:W-:Y:S02]  /*3eb0*/  UMOV UR11, 0xc0000010 ;  /* 0xc0000010000b7882 */ /* 0x000fe40000000000 */
[----:B------:R-:W-:Y:S03]  /*3ec0*/  QGMMA.64x128x32.F32.E4M3.E4M3 R24, gdesc[UR12], RZ, !UPT, gsb0 ;  /* 0x01e000000c1879f3 */ /* 0x000fe6000c0008ff */
[----:B------:R-:W-:-:S02]  /*3ed0*/  WARPGROUP.DEPBAR.LE gsb0, 0x0 ;  /* 0x00008000000079c5 */ /* 0x000fc40000010000 */
[----:B------:R-:W-:-:S07]  /*3ee0*/  WARPGROUP.ARRIVE ;  /* 0x00000000000079c5 */ /* 0x000fce0000000000 */
[----:B------:R-:W-:Y:S03]  /*3ef0*/  QGMMA.64x128x32.F32.E4M3.E4M3 R24, gdesc[UR4], R24, gsb0 ;  /* 0x01e00000041879f3 */ /* 0x000fe60008000818 */
[----:B------:R-:W-:Y:S02]  /*3f00*/  WARPGROUP.DEPBAR.LE gsb0, 0x0 ;  /* 0x00008000000079c5 */ /* 0x000fe40000010000 */
[----:B------:R-:W-:-:S07]  /*3f10*/  WARPGROUP.ARRIVE ;  /* 0x00000000000079c5 */ /* 0x000fce0000000000 */
[----:B------:R-:W-:Y:S03]  /*3f20*/  QGMMA.64x128x32.F32.E4M3.E4M3 R24, gdesc[UR8], R24, gsb0 ;  /* 0x01e00000081879f3 */ /* 0x000fe60008000818 */
[----:B------:R-:W-:Y:S02]  /*3f30*/  WARPGROUP.DEPBAR.LE gsb0, 0x0 ;  /* 0x00008000000079c5 */ /* 0x000fe40000010000 */
[----:B------:R-:W-:Y:S05]  /*3f40*/  @!P0 BRA `(.L_x_20) ;  /* 0x0000000000048947 */ /* 0x000fea0003800000 */
[----:B------:R-:W-:Y:S01]  /*3f50*/  BPT.TRAP 0x1 ;  /* 0x000000040000795c */ /* 0x000fe20000300000 */
.L_x_20:
[----:B------:R-:W-:Y:S01]  /*3f60*/  ULEA UR14, UR19, UR48, 0x3 ;  /* 0x00000030130e7291 */ /* 0x000fe2000f8e183f */
[----:B-12---:R-:W-:-:S05]  /*3f70*/  IMAD.U32 R3, RZ, RZ, UR18 ;  /* 0x00000012ff037e24 */ /* 0x006fca000f8e00ff */
[----:B------:R-:W-:-:S04]  /*3f80*/  SHF.L.U32 R3, R3, 0x1f, RZ ;  /* 0x0000001f03037819 */ /* 0x000fc800000006ff */
[----:B------:R1:W2:Y:S01]  /*3f90*/  SYNCS.PHASECHK.TRANS64.TRYWAIT P1, [UR14+0x19c50], R3 ;  /* 0x019c5003ff0075a7 */ /* 0x0002a2000802014e */
[----:B------:R-:W-:Y:S05]  /*3fa0*/  @!P0 BRA `(.L_x_21) ;  /* 0x0000000000048947 */ /* 0x000fea0003800000 */
[----:B------:R-:W-:Y:S01]  /*3fb0*/  BPT.TRAP 0x1 ;  /* 0x000000040000795c */ /* 0x000fe20000300000 */
.L_x_21:
[C---:B------:R-:W-:Y:S01]  /*3fc0*/  FMUL.FTZ R9, R0.reuse, R24 ;  /* 0x0000001800097220 */ /* 0x040fe20000410000 */
[C---:B------:R-:W-:Y:S01]  /*3fd0*/  FMUL.FTZ R10, R0.reuse, R26 ;  /* 0x0000001a000a7220 */ /* 0x040fe20000410000 */
[C---:B------:R-:W-:Y:S01]  /*3fe0*/  FMUL.FTZ R8, R0.reuse, R25 ;  /* 0x0000001900087220 */ /* 0x040fe20000410000 */
[C---:B------:R-:W-:Y:S01]  /*3ff0*/  FMUL.FTZ R11, R0.reuse, R27 ;  /* 0x0000001b000b7220 */ /* 0x040fe20000410000 */
[C---:B------:R-:W-:Y:S01]  /*4000*/  FMUL.FTZ R12, R0.reuse, R28 ;  /* 0x0000001c000c7220 */ /* 0x040fe20000410000 */
[C---:B------:R-:W-:Y:S01]  /*4010*/  FMUL.FTZ R14, R0.reuse, R30 ;  /* 0x0000001e000e7220 */ /* 0x040fe20000410000 */
[----:B------:R-:W3:Y:S01]  /*4020*/  MUFU.TANH R9, R9 ;  /* 0x0000000900097308 */ /* 0x000ee20000002400 */
[C---:B------:R-:W-:Y:S01]  /*4030*/  FMUL.FTZ R13, R0.reuse, R29 ;  /* 0x0000001d000d7220 */ /* 0x040fe20000410000 */
[C---:B------:R-:W-:Y:S01]  /*4040*/  FMUL.FTZ R15, R0.reuse, R31 ;  /* 0x0000001f000f7220 */ /* 0x040fe20000410000 */
[C---:B------:R-:W-:Y:S01]  /*4050*/  FMUL.FTZ R20, R0.reuse, R32 ;  /* 0x0000002000147220 */ /* 0x040fe20000410000 */
[C---:B------:R-:W-:Y:S01]  /*4060*/  FMUL.FTZ R23, R0.reuse, R34 ;  /* 0x0000002200177220 */ /* 0x040fe20000410000 */
[C---:B------:R-:W-:Y:S01]  /*4070*/  FMUL.FTZ R21, R0.reuse, R33 ;  /* 0x0000002100157220 */ /* 0x040fe20000410000 */
[C---:B------:R-:W-:Y:S01]  /*4080*/  FMUL.FTZ R30, R0.reuse, R41 ;  /* 0x00000029001e7220 */ /* 0x040fe20000410000 */
[C---:B------:R-:W-:Y:S01]  /*4090*/  FMUL.FTZ R41, R0.reuse, R52 ;  /* 0x0000003400297220 */ /* 0x040fe20000410000 */
[----:B------:R-:W4:Y:S01]  /*40a0*/  MUFU.TANH R10, R10 ;  /* 0x0000000a000a7308 */ /* 0x000f220000002400 */
[C---:B------:R-:W-:Y:S01]  /*40b0*/  FMUL.FTZ R52, R0.reuse, R63 ;  /* 0x0000003f00347220 */ /* 0x040fe20000410000 */
[C---:B------:R-:W-:Y:S01]  /*40c0*/  FMUL.FTZ R24, R0.reuse, R35 ;  /* 0x0000002300187220 */ /* 0x040fe20000410000 */
[C---:B------:R-:W-:Y:S01]  /*40d0*/  FMUL.FTZ R31, R0.reuse, R42 ;  /* 0x0000002a001f7220 */ /* 0x040fe20000410000 */
[C---:B------:R-:W-:Y:S01]  /*40e0*/  FMUL.FTZ R25, R0.reuse, R36 ;  /* 0x0000002400197220 */ /* 0x040fe20000410000 */
[C---:B------:R-:W-:Y:S01]  /*40f0*/  FMUL.FTZ R32, R0.reuse, R43 ;  /* 0x0000002b00207220 */ /* 0x040fe20000410000 */
[C---:B------:R-:W-:Y:S01]  /*4100*/  FMUL.FTZ R42, R0.reuse, R53 ;  /* 0x00000035002a7220 */ /* 0x040fe20000410000 */
[C---:B------:R-:W-:Y:S01]  /*4110*/  FMUL.FTZ R43, R0.reuse, R54 ;  /* 0x00000036002b7220 */ /* 0x040fe20000410000 */
[----:B------:R-:W5:Y:S01]  /*4120*/  MUFU.TANH R8, R8 ;  /* 0x0000000800087308 */ /* 0x000f620000002400 */
[----:B---3--:R-:W-:Y:S01]  /*4130*/  FMNMX.FTZ R63, R9, R4, !PT ;  /* 0x00000004093f7209 */ /* 0x008fe20007810000 */
[C---:B------:R-:W-:Y:S01]  /*4140*/  FMUL.FTZ R53, R0.reuse, R64 ;  /* 0x0000004000357220 */ /* 0x040fe20000410000 */
[C---:B------:R-:W-:Y:S01]  /*4150*/  FMUL.FTZ R54, R0.reuse, R65 ;  /* 0x0000004100367220 */ /* 0x040fe20000410000 */
[C---:B------:R-:W-:Y:S01]  /*4160*/  FMUL.FTZ R27, R0.reuse, R38 ;  /* 0x00000026001b7220 */ /* 0x040fe20000410000 */
[C---:B------:R-:W-:Y:S01]  /*4170*/  FMUL.FTZ R34, R0.reuse, R45 ;  /* 0x0000002d00227220 */ /* 0x040fe20000410000 */
[C---:B------:R-:W-:Y:S01]  /*4180*/  FMUL.FTZ R26, R0.reuse, R37 ;  /* 0x00000025001a7220 */ /* 0x040fe20000410000 */
[----:B------:R-:W-:Y:S01]  /*4190*/  FMUL.FTZ R45, R0, R56 ;  /* 0x00000038002d7220 */ /* 0x000fe20000410000 */
[----:B------:R-:W3:Y:S01]  /*41a0*/  MUFU.TANH R11, R11 ;  /* 0x0000000b000b7308 */ /* 0x000ee20000002400 */
[----:B----4-:R-:W-:Y:S01]  /*41b0*/  FMNMX.FTZ R64, R10, R5, !PT ;  /* 0x000000050a407209 */ /* 0x010fe20007810000 */
[C---:B------:R-:W-:Y:S01]  /*41c0*/  FMUL.FTZ R56, R0.reuse, R67 ;  /* 0x0000004300387220 */ /* 0x040fe20000410000 */
[C---:B------:R-:W-:Y:S01]  /*41d0*/  FMUL.FTZ R28, R0.reuse, R39 ;  /* 0x00000027001c7220 */ /* 0x040fe20000410000 */
[C---:B------:R-:W-:Y:S01]  /*41e0*/  FMUL.FTZ R33, R0.reuse, R44 ;  /* 0x0000002c00217220 */ /* 0x040fe20000410000 */
[C---:B------:R-:W-:Y:S01]  /*41f0*/  FMUL.FTZ R29, R0.reuse, R40 ;  /* 0x00000028001d7220 */ /* 0x040fe20000410000 */
[C---:B------:R-:W-:Y:S01]  /*4200*/  FMUL.FTZ R44, R0.reuse, R55 ;  /* 0x00000037002c7220 */ /* 0x040fe20000410000 */
[----:B------:R-:W-:Y:S01]  /*4210*/  FMUL.FTZ R55, R0, R66 ;  /* 0x0000004200377220 */ /* 0x000fe20000410000 */
[----:B------:R-:W4:Y:S01]  /*4220*/  MUFU.TANH R12, R12 ;  /* 0x0000000c000c7308 */ /* 0x000f220000002400 */
[----:B-----5:R-:W-:Y:S01]  /*4230*/  FMNMX.FTZ R65, R8, R63, !PT ;  /* 0x0000003f08417209 */ /* 0x020fe20007810000 */
        /* <DEDUP_REMOVED lines=24> */
[----:B------:R-:W-:-:S06]  /*43c0*/  FMUL.FTZ R63, R0, R74 ;  /* 0x0000004a003f7220 */ /* 0x000fcc0000410000 */
[----:B------:R-:W5:Y:S01]  /*43d0*/  MUFU.TANH R20, R20 ;  /* 0x0000001400147308 */ /* 0x000f620000002400 */
[----:B---3--:R-:W-:Y:S01]  /*43e0*/  FMNMX.FTZ R65, R13, R64, !PT ;  /* 0x000000400d417209 */ /* 0x008fe20007810000 */
[----:B------:R-:W-:-:S06]  /*43f0*/  FMUL.FTZ R64, R0, R75 ;  /* 0x0000004b00407220 */ /* 0x000fcc0000410000 */
[----:B------:R-:W3:Y:S01]  /*4400*/  MUFU.TANH R23, R23 ;  /* 0x0000001700177308 */ /* 0x000ee20000002400 */
[----:B----4-:R-:W-:-:S07]  /*4410*/  FMNMX.FTZ R66, R15, R66, !PT ;  /* 0x000000420f427209 */ /* 0x010fce0007810000 */
[----:B------:R-:W4:Y:S01]  /*4420*/  MUFU.TANH R21, R21 ;  /* 0x0000001500157308 */ /* 0x000f220000002400 */
[----:B-----5:R-:W-:Y:S01]  /*4430*/  FMNMX.FTZ R68, R20, R65, !PT ;  /* 0x0000004114447209 */ /* 0x020fe20007810000 */
[----:B------:R-:W-:-:S06]  /*4440*/  FMUL.FTZ R65, R0, R76 ;  /* 0x0000004c00417220 */ /* 0x000fcc0000410000 */
[----:B------:R-:W5:Y:S01]  /*4450*/  MUFU.TANH R24, R24 ;  /* 0x0000001800187308 */ /* 0x000f620000002400 */
[----:B---3--:R-:W-:-:S07]  /*4460*/  FMNMX.FTZ R67, R23, R66, !PT ;  /* 0x0000004217437209 */ /* 0x008fce0007810000 */
[----:B------:R-:W3:Y:S01]  /*4470*/  MUFU.TANH R25, R25 ;  /* 0x0000001900197308 */ /* 0x000ee20000002400 */
[----:B----4-:R-:W-:-:S07]  /*4480*/  FMNMX.FTZ R68, R21, R68, !PT ;  /* 0x0000004415447209 */ /* 0x010fce0007810000 */
[----:B------:R-:W4:Y:S01]  /*4490*/  MUFU.TANH R27, R27 ;  /* 0x0000001b001b7308 */ /* 0x000f220000002400 */
[----:B-----5:R-:W-:-:S07]  /*44a0*/  FMNMX.FTZ R66, R24, R67, !PT ;  /* 0x0000004318427209 */ /* 0x020fce0007810000 */
[----:B------:R-:W5:Y:S01]  /*44b0*/  MUFU.TANH R26, R26 ;  /* 0x0000001a001a7308 */ /* 0x000f620000002400 */
[----:B---3--:R-:W-:-:S07]  /*44c0*/  FMNMX.FTZ R67, R25, R68, !PT ;  /* 0x0000004419437209 */ /* 0x008fce0007810000 */
[----:B------:R-:W3:Y:S01]  /*44d0*/  MUFU.TANH R28, R28 ;  /* 0x0000001c001c7308 */ /* 0x000ee20000002400 */
[----:B----4-:R-:W-:Y:S01]  /*44e0*/  FMNMX.FTZ R69, R27, R66, !PT ;  /* 0x000000421b457209 */ /* 0x010fe20007810000 */
[----:B------:R-:W-:-:S06]  /*44f0*/  FMUL.FTZ R66, R0, R77 ;  /* 0x0000004d00427220 */ /* 0x000fcc0000410000 */
[----:B------:R-:W4:Y:S01]  /*4500*/  MUFU.TANH R29, R29 ;  /* 0x0000001d001d7308 */ /* 0x000f220000002400 */
[----:B-----5:R-:W-:-:S07]  /*4510*/  FMNMX.FTZ R68, R26, R67, !PT ;  /* 0x000000431a447209 */ /* 0x020fce0007810000 */
[----:B------:R-:W5:Y:S01]  /*4520*/  MUFU.TANH R31, R31 ;  /* 0x0000001f001f7308 */ /* 0x000f620000002400 */
[----:B---3--:R-:W-:-:S07]  /*4530*/  FMNMX.FTZ R70, R28, R69, !PT ;  /* 0x000000451c467209 */ /* 0x008fce0007810000 */
[----:B------:R-:W3:Y:S01]  /*4540*/  MUFU.TANH R30, R30 ;  /* 0x0000001e001e7308 */ /* 0x000ee20000002400 */
[----:B----4-:R-:W-:-:S07]  /*4550*/  FMNMX.FTZ R67, R29, R68, !PT ;  /* 0x000000441d437209 */ /* 0x010fce0007810000 */
[----:B------:R-:W4:Y:S01]  /*4560*/  MUFU.TANH R32, R32 ;  /* 0x0000002000207308 */ /* 0x000f220000002400 */
[----:B-----5:R-:W-:-:S07]  /*4570*/  FMNMX.FTZ R69, R31, R70, !PT ;  /* 0x000000461f457209 */ /* 0x020fce0007810000 */
        /* <DEDUP_REMOVED lines=97> */
[----:B----4-:R-:W-:Y:S02]  /*4b90*/  FMNMX.FTZ R79, R75, R74, !PT ;  /* 0x0000004a4b4f7209 */ /* 0x010fe40007810000 */
[----:B-----5:R-:W-:Y:S01]  /*4ba0*/  FMNMX.FTZ R78, R76, R81, !PT ;  /* 0x000000514c4e7209 */ /* 0x020fe20007810000 */
[----:B--2---:R-:W-:Y:S06]  /*4bb0*/  @P1 BRA `(.L_x_22) ;  /* 0x0000000000081947 */ /* 0x004fec0003800000 */
[----:B------:R-:W2:Y:S02]  /*4bc0*/  SYNCS.PHASECHK.TRANS64.TRYWAIT P1, [UR14+0x19c50], R3 ;  /* 0x019c5003ff0075a7 */ /* 0x000ea4000802014e */
[----:B--2---:R-:W-:Y:S05]  /*4bd0*/  @!P1 BRA `(.L_x_23) ;  /* 0x0000005800489947 */ /* 0x004fea0003800000 */
.L_x_22:
[----:B------:R-:W-:Y:S01]  /*4be0*/  UIADD3 UR6, UR48, 0x3000, URZ ;  /* 0x0000300030067890 */ /* 0x000fe2000fffe03f */
[----:B------:R-:W-:Y:S01]  /*4bf0*/  WARPGROUP.ARRIVE ;  /* 0x00000000000079c5 */ /* 0x000fe20000000000 */
[----:B------:R-:W-:Y:S01]  /*4c00*/  UMOV UR7, 0x40000040 ;  /* 0x4000004000077882 */ /* 0x000fe20000000000 */
[----:B---3--:R-:W-:Y:S01]  /*4c10*/  FMNMX.FTZ R78, R77, R78, !PT ;  /* 0x0000004e4d4e7209 */ /* 0x008fe20007810000 */
[----:B------:R-:W-:Y:S01]  /*4c20*/  USHF.R.U32.HI UR6, URZ, 0x4, UR6 ;  /* 0x000000043f067899 */ /* 0x000fe20008011606 */
[----:B--2---:R-:W2:Y:S01]  /*4c30*/  SHFL.BFLY PT, R74, R79, 0x2, 0x1f ;  /* 0x0c401f004f4a7f89 */ /* 0x004ea200000e0000 */
[----:B------:R-:W-:Y:S01]  /*4c40*/  UMOV UR10, UR17 ;  /* 0x00000011000a7c82 */ /* 0x000fe20008000000 */
[----:B------:R-:W-:Y:S01]  /*4c50*/  LOP3.LUT P1, RZ, R2, 0x7f, RZ, 0xc0, !PT ;  /* 0x0000007f02ff7812 */ /* 0x000fe2000782c0ff */
[----:B------:R-:W-:Y:S01]  /*4c60*/  ULOP3.LUT UR6, UR6, 0x3fff, URZ, 0xc0, !UPT ;  /* 0x00003fff06067892 */ /* 0x000fe2000f8ec03f */
[----:B-1----:R-:W1:Y:S01]  /*4c70*/  SHFL.BFLY PT, R3, R78, 0x2, 0x1f ;  /* 0x0c401f004e037f89 */ /* 0x002e6200000e0000 */
[----:B------:R-:W-:-:S02]  /*4c80*/  IMAD.U32 R82, RZ, RZ, UR10 ;  /* 0x0000000aff527e24 */ /* 0x000fc4000f8e00ff */
[----:B------:R-:W-:-:S04]  /*4c90*/  ULOP3.LUT UR6, UR6, 0x10000, URZ, 0xfc, !UPT ;  /* 0x0001000006067892 */ /* 0x000fc8000f8efc3f */
[----:B------:R-:W-:-:S07]  /*4ca0*/  UIMAD UR11, UR19, 0x300, UR6 ;  /* 0x00000300130b78a4 */ /* 0x000fce000f8e0206 */
[----:B------:R-:W-:Y:S02]  /*4cb0*/  UMOV UR6, UR11 ;  /* 0x0000000b00067c82 */ /* 0x000fe40008000000 */
[----:B------:R-:W-:Y:S01]  /*4cc0*/  QGMMA.64x96x32.F32.E4M3.E4M3 R88, R136, gdesc[UR4], R88, gsb0 ;  /* 0x0160000488587df3 */ /* 0x000fe20008000858 */
[----:B------:R-:W-:Y:S01]  /*4cd0*/  UIADD3 UR6, UR11, 0x2, URZ ;  /* 0x000000020b067890 */ /* 0x000fe2000fffe03f */
[----:B------:R-:W-:Y:S01]  /*4ce0*/  UMOV UR7, 0x40000040 ;  /* 0x4000004000077882 */ /* 0x000fe20000000000 */
[----:B--2---:R-:W-:Y:S02]  /*4cf0*/  FMNMX.FTZ R80, R79, R74, !PT ;  /* 0x0000004a4f507209 */ /* 0x004fe40007810000 */
[----:B-1----:R-:W-:-:S03]  /*4d00*/  FMNMX.FTZ R81, R78, R3, !PT ;  /* 0x000000034e517209 */ /* 0x002fc60007810000 */
[----:B------:R-:W1:Y:S04]  /*4d10*/  SHFL.BFLY PT, R3, R80, 0x1, 0x1f ;  /* 0x0c201f0050037f89 */ /* 0x000e6800000e0000 */
[----:B------:R-:W2:Y:S01]  /*4d20*/  SHFL.BFLY PT, R74, R81, 0x1, 0x1f ;  /* 0x0c201f00514a7f89 */ /* 0x000ea200000e0000 */
[----:B-1----:R-:W-:Y:S02]  /*4d30*/  FMNMX.FTZ R3, R80, R3, !PT ;  /* 0x0000000350037209 */ /* 0x002fe40007810000 */
[----:B--2---:R-:W-:-:S03]  /*4d40*/  FMNMX.FTZ R74, R81, R74, !PT ;  /* 0x0000004a514a7209 */ /* 0x004fc60007810000 */
[C---:B------:R-:W-:Y:S01]  /*4d50*/  FFMA.FTZ R78, R3.reuse, R82, -8 ;  /* 0xc1000000034e7423 */ /* 0x040fe20000010052 */
[----:B------:R-:W-:-:S03]  /*4d60*/  FADD.FTZ R4, -R3, R4 ;  /* 0x0000000403047221 */ /* 0x000fc60000010100 */
[--C-:B------:R-:W-:Y:S01]  /*4d70*/  FFMA.FTZ R80, R9, UR10, -R78.reuse ;  /* 0x0000000a09507c23 */ /* 0x100fe2000801084e */
[----:B------:R-:W-:-:S01]  /*4d80*/  FFMA.FTZ R9, R8, UR10, -R78 ;  /* 0x0000000a08097c23 */ /* 0x000fc2000801084e */
        /* <DEDUP_REMOVED lines=19> */
[----:B------:R-:W-:Y:S01]  /*4ec0*/  FMUL.FTZ R79, R4, UR10 ;  /* 0x0000000a044f7c20 */ /* 0x000fe20008410000 */
[--C-:B------:R-:W-:Y:S01]  /*4ed0*/  FFMA.FTZ R57, R58, UR10, -R78.reuse ;  /* 0x0000000a3a397c23 */ /* 0x100fe2000801084e */
[----:B------:R-:W-:-:S01]  /*4ee0*/  FFMA.FTZ R58, R61, UR10, -R78 ;  /* 0x0000000a3d3a7c23 */ /* 0x000fc2000801084e */
[----:B------:R-:W-:Y:S01]  /*4ef0*/  FFMA.FTZ R61, R62, UR10, -R78 ;  /* 0x0000000a3e3d7c23 */ /* 0x000fe2000801084e */
[----:B------:R-:W-:-:S01]  /*4f00*/  FADD.FTZ R4, -R74, R5 ;  /* 0x000000054a047221 */ /* 0x000fc20000010100 */
[--C-:B------:R-:W-:Y:S01]  /*4f10*/  FFMA.FTZ R62, R65, UR10, -R78.reuse ;  /* 0x0000000a413e7c23 */ /* 0x100fe2000801084e */
[----:B------:R1:W-:Y:S01]  /*4f20*/  MUFU.EX2 R5, R79 ;  /* 0x0000004f00057308 */ /* 0x0003e20000000800 */
[----:B------:R-:W-:-:S01]  /*4f30*/  FFMA.FTZ R65, R66, UR10, -R78 ;  /* 0x0000000a42417c23 */ /* 0x000fc2000801084e */
[--C-:B------:R-:W-:Y:S01]  /*4f40*/  FFMA.FTZ R66, R69, UR10, -R78.reuse ;  /* 0x0000000a45427c23 */ /* 0x100fe2000801084e */
[----:B------:R-:W-:-:S01]  /*4f50*/  FFMA.FTZ R69, R70, UR10, -R78 ;  /* 0x0000000a46457c23 */ /* 0x000fc2000801084e */
[--C-:B------:R-:W-:Y:S01]  /*4f60*/  FFMA.FTZ R70, R73, UR10, -R78.reuse ;  /* 0x0000000a49467c23 */ /* 0x100fe2000801084e */
[----:B------:R-:W-:-:S01]  /*4f70*/  FFMA.FTZ R73, R75, UR10, -R78 ;  /* 0x0000000a4b497c23 */ /* 0x000fc2000801084e */
[----:B------:R-:W-:Y:S01]  /*4f80*/  FMUL.FTZ R4, R4, UR10 ;  /* 0x0000000a04047c20 */ /* 0x000fe20008410000 */
[----:B------:R-:W-:-:S01]  /*4f90*/  FFMA.FTZ R13, R13, UR10, -R78 ;  /* 0x0000000a0d0d7c23 */ /* 0x000fc2000801084e */
[----:B------:R-:W2:Y:S01]  /*4fa0*/  MUFU.EX2 R80, R80 ;  /* 0x0000005000507308 */ /* 0x000ea20000000800 */
[----:B-1----:R-:W-:-:S02]  /*4fb0*/  IMAD.U32 R79, RZ, RZ, UR10 ;  /* 0x0000000aff4f7e24 */ /* 0x002fc4000f8e00ff */
[----:B------:R-:W-:Y:S02]  /*4fc0*/  FFMA.FTZ R21, R21, UR10, -R78 ;  /* 0x0000000a15157c23 */ /* 0x000fe4000801084e */
[----:B------:R-:W-:-:S03]  /*4fd0*/  FFMA.FTZ R75, R74, R79, -8 ;  /* 0xc10000004a4b7423 */ /* 0x000fc6000001004f */
        /* <DEDUP_REMOVED lines=12> */
[----:B--2---:R-:W-:Y:S01]  /*50a0*/  FFMA.FTZ R6, R5, R6, R80 ;  /* 0x0000000605067223 */ /* 0x004fe20000010050 */
        /* <DEDUP_REMOVED lines=11> */
[----:B------:R-:W-:-:S02]  /*5160*/  WARPGROUP.DEPBAR.LE gsb0, 0x0 ;  /* 0x00008000000079c5 */ /* 0x000fc40000010000 */
[----:B------:R-:W-:Y:S01]  /*5170*/  WARPGROUP.ARRIVE ;  /* 0x00000000000079c5 */ /* 0x000fe20000000000 */
[----:B------:R-:W3:Y:S01]  /*5180*/  MUFU.EX2 R10, R10 ;  /* 0x0000000a000a7308 */ /* 0x000ee20000000800 */
[----:B-1----:R-:W-:-:S01]  /*5190*/  FFMA.FTZ R7, R4, R7, R79 ;  /* 0x0000000704077223 */ /* 0x002fc2000001004f */
[--C-:B------:R-:W-:Y:S01]  /*51a0*/  FFMA.FTZ R56, R56, UR10, -R75.reuse ;  /* 0x0000000a38387c23 */ /* 0x100fe2000801084b */
[----:B------:R-:W-:-:S01]  /*51b0*/  FFMA.FTZ R60, R60, UR10, -R75 ;  /* 0x0000000a3c3c7c23 */ /* 0x000fc2000801084b */
[--C-:B------:R-:W-:Y:S01]  /*51c0*/  FFMA.FTZ R64, R64, UR10, -R75.reuse ;  /* 0x0000000a40407c23 */ /* 0x100fe2000801084b */
[----:B------:R-:W-:Y:S01]  /*51d0*/  QGMMA.64x96x32.F32.E4M3.E4M3 R88, R140, gdesc[UR4], R88, gsb0 ;  /* 0x016000048c587df3 */ /* 0x000fe20008000858 */
[----:B------:R-:W-:Y:S01]  /*51e0*/  UIADD3 UR6, UR11, 0x4, URZ ;  /* 0x000000040b067890 */ /* 0x000fe2000fffe03f */
[----:B--2---:R-:W-:Y:S01]  /*51f0*/  FADD.FTZ R51, R9, R6 ;  /* 0x0000000609337221 */ /* 0x004fe20000010000 */
[----:B------:R-:W-:Y:S01]  /*5200*/  UMOV UR7, 0x40000040 ;  /* 0x4000004000077882 */ /* 0x000fe20000000000 */
[----:B------:R-:W1:Y:S01]  /*5210*/  MUFU.EX2 R8, R8 ;  /* 0x0000000800087308 */ /* 0x000e620000000800 */
[----:B------:R-:W-:-:S01]  /*5220*/  FFMA.FTZ R68, R68, UR10, -R75 ;  /* 0x0000000a44447c23 */ /* 0x000fc2000801084b */
[----:B------:R-:W-:-:S06]  /*5230*/  FFMA.FTZ R72, R72, UR10, -R75 ;  /* 0x0000000a48487c23 */ /* 0x000fcc000801084b */
[----:B------:R-:W2:Y:S01]  /*5240*/  MUFU.EX2 R11, R11 ;  /* 0x0000000b000b7308 */ /* 0x000ea20000000800 */
[----:B---3--:R-:W-:-:S07]  /*5250*/  FADD.FTZ R6, R10, R7 ;  /* 0x000000070a067221 */ /* 0x008fce0000010000 */
[----:B------:R-:W3:Y:S01]  /*5260*/  MUFU.EX2 R13, R13 ;  /* 0x0000000d000d7308 */ /* 0x000ee20000000800 */
[----:B-1----:R-:W-:-:S01]  /*5270*/  FADD.FTZ R78, R8, R51 ;  /* 0x00000033084e7221 */ /* 0x002fc20000010000 */
[----:B------:R-:W-:-:S06]  /*5280*/  FFMA.FTZ R51, R55, UR10, -R75 ;  /* 0x0000000a37337c23 */ /* 0x000fcc000801084b */
[----:B------:R-:W1:Y:S01]  /*5290*/  MUFU.EX2 R14, R14 ;  /* 0x0000000e000e7308 */ /* 0x000e620000000800 */
[----:B--2---:R-:W-:-:S07]  /*52a0*/  FADD.FTZ R7, R11, R6 ;  /* 0x000000060b077221 */ /* 0x004fce0000010000 */
        /* <DEDUP_REMOVED lines=13> */
[----:B---3--:R-:W-:-:S01]  /*5380*/  FADD.FTZ R78, R20, R55 ;  /* 0x00000037144e7221 */ /* 0x008fc20000010000 */
[----:B------:R-:W-:-:S06]  /*5390*/  FFMA.FTZ R55, R59, UR10, -R75 ;  /* 0x0000000a3b377c23 */ /* 0x000fcc000801084b */
[----:B------:R-:W3:Y:S01]  /*53a0*/  MUFU.EX2 R28, R28 ;  /* 0x0000001c001c7308 */ /* 0x000ee20000000800 */
[----:B-1----:R-:W-:-:S07]  /*53b0*/  FADD.FTZ R7, R23, R6 ;  /* 0x0000000617077221 */ /* 0x002fce0000010000 */
[----:B------:R-:W1:Y:S01]  /*53c0*/  MUFU.EX2 R26, R26 ;  /* 0x0000001a001a7308 */ /* 0x000e620000000800 */
[----:B--2---:R-:W-:-:S07]  /*53d0*/  FADD.FTZ R81, R25, R78 ;  /* 0x0000004e19517221 */ /* 0x004fce0000010000 */
[----:B------:R-:W2:Y:S01]  /*53e0*/  MUFU.EX2 R27, R27 ;  /* 0x0000001b001b7308 */ /* 0x000ea20000000800 */
[----:B---3--:R-:W-:-:S01]  /*53f0*/  FADD.FTZ R6, R28, R7 ;  /* 0x000000071c067221 */ /* 0x008fc20000010000 */
[----:B------:R-:W-:Y:S02]  /*5400*/  WARPGROUP.DEPBAR.LE gsb0, 0x0 ;  /* 0x00008000000079c5 */ /* 0x000fe40000010000 */
[----:B------:R-:W-:-:S04]  /*5410*/  WARPGROUP.ARRIVE ;  /* 0x00000000000079c5 */ /* 0x000fc80000000000 */
[----:B------:R-:W3:Y:S01]  /*5420*/  MUFU.EX2 R29, R29 ;  /* 0x0000001d001d7308 */ /* 0x000ee20000000800 */
[----:B-1----:R-:W-:-:S01]  /*5430*/  FADD.FTZ R78, R26, R81 ;  /* 0x000000511a4e7221 */ /* 0x002fc20000010000 */
[----:B------:R-:W-:Y:S01]  /*5440*/  QGMMA.64x96x32.F32.E4M3.E4M3 R88, R144, gdesc[UR4], R88, gsb0 ;  /* 0x0160000490587df3 */ /* 0x000fe20008000858 */
[----:B------:R-:W-:Y:S01]  /*5450*/  UIADD3 UR6, UR11, 0x6, URZ ;  /* 0x000000060b067890 */ /* 0x000fe2000fffe03f */
[----:B------:R-:W-:-:S04]  /*5460*/  UMOV UR7, 0x40000040 ;  /* 0x4000004000077882 */ /* 0x000fc80000000000 */
[----:B------:R-:W1:Y:S01]  /*5470*/  MUFU.EX2 R32, R32 ;  /* 0x0000002000207308 */ /* 0x000e620000000800 */
[----:B--2---:R-:W-:-:S07]  /*5480*/  FADD.FTZ R7, R27, R6 ;  /* 0x000000061b077221 */ /* 0x004fce0000010000 */
[----:B------:R-:W2:Y:S01]  /*5490*/  MUFU.EX2 R30, R30 ;  /* 0x0000001e001e7308 */ /* 0x000ea20000000800 */
[----:B---3--:R-:W-:-:S07]  /*54a0*/  FADD.FTZ R59, R29, R78 ;  /* 0x0000004e1d3b7221 */ /* 0x008fce0000010000 */
[----:B------:R-:W3:Y:S01]  /*54b0*/  MUFU.EX2 R31, R31 ;  /* 0x0000001f001f7308 */ /* 0x000ee20000000800 */
[----:B-1----:R-:W-:-:S07]  /*54c0*/  FADD.FTZ R6, R32, R7 ;  /* 0x0000000720067221 */ /* 0x002fce0000010000 */
[----:B------:R-:W1:Y:S01]  /*54d0*/  MUFU.EX2 R33, R33 ;  /* 0x0000002100217308 */ /* 0x000e620000000800 */
[----:B--2---:R-:W-:-:S01]  /*54e0*/  FADD.FTZ R78, R30, R59 ;  /* 0x0000003b1e4e7221 */ /* 0x004fc20000010000 */
[----:B------:R-:W-:-:S06]  /*54f0*/  FFMA.FTZ R59, R63, UR10, -R75 ;  /* 0x0000000a3f3b7c23 */ /* 0x000fcc000801084b */
        /* <DEDUP_REMOVED lines=15> */
[----:B-1----:R-:W-:-:S01]  /*55f0*/  FADD.FTZ R78, R38, R63 ;  /* 0x0000003f264e7221 */ /* 0x002fc20000010000 */
[----:B------:R-:W-:-:S06]  /*5600*/  FFMA.FTZ R63, R67, UR10, -R75 ;  /* 0x0000000a433f7c23 */ /* 0x000fcc000801084b */
[----:B------:R-:W1:Y:S01]  /*5610*/  MUFU.EX2 R44, R44 ;  /* 0x0000002c002c7308 */ /* 0x000e620000000800 */
[----:B--2---:R-:W-:-:S01]  /*5620*/  FADD.FTZ R7, R39, R6 ;  /* 0x0000000627077221 */ /* 0x004fc20000010000 */
[----:B------:R-:W-:Y:S02]  /*5630*/  WARPGROUP.DEPBAR.LE gsb0, 0x0 ;  /* 0x00008000000079c5 */ /* 0x000fe40000010000 */
[----:B------:R-:W-:-:S04]  /*5640*/  WARPGROUP.ARRIVE ;  /* 0x00000000000079c5 */ /* 0x000fc80000000000 */
[----:B------:R-:W2:Y:S01]  /*5650*/  MUFU.EX2 R42, R42 ;  /* 0x0000002a002a7308 */ /* 0x000ea20000000800 */
[----:B---3--:R-:W-:-:S01]  /*5660*/  FADD.FTZ R81, R41, R78 ;  /* 0x0000004e29517221 */ /* 0x008fc20000010000 */
[----:B------:R-:W-:Y:S01]  /*5670*/  QGMMA.64x96x32.F32.E4M3.E4M3 R88, R148, gdesc[UR4], R88, gsb0 ;  /* 0x0160000494587df3 */ /* 0x000fe20008000858 */
[----:B-1----:R-:W-:-:S05]  /*5680*/  FADD.FTZ R6, R44, R7 ;  /* 0x000000072c067221 */ /* 0x002fca0000010000 */
[----:B------:R-:W1:Y:S08]  /*5690*/  MUFU.EX2 R43, R43 ;  /* 0x0000002b002b7308 */ /* 0x000e700000000800 */
[----:B------:R-:W3:Y:S01]  /*56a0*/  MUFU.EX2 R45, R45 ;  /* 0x0000002d002d7308 */ /* 0x000ee20000000800 */
[----:B--2---:R-:W-:-:S07]  /*56b0*/  FADD.FTZ R78, R42, R81 ;  /* 0x000000512a4e7221 */ /* 0x004fce0000010000 */
[----:B------:R-:W2:Y:S01]  /*56c0*/  MUFU.EX2 R48, R48 ;  /* 0x0000003000307308 */ /* 0x000ea20000000800 */
[----:B-1----:R-:W-:-:S07]  /*56d0*/  FADD.FTZ R7, R43, R6 ;  /* 0x000000062b077221 */ /* 0x002fce0000010000 */
[----:B------:R-:W1:Y:S01]  /*56e0*/  MUFU.EX2 R46, R46 ;  /* 0x0000002e002e7308 */ /* 0x000e620000000800 */
[----:B---3--:R-:W-:-:S07]  /*56f0*/  FADD.FTZ R67, R45, R78 ;  /* 0x0000004e2d437221 */ /* 0x008fce0000010000 */
[----:B------:R-:W3:Y:S01]  /*5700*/  MUFU.EX2 R47, R47 ;  /* 0x0000002f002f7308 */ /* 0x000ee20000000800 */
[----:B--2---:R-:W-:-:S07]  /*5710*/  FADD.FTZ R6, R48, R7 ;  /* 0x0000000730067221 */ /* 0x004fce0000010000 */
[----:B------:R-:W2:Y:S01]  /*5720*/  MUFU.EX2 R49, R49 ;  /* 0x0000003100317308 */ /* 0x000ea20000000800 */
[----:B-1----:R-:W-:-:S01]  /*5730*/  FADD.FTZ R78, R46, R67 ;  /* 0x000000432e4e7221 */ /* 0x002fc20000010000 */
[----:B------:R-:W-:-:S06]  /*5740*/  FFMA.FTZ R67, R71, UR10, -R75 ;  /* 0x0000000a47437c23 */ /* 0x000fcc000801084b */
[----:B------:R-:W1:Y:S01]  /*5750*/  MUFU.EX2 R52, R52 ;  /* 0x0000003400347308 */ /* 0x000e620000000800 */
[----:B---3--:R-:W-:-:S07]  /*5760*/  FADD.FTZ R7, R47, R6 ;  /* 0x000000062f077221 */ /* 0x008fce0000010000 */
        /* <DEDUP_REMOVED lines=13> */
[----:B--2---:R-:W-:-:S01]  /*5840*/  FADD.FTZ R78, R54, R71 ;  /* 0x00000047364e7221 */ /* 0x004fc20000010000 */
[--C-:B------:R-:W-:Y:S01]  /*5850*/  FFMA.FTZ R71, R76, UR10, -R75.reuse ;  /* 0x0000000a4c477c23 */ /* 0x100fe2000801084b */
[----:B------:R-:W-:-:S01]  /*5860*/  FFMA.FTZ R75, R77, UR10, -R75 ;  /* 0x0000000a4d4b7c23 */ /* 0x000fc2000801084b */
[----:B------:R-:W-:-:S04]  /*5870*/  WARPGROUP.DEPBAR.LE gsb0, 0x0 ;  /* 0x00008000000079c5 */ /* 0x000fc80000010000 */
[----:B------:R-:W2:Y:S01]  /*5880*/  MUFU.EX2 R60, R60 ;  /* 0x0000003c003c7308 */ /* 0x000ea20000000800 */
[----:B-1----:R-:W-:-:S07]  /*5890*/  FADD.FTZ R7, R55, R6 ;  /* 0x0000000637077221 */ /* 0x002fce0000010000 */
[----:B------:R-:W1:Y:S01]  /*58a0*/  MUFU.EX2 R58, R58 ;  /* 0x0000003a003a7308 */ /* 0x000e620000000800 */
[----:B---3--:R-:W-:-:S01]  /*58b0*/  FADD.FTZ R81, R57, R78 ;  /* 0x0000004e39517221 */ /* 0x008fc20000010000 */
[----:B------:R-:W-:-:S06]  /*58c0*/  IMAD.U32 R78, RZ, RZ, UR20 ;  /* 0x00000014ff4e7e24 */ /* 0x000fcc000f8e00ff */
[----:B------:R-:W3:Y:S01]  /*58d0*/  MUFU.EX2 R59, R59 ;  /* 0x0000003b003b7308 */ /* 0x000ee20000000800 */
[----:B--2---:R-:W-:-:S07]  /*58e0*/  FADD.FTZ R6, R60, R7 ;  /* 0x000000073c067221 */ /* 0x004fce0000010000 */
[----:B------:R-:W2:Y:S01]  /*58f0*/  MUFU.EX2 R61, R61 ;  /* 0x0000003d003d7308 */ /* 0x000ea20000000800 */
[----:B-1----:R-:W-:-:S07]  /*5900*/  FADD.FTZ R76, R58, R81 ;  /* 0x000000513a4c7221 */ /* 0x002fce0000010000 */
[----:B------:R-:W1:Y:S01]  /*5910*/  MUFU.EX2 R64, R64 ;  /* 0x0000004000407308 */ /* 0x000e620000000800 */
[----:B---3--:R-:W-:-:S01]  /*5920*/  FADD.FTZ R7, R59, R6 ;  /* 0x000000063b077221 */ /* 0x008fc20000010000 */
[----:B------:R-:W-:-:S05]  /*5930*/  @!P1 VIADD R6, R78, 0x19c40 ;  /* 0x00019c404e069836 */ /* 0x000fca0000000000 */
[----:B------:R-:W-:Y:S01]  /*5940*/  @!P1 PRMT R6, RZ, 0x654, R6 ;  /* 0x00000654ff069816 */ /* 0x000fe20000000006 */
[----:B------:R-:W3:Y:S01]  /*5950*/  MUFU.EX2 R62, R62 ;  /* 0x0000003e003e7308 */ /* 0x000ee20000000800 */
[----:B--2---:R-:W-:-:S02]  /*5960*/  FADD.FTZ R81, R61, R76 ;  /* 0x0000004c3d517221 */ /* 0x004fc40000010000 */
[----:B------:R2:W-:Y:S05]  /*5970*/  @!P1 SYNCS.ARRIVE.TRANS64.RED.A1T0 RZ, [R6+URZ], RZ ;  /* 0x000000ff06ff99a7 */ /* 0x0005ea000810043f */
[----:B------:R-:W4:Y:S01]  /*5980*/  MUFU.EX2 R63, R63 ;  /* 0x0000003f003f7308 */ /* 0x000f220000000800 */
[----:B-1----:R-:W-:-:S07]  /*5990*/  FADD.FTZ R76, R64, R7 ;  /* 0x00000007404c7221 */ /* 0x002fce0000010000 */
[----:B------:R-:W1:Y:S01]  /*59a0*/  MUFU.EX2 R65, R65 ;  /* 0x0000004100417308 */ /* 0x000e620000000800 */
[----:B---3--:R-:W-:-:S07]  /*59b0*/  FADD.FTZ R78, R62, R81 ;  /* 0x000000513e4e7221 */ /* 0x008fce0000010000 */
[----:B------:R-:W2:Y:S01]  /*59c0*/  MUFU.EX2 R68, R68 ;  /* 0x0000004400447308 */ /* 0x000ea20000000800 */
[----:B----4-:R-:W-:-:S07]  /*59d0*/  FADD.FTZ R7, R63, R76 ;  /* 0x0000004c3f077221 */ /* 0x010fce0000010000 */
        /* <DEDUP_REMOVED lines=16> */
[----:B---3--:R-:W-:-:S03]  /*5ae0*/  FADD.FTZ R6, R73, R76 ;  /* 0x0000004c49067221 */ /* 0x008fc60000010000 */
[----:B-1----:R-:W-:Y:S01]  /*5af0*/  FADD.FTZ R7, R82, R7 ;  /* 0x0000000752077221 */ /* 0x002fe20000010000 */
[----:B------:R-:W-:Y:S06]  /*5b00*/  @!P0 BRA `(.L_x_24) ;  /* 0x0000000000048947 */ /* 0x000fec0003800000 */
[----:B------:R-:W-:Y:S01]  /*5b10*/  BPT.TRAP 0x1 ;  /* 0x000000040000795c */ /* 0x000fe20000300000 */
.L_x_24:
[----:B------:R-:W-:Y:S01]  /*5b20*/  UIADD3 UR6, UR14, 0x19c60, URZ ;  /* 0x00019c600e067890 */ /* 0x000fe2000fffe03f */
[----:B------:R-:W-:Y:S01]  /*5b30*/  ISETP.LT.AND P1, PT, RZ, UR42, PT ;  /* 0x0000002aff007c0c */ /* 0x000fe2000bf21270 */
[----:B------:R-:W-:Y:S01]  /*5b40*/  UIADD3 UR7, UR42, -0x1, URZ ;  /* 0xffffffff2a077890 */ /* 0x000fe2000fffe03f */
[----:B------:R-:W-:Y:S01]  /*5b50*/  F2FP.SATFINITE.E4M3.F32.PACK_AB_MERGE_C R8, R13, R8, RZ ;  /* 0x000000080d08723e */ /* 0x000fe200048070ff */
[----:B------:R-:W-:Y:S01]  /*5b60*/  UPRMT UR6, UR49, 0x654, UR6 ;  /* 0x0000065431067896 */ /* 0x000fe20008000006 */
[----:B------:R-:W-:Y:S01]  /*5b70*/  F2FP.SATFINITE.E4M3.F32.PACK_AB_MERGE_C R11, R14, R11, RZ ;  /* 0x0000000b0e0b723e */ /* 0x000fe200048070ff */
[----:B------:R-:W-:Y:S01]  /*5b80*/  UMOV UR18, UR37 ;  /* 0x0000002500127c82 */ /* 0x000fe20008000000 */
[----:B------:R-:W-:Y:S01]  /*5b90*/  F2FP.SATFINITE.E4M3.F32.PACK_AB_MERGE_C R20, R25, R20, RZ ;  /* 0x000000141914723e */ /* 0x000fe200048070ff */
[----:B------:R-:W-:Y:S01]  /*5ba0*/  UMOV UR19, UR36 ;  /* 0x0000002400137c82 */ /* 0x000fe20008000000 */
[----:B------:R-:W-:Y:S01]  /*5bb0*/  F2FP.SATFINITE.E4M3.F32.PACK_AB_MERGE_C R23, R28, R23, RZ ;  /* 0x000000171c17723e */ /* 0x000fe200048070ff */
[----:B------:R-:W-:Y:S01]  /*5bc0*/  UMOV UR42, UR7 ;  /* 0x00000007002a7c82 */ /* 0x000fe20008000000 */
[----:B------:R-:W-:Y:S01]  /*5bd0*/  F2FP.SATFINITE.E4M3.F32.PACK_AB_MERGE_C R30, R33, R30, RZ ;  /* 0x0000001e211e723e */ /* 0x000fe200048070ff */
[----:B------:R-:W-:Y:S01]  /*5be0*/  FMUL.FTZ R88, R88, R5 ;  /* 0x0000000558587220 */ /* 0x000fe20000410000 */
[----:B------:R-:W-:Y:S01]  /*5bf0*/  F2FP.SATFINITE.E4M3.F32.PACK_AB_MERGE_C R31, R36, R31, RZ ;  /* 0x0000001f241f723e */ /* 0x000fe200048070ff */
[----:B------:R-:W-:Y:S01]  /*5c00*/  SYNCS.ARRIVE.TRANS64.RED.A1T0 RZ, [UR6], RZ ;  /* 0x000000ffffff79a7 */ /* 0x000fe20008100406 */
[----:B------:R-:W-:Y:S01]  /*5c10*/  F2FP.SATFINITE.E4M3.F32.PACK_AB_MERGE_C R38, R41, R38, RZ ;  /* 0x000000262926723e */ /* 0x000fe200048070ff */
[----:B------:R-:W-:Y:S01]  /*5c20*/  FMUL.FTZ R89, R89, R5 ;  /* 0x0000000559597220 */ /* 0x000fe20000410000 */
[----:B------:R-:W-:Y:S01]  /*5c30*/  F2FP.SATFINITE.E4M3.F32.PACK_AB_MERGE_C R39, R44, R39, RZ ;  /* 0x000000272c27723e */ /* 0x000fe200048070ff */
[-C--:B------:R-:W-:Y:S01]  /*5c40*/  FMUL.FTZ R92, R92, R5.reuse ;  /* 0x000000055c5c7220 */ /* 0x080fe20000410000 */
        /* <DEDUP_REMOVED lines=28> */
[----:B------:R-:W-:Y:S01]  /*5e10*/  FMUL.FTZ R133, R133, R5 ;  /* 0x0000000585857220 */ /* 0x000fe20000410000 */
        /* <DEDUP_REMOVED lines=24> */
[----:B------:R-:W-:Y:S01]  /*5fa0*/  F2FP.SATFINITE.E4M3.F32.PACK_AB_MERGE_C R136, R9, R80, R8 ;  /* 0x000000500988723e */ /* 0x000fe20004807008 */
[----:B------:R-:W-:Y:S01]  /*5fb0*/  IMAD.MOV.U32 R5, RZ, RZ, R74 ;  /* 0x000000ffff057224 */ /* 0x000fe200078e004a */
[----:B------:R-:W-:Y:S01]  /*5fc0*/  F2FP.SATFINITE.E4M3.F32.PACK_AB_MERGE_C R137, R10, R79, R11 ;  /* 0x0000004f0a89723e */ /* 0x000fe2000480700b */
[----:B------:R-:W-:Y:S01]  /*5fd0*/  IMAD.MOV.U32 R4, RZ, RZ, R3 ;  /* 0x000000ffff047224 */ /* 0x000fe200078e0003 */
[----:B------:R-:W-:-:S02]  /*5fe0*/  F2FP.SATFINITE.E4M3.F32.PACK_AB_MERGE_C R138, R21, R12, R20 ;  /* 0x0000000c158a723e */ /* 0x000fc40004807014 */
[----:B------:R-:W-:Y:S02]  /*5ff0*/  F2FP.SATFINITE.E4M3.F32.PACK_AB_MERGE_C R139, R24, R15, R23 ;  /* 0x0000000f188b723e */ /* 0x000fe40004807017 */
[----:B------:R-:W-:Y:S02]  /*6000*/  F2FP.SATFINITE.E4M3.F32.PACK_AB_MERGE_C R140, R29, R26, R30 ;  /* 0x0000001a1d8c723e */ /* 0x000fe4000480701e */
[----:B------:R-:W-:Y:S02]  /*6010*/  F2FP.SATFINITE.E4M3.F32.PACK_AB_MERGE_C R141, R32, R27, R31 ;  /* 0x0000001b208d723e */ /* 0x000fe4000480701f */
[----:B------:R-:W-:Y:S02]  /*6020*/  F2FP.SATFINITE.E4M3.F32.PACK_AB_MERGE_C R142, R37, R34, R38 ;  /* 0x00000022258e723e */ /* 0x000fe40004807026 */
[----:B------:R-:W-:Y:S02]  /*6030*/  F2FP.SATFINITE.E4M3.F32.PACK_AB_MERGE_C R143, R40, R35, R39 ;  /* 0x00000023288f723e */ /* 0x000fe40004807027 */
[----:B------:R-:W-:-:S02]  /*6040*/  F2FP.SATFINITE.E4M3.F32.PACK_AB_MERGE_C R144, R45, R42, R46 ;  /* 0x0000002a2d90723e */ /* 0x000fc4000480702e */
[----:B------:R-:W-:Y:S02]  /*6050*/  F2FP.SATFINITE.E4M3.F32.PACK_AB_MERGE_C R145, R48, R43, R47 ;  /* 0x0000002b3091723e */ /* 0x000fe4000480702f */
[----:B------:R-:W-:Y:S02]  /*6060*/  F2FP.SATFINITE.E4M3.F32.PACK_AB_MERGE_C R146, R53, R50, R54 ;  /* 0x000000323592723e */ /* 0x000fe40004807036 */
[----:B------:R-:W-:Y:S02]  /*6070*/  F2FP.SATFINITE.E4M3.F32.PACK_AB_MERGE_C R147, R56, R51, R55 ;  /* 0x000000333893723e */ /* 0x000fe40004807037 */
[----:B------:R-:W-:Y:S02]  /*6080*/  F2FP.SATFINITE.E4M3.F32.PACK_AB_MERGE_C R148, R61, R58, R62 ;  /* 0x0000003a3d94723e */ /* 0x000fe4000480703e */
[----:B------:R-:W-:Y:S02]  /*6090*/  F2FP.SATFINITE.E4M3.F32.PACK_AB_MERGE_C R149, R64, R59, R63 ;  /* 0x0000003b4095723e */ /* 0x000fe4000480703f */
[----:B------:R-:W-:-:S02]  /*60a0*/  F2FP.SATFINITE.E4M3.F32.PACK_AB_MERGE_C R150, R69, R66, R70 ;  /* 0x000000424596723e */ /* 0x000fc40004807046 */
[----:B------:R-:W-:Y:S01]  /*60b0*/  F2FP.SATFINITE.E4M3.F32.PACK_AB_MERGE_C R151, R72, R67, R71 ;  /* 0x000000434897723e */ /* 0x000fe20004807047 */
[----:B------:R-:W-:Y:S06]  /*60c0*/  @P1 BRA `(.L_x_25) ;  /* 0xffffffdc001c1947 */ /* 0x000fec000383ffff */
.L_x_15:
[----:B------:R-:W-:Y:S06]  /*60d0*/  BAR.ARV 0x8, 0x1a0 ;  /* 0x0206800000007b1d */ /* 0x000fec0000002000 */
[----:B------:R-:W-:Y:S05]  /*60e0*/  @!P0 BRA `(.L_x_26) ;  /* 0x0000000000048947 */ /* 0x000fea0003800000 */
[----:B------:R-:W-:Y:S01]  /*60f0*/  BPT.TRAP 0x1 ;  /* 0x000000040000795c */ /* 0x000fe20000300000 */
.L_x_26:
[----:B------:R-:W-:Y:S01]  /*6100*/  ULEA UR5, UR36, UR48, 0x3 ;  /* 0x0000003024057291 */ /* 0x000fe2000f8e183f */
[----:B------:R-:W-:-:S05]  /*6110*/  IMAD.U32 R0, RZ, RZ, UR37 ;  /* 0x00000025ff007e24 */ /* 0x000fca000f8e00ff */
[----:B------:R-:W-:-:S04]  /*6120*/  SHF.L.U32 R0, R0, 0x1f, RZ ;  /* 0x0000001f00007819 */ /* 0x000fc800000006ff */
[----:B------:R1:W2:Y:S01]  /*6130*/  SYNCS.PHASECHK.TRANS64.TRYWAIT P1, [UR5+0x19c50], R0 ;  /* 0x019c5000ff0075a7 */ /* 0x0002a20008020145 */
[----:B------:R-:W-:Y:S05]  /*6140*/  @!P0 BRA `(.L_x_27) ;  /* 0x0000000000048947 */ /* 0x000fea0003800000 */
[----:B------:R-:W-:Y:S01]  /*6150*/  BPT.TRAP 0x1 ;  /* 0x000000040000795c */ /* 0x000fe20000300000 */
.L_x_27:
[----:B--2---:R-:W-:Y:S05]  /*6160*/  @P1 BRA `(.L_x_28) ;  /* 0x0000000000081947 */ /* 0x004fea0003800000 */
[----:B------:R-:W2:Y:S02]  /*6170*/  SYNCS.PHASECHK.TRANS64.TRYWAIT P1, [UR5+0x19c50], R0 ;  /* 0x019c5000ff0075a7 */ /* 0x000ea40008020145 */
[----:B--2---:R-:W-:Y:S05]  /*6180*/  @!P1 BRA `(.L_x_29) ;  /* 0x0000004000f49947 */ /* 0x004fea0003800000 */
.L_x_28:
[----:B------:R-:W-:Y:S01]  /*6190*/  ULDC.64 UR8, c[0x0][0x9a0] ;  /* 0x0002680000087ab9 */ /* 0x000fe20000000a00 */
[----:B------:R-:W-:Y:S01]  /*61a0*/  UIADD3 UR4, UR48, 0x3000, URZ ;  /* 0x0000300030047890 */ /* 0x000fe2000fffe03f */
[----:B------:R-:W-:Y:S01]  /*61b0*/  WARPGROUP.ARRIVE ;  /* 0x00000000000079c5 */ /* 0x000fe20000000000 */
[----:B------:R-:W-:Y:S01]  /*61c0*/  UISETP.NE.U32.AND UP0, UPT, UR8, URZ, UPT ;  /* 0x0000003f0800728c */ /* 0x000fe2000bf05070 */
[----:B------:R-:W-:Y:S01]  /*61d0*/  IMAD.MOV.U32 R8, RZ, RZ, 0x3f800000 ;  /* 0x3f800000ff087424 */ /* 0x000fe200078e00ff */
[----:B------:R-:W-:Y:S02]  /*61e0*/  USHF.R.U32.HI UR6, URZ, 0x4, UR4 ;  /* 0x000000043f067899 */ /* 0x000fe40008011604 */
[----:B------:R-:W-:Y:S02]  /*61f0*/  UISETP.NE.AND.EX UP0, UPT, UR9, URZ, UPT, UP0 ;  /* 0x0000003f0900728c */ /* 0x000fe4000bf05300 */
[----:B------:R-:W-:-:S04]  /*6200*/  ULOP3.LUT UR7, UR6, 0x3fff, URZ, 0xc0, !UPT ;  /* 0x00003fff06077892 */ /* 0x000fc8000f8ec03f */
[----:B------:R-:W-:Y:S01]  /*6210*/  ULOP3.LUT UR7, UR7, 0x10000, URZ, 0xfc, !UPT ;  /* 0x0001000007077892 */ /* 0x000fe2000f8efc3f */
[----:B------:R-:W-:-:S04]  /*6220*/  PLOP3.LUT P1, PT, PT, PT, UP0, 0x80, 0x0 ;  /* 0x000000000000781c */ /* 0x000fc80003f2f008 */
[----:B------:R-:W-:Y:S01]  /*6230*/  @UP0 USHF.R.S32.HI UR11, URZ, 0x1f, UR44 ;  /* 0x0000001f3f0b0899 */ /* 0x000fe2000801142c */
[----:B------:R-:W-:Y:S01]  /*6240*/  @UP0 ULDC.64 UR14, c[0x0][0x9c8] ;  /* 0x00027200000e0ab9 */ /* 0x000fe20000000a00 */
[----:B------:R-:W-:Y:S02]  /*6250*/  @UP0 ULDC.64 UR16, c[0x0][0x9d0] ;  /* 0x0002740000100ab9 */ /* 0x000fe40000000a00 */
[----:B------:R-:W-:Y:S02]  /*6260*/  @UP0 UIMAD UR6, UR11, UR14, URZ ;  /* 0x0000000e0b0602a4 */ /* 0x000fe4000f8e023f */
[----:B------:R-:W-:Y:S02]  /*6270*/  UIMAD UR11, UR36, 0x300, UR7 ;  /* 0x00000300240b78a4 */ /* 0x000fe4000f8e0207 */
[----:B------:R-:W-:Y:S02]  /*6280*/  @UP0 UIMAD UR6, UR44, UR15, UR6 ;  /* 0x0000000f2c0602a4 */ /* 0x000fe4000f8e0206 */
[----:B------:R-:W-:Y:S01]  /*6290*/  @UP0 UIMAD.WIDE.U32 UR12, UR44, UR14, URZ ;  /* 0x0000000e2c0c02a5 */ /* 0x000fe2000f8e003f */
[----:B------:R-:W-:Y:S01]  /*62a0*/  UMOV UR7, 0x40000040 ;  /* 0x4000004000077882 */ /* 0x000fe20000000000 */
[----:B------:R-:W-:-:S02]  /*62b0*/  @UP0 USHF.R.S32.HI UR14, URZ, 0x1f, UR40 ;  /* 0x0000001f3f0e0899 */ /* 0x000fc40008011428 */
[----:B------:R-:W-:Y:S02]  /*62c0*/  @UP0 UIADD3 UR13, UR13, UR6, URZ ;  /* 0x000000060d0d0290 */ /* 0x000fe4000fffe03f */
[----:B------:R-:W-:Y:S01]  /*62d0*/  @UP0 UIMAD UR14, UR14, UR16, URZ ;  /* 0x000000100e0e02a4 */ /* 0x000fe2000f8e023f */
[----:B------:R-:W-:Y:S01]  /*62e0*/  UMOV UR6, UR11 ;  /* 0x0000000b00067c82 */ /* 0x000fe20008000000 */
[----:B------:R-:W-:Y:S01]  /*62f0*/  @UP0 UIMAD.WIDE.U32 UR12, UR40, UR16, UR12 ;  /* 0x00000010280c02a5 */ /* 0x000fe2000f8e000c */
[----:B------:R-:W-:Y:S01]  /*6300*/  QGMMA.64x96x32.F32.E4M3.E4M3 R88, R136, gdesc[UR4], R88, gsb0 ;  /* 0x0160000488587df3 */ /* 0x000fe20008000858 */
[----:B------:R-:W-:Y:S02]  /*6310*/  @UP0 UIMAD UR14, UR40, UR17, UR14 ;  /* 0x00000011280e02a4 */ /* 0x000fe4000f8e020e */
[----:B------:R-:W-:Y:S02]  /*6320*/  @UP0 ULEA UR8, UP1, UR12, UR8, 0x2 ;  /* 0x000000080c080291 */ /* 0x000fe4000f82103f */
[----:B------:R-:W-:-:S04]  /*6330*/  @UP0 UIADD3 UR6, UR13, UR14, URZ ;  /* 0x0000000e0d060290 */ /* 0x000fc8000fffe03f */
[----:B------:R-:W-:Y:S01]  /*6340*/  @UP0 ULEA.HI.X UR9, UR12, UR9, UR6, 0x2, UP1 ;  /* 0x000000090c090291 */ /* 0x000fe200088f1406 */
[----:B------:R-:W-:-:S05]  /*6350*/  IMAD.U32 R4, RZ, RZ, UR8 ;  /* 0x00000008ff047e24 */ /* 0x000fca000f8e00ff */
[----:B--2---:R-:W-:-:S05]  /*6360*/  IMAD.U32 R5, RZ, RZ, UR9 ;  /* 0x00000009ff057e24 */ /* 0x004fca000f8e00ff */
[----:B------:R2:W3:Y:S01]  /*6370*/  @P1 LDG.E R8, desc[UR50][R4.64] ;  /* 0x0000003204081981 */ /* 0x0004e2000c1e1900 */
[----:B------:R-:W-:Y:S01]  /*6380*/  UIADD3 UR6, UR11, 0x2, URZ ;  /* 0x000000020b067890 */ /* 0x000fe2000fffe03f */
[----:B------:R-:W-:Y:S01]  /*6390*/  UMOV UR7, 0x40000040 ;  /* 0x4000004000077882 */ /* 0x000fe20000000000 */
[----:B------:R-:W-:Y:S02]  /*63a0*/  WARPGROUP.DEPBAR.LE gsb0, 0x0 ;  /* 0x00008000000079c5 */ /* 0x000fe40000010000 */
[----:B------:R-:W-:-:S06]  /*63b0*/  WARPGROUP.ARRIVE ;  /* 0x00000000000079c5 */ /* 0x000fcc0000000000 */
[----:B------:R-:W-:Y:S01]  /*63c0*/  QGMMA.64x96x32.F32.E4M3.E4M3 R88, R140, gdesc[UR4], R88, gsb0 ;  /* 0x016000048c587df3 */ /* 0x000fe20008000858 */
[----:B------:R-:W-:Y:S01]  /*63d0*/  UIADD3 UR6, UR11, 0x4, URZ ;  /* 0x000000040b067890 */ /* 0x000fe2000fffe03f */
[----:B------:R-:W-:Y:S01]  /*63e0*/  UMOV UR7, 0x40000040 ;  /* 0x4000004000077882 */ /* 0x000fe20000000000 */
[----:B------:R-:W4:Y:S04]  /*63f0*/  SHFL.BFLY PT, R9, R6, 0x2, 0x1f ;  /* 0x0c401f0006097f89 */ /* 0x000f2800000e0000 */
[----:B------:R-:W5:Y:S01]  /*6400*/  SHFL.BFLY PT, R10, R7, 0x2, 0x1f ;  /* 0x0c401f00070a7f89 */ /* 0x000f6200000e0000 */
[----:B------:R-:W-:Y:S02]  /*6410*/  WARPGROUP.DEPBAR.LE gsb0, 0x0 ;  /* 0x00008000000079c5 */ /* 0x000fe40000010000 */
[----:B------:R-:W-:-:S06]  /*6420*/  WARPGROUP.ARRIVE ;  /* 0x00000000000079c5 */ /* 0x000fcc0000000000 */
[----:B------:R-:W-:Y:S01]  /*6430*/  QGMMA.64x96x32.F32.E4M3.E4M3 R88, R144, gdesc[UR4], R88, gsb0 ;  /* 0x0160000490587df3 */ /* 0x000fe20008000858 */
[----:B------:R-:W-:Y:S01]  /*6440*/  UIADD3 UR6, UR11, 0x6, URZ ;  /* 0x000000060b067890 */ /* 0x000fe2000fffe03f */
[----:B------:R-:W-:Y:S01]  /*6450*/  UMOV UR7, 0x40000040 ;  /* 0x4000004000077882 */ /* 0x000fe20000000000 */
[----:B----4-:R-:W-:-:S01]  /*6460*/  FADD.FTZ R9, R9, R6 ;  /* 0x0000000609097221 */ /* 0x010fc20000010000 */
[----:B-----5:R-:W-:-:S04]  /*6470*/  FADD.FTZ R10, R10, R7 ;  /* 0x000000070a0a7221 */ /* 0x020fc80000010000 */
[----:B-1----:R-:W1:Y:S04]  /*6480*/  SHFL.BFLY PT, R0, R9, 0x1, 0x1f ;  /* 0x0c201f0009007f89 */ /* 0x002e6800000e0000 */
[----:B--2---:R-:W2:Y:S01]  /*6490*/  SHFL.BFLY PT, R5, R10, 0x1, 0x1f ;  /* 0x0c201f000a057f89 */ /* 0x004ea200000e0000 */
[----:B-1----:R-:W-:-:S01]  /*64a0*/  FADD.FTZ R11, R9, R0 ;  /* 0x00000000090b7221 */ /* 0x002fc20000010000 */
[----:B--2---:R-:W-:-:S04]  /*64b0*/  FADD.FTZ R12, R10, R5 ;  /* 0x000000050a0c7221 */ /* 0x004fc80000010000 */
[C---:B------:R-:W-:Y:S01]  /*64c0*/  FSETP.NE.FTZ.AND P1, PT, R11.reuse, RZ, PT ;  /* 0x000000ff0b00720b */ /* 0x040fe20003f35000 */
[----:B------:R-:W-:Y:S01]  /*64d0*/  FMUL.FTZ R13, R11, 0.00390625 ;  /* 0x3b8000000b0d7820 */ /* 0x000fe20000410000 */
[----:B------:R-:W-:Y:S01]  /*64e0*/  FMUL.FTZ R14, R12, 0.00390625 ;  /* 0x3b8000000c0e7820 */ /* 0x000fe20000410000 */
[----:B------:R-:W-:-:S03]  /*64f0*/  IMAD.MOV.U32 R5, RZ, RZ, RZ ;  /* 0x000000ffff057224 */ /* 0x000fc600078e00ff */
[----:B------:R-:W-:Y:S02]  /*6500*/  FSETP.NE.FTZ.AND P2, PT, R13, RZ, PT ;  /* 0x000000ff0d00720b */ /* 0x000fe40003f55000 */
[----:B------:R-:W-:Y:S01]  /*6510*/  FSETP.NE.FTZ.AND P3, PT, R14, RZ, PT ;  /* 0x000000ff0e00720b */ /* 0x000fe20003f75000 */
[----:B------:R-:W-:Y:S02]  /*6520*/  WARPGROUP.DEPBAR.LE gsb0, 0x0 ;  /* 0x00008000000079c5 */ /* 0x000fe40000010000 */
[----:B------:R-:W-:-:S06]  /*6530*/  WARPGROUP.ARRIVE ;  /* 0x00000000000079c5 */ /* 0x000fcc0000000000 */
[----:B------:R-:W-:Y:S01]  /*6540*/  QGMMA.64x96x32.F32.E4M3.E4M3 R88, R148, gdesc[UR4], R88, gsb0 ;  /* 0x0160000494587df3 */ /* 0x000fe20008000858 */
[----:B------:R-:W-:Y:S01]  /*6550*/  @P1 MUFU.RCP R5, R11 ;  /* 0x0000000b00051308 */ /* 0x000fe20000001000 */
[----:B------:R-:W-:Y:S01]  /*6560*/  FSETP.NE.FTZ.AND P1, PT, R12, RZ, PT ;  /* 0x000000ff0c00720b */ /* 0x000fe20003f35000 */
[----:B------:R-:W-:-:S06]  /*6570*/  IMAD.MOV.U32 R9, RZ, RZ, RZ ;  /* 0x000000ffff097224 */ /* 0x000fcc00078e00ff */
[----:B------:R-:W1:Y:S08]  /*6580*/  @P2 MUFU.LG2 R7, R13 ;  /* 0x0000000d00072308 */ /* 0x000e700000000c00 */
[----:B------:R-:W2:Y:S08]  /*6590*/  @P3 MUFU.LG2 R10, R14 ;  /* 0x0000000e000a3308 */ /* 0x000eb00000000c00 */
[----:B------:R-:W4:Y:S01]  /*65a0*/  @P1 MUFU.RCP R9, R12 ;  /* 0x0000000c00091308 */ /* 0x000f220000001000 */
[----:B------:R-:W-:Y:S01]  /*65b0*/  MOV R20, UR10 ;  /* 0x0000000a00147c02 */ /* 0x000fe20008000f00 */
[----:B------:R-:W-:-:S02]  /*65c0*/  IMAD.U32 R6, RZ, RZ, UR10 ;  /* 0x0000000aff067e24 */ /* 0x000fc4000f8e00ff */
[----:B-1----:R-:W-:Y:S02]  /*65d0*/  @P2 FMUL.FTZ R7, R7, 0.69314718246459960938 ;  /* 0x3f31721807072820 */ /* 0x002fe40000410000 */
[----:B------:R-:W-:Y:S01]  /*65e0*/  @P2 FMUL.FTZ R6, R6, 0.69314718246459960938 ;  /* 0x3f31721806062820 */ /* 0x000fe20000410000 */
[----:B------:R-:W-:Y:S01]  /*65f0*/  @P3 FMUL.FTZ R20, R20, 0.69314718246459960938 ;  /* 0x3f31721814143820 */ /* 0x000fe20000410000 */
[----:B--2---:R-:W-:Y:S01]  /*6600*/  @P3 FMUL.FTZ R11, R10, 0.69314718246459960938 ;  /* 0x3f3172180a0b3820 */ /* 0x004fe20000410000 */
[----:B------:R-:W-:Y:S02]  /*6610*/  IMAD.MOV.U32 R4, RZ, RZ, -0x800000 ;  /* 0xff800000ff047424 */ /* 0x000fe400078e00ff */
[----:B------:R-:W-:Y:S01]  /*6620*/  @P2 FFMA.FTZ R4, R6, R3, R7 ;  /* 0x0000000306042223 */ /* 0x000fe20000010007 */
[----:B------:R-:W-:Y:S02]  /*6630*/  IMAD.MOV.U32 R0, RZ, RZ, -0x800000 ;  /* 0xff800000ff007424 */ /* 0x000fe400078e00ff */
[----:B------:R-:W-:Y:S01]  /*6640*/  @P3 FFMA.FTZ R0, R20, R74, R11 ;  /* 0x0000004a14003223 */ /* 0x000fe2000001000b */
[-C--:B---3--:R-:W-:Y:S01]  /*6650*/  FMUL.FTZ R56, R5, R8.reuse ;  /* 0x0000000805387220 */ /* 0x088fe20000410000 */
[----:B----4-:R-:W-:Y:S01]  /*6660*/  FMUL.FTZ R58, R9, R8 ;  /* 0x00000008093a7220 */ /* 0x010fe20000410000 */
[----:B------:R-:W-:-:S02]  /*6670*/  WARPGROUP.DEPBAR.LE gsb0, 0x0 ;  /* 0x00008000000079c5 */ /* 0x000fc40000010000 */
[----:B------:R-:W-:Y:S05]  /*6680*/  @!P0 BRA `(.L_x_30) ;  /* 0x0000000000048947 */ /* 0x000fea0003800000 */
[----:B------:R-:W-:Y:S01]  /*6690*/  BPT.TRAP 0x1 ;  /* 0x000000040000795c */ /* 0x000fe20000300000 */
.L_x_30:
[----:B------:R-:W-:Y:S01]  /*66a0*/  IMAD.SHL.U32 R3, R2, 0x4, RZ ;  /* 0x0000000402037824 */ /* 0x000fe200078e00ff */
[----:B------:R-:W-:Y:S01]  /*66b0*/  ULDC.64 UR6, c[0x4][0x38] ;  /* 0x01000e0000067ab9 */ /* 0x000fe20000000a00 */
[-C--:B------:R-:W-:Y:S01]  /*66c0*/  FMUL.FTZ R11, R95, R58.reuse ;  /* 0x0000003a5f0b7220 */ /* 0x080fe20000410000 */
[----:B------:R-:W-:Y:S01]  /*66d0*/  FMUL.FTZ R12, R91, R58 ;  /* 0x0000003a5b0c7220 */ /* 0x000fe20000410000 */
[-C--:B------:R-:W-:Y:S01]  /*66e0*/  FMUL.FTZ R21, R101, R56.reuse ;  /* 0x0000003865157220 */ /* 0x080fe20000410000 */
[----:B------:R-:W-:Y:S01]  /*66f0*/  LOP3.LUT R3, R3, 0xc, RZ, 0xc0, !PT ;  /* 0x0000000c03037812 */ /* 0x000fe200078ec0ff */
[----:B------:R-:W-:Y:S01]  /*6700*/  FMUL.FTZ R24, R97, R56 ;  /* 0x0000003861187220 */ /* 0x000fe20000410000 */
[-C--:B------:R-:W-:Y:S01]  /*6710*/  FMUL.FTZ R51, R134, R58.reuse ;  /* 0x0000003a86337220 */ /* 0x080fe20000410000 */
[----:B------:R-:W-:Y:S01]  /*6720*/  FMUL.FTZ R54, R130, R58 ;  /* 0x0000003a82367220 */ /* 0x000fe20000410000 */
[----:B------:R-:W-:Y:S01]  /*6730*/  IADD3 R6, P0, R3, UR6, RZ ;  /* 0x0000000603067c10 */ /* 0x000fe2000ff1e0ff */
[-C--:B------:R-:W-:Y:S01]  /*6740*/  FMUL.FTZ R13, R100, R56.reuse ;  /* 0x00000038640d7220 */ /* 0x080fe20000410000 */
[----:B------:R-:W-:Y:S01]  /*6750*/  FMUL.FTZ R14, R96, R56 ;  /* 0x00000038600e7220 */ /* 0x000fe20000410000 */
[-C--:B------:R-:W-:Y:S01]  /*6760*/  FMUL.FTZ R15, R102, R58.reuse ;  /* 0x0000003a660f7220 */ /* 0x080fe20000410000 */
[----:B------:R-:W-:Y:S01]  /*6770*/  FMUL.FTZ R20, R98, R58 ;  /* 0x0000003a62147220 */ /* 0x000fe20000410000 */
[----:B------:R-:W-:Y:S01]  /*6780*/  IMAD.X R7, RZ, RZ, UR7, P0 ;  /* 0x00000007ff077e24 */ /* 0x000fe200080e06ff */
[----:B------:R-:W-:Y:S01]  /*6790*/  F2FP.BF16.F32.PACK_AB R11, R11, R12 ;  /* 0x0000000c0b0b723e */ /* 0x000fe200000010ff */
[-C--:B------:R-:W-:Y:S01]  /*67a0*/  FMUL.FTZ R23, R103, R58.reuse ;  /* 0x0000003a67177220 */ /* 0x080fe20000410000 */
[----:B------:R-:W-:Y:S01]  /*67b0*/  FMUL.FTZ R26, R99, R58 ;  /* 0x0000003a631a7220 */ /* 0x000fe20000410000 */
[----:B------:R-:W-:Y:S01]  /*67c0*/  UIADD3 UR42, -UR41, URZ, URZ ;  /* 0x0000003f292a7290 */ /* 0x000fe2000fffe13f */
[----:B------:R1:W2:Y:S01]  /*67d0*/  LDG.E.CONSTANT R3, desc[UR50][R6.64] ;  /* 0x0000003206037981 */ /* 0x0002a2000c1e9900 */
[----:B------:R-:W-:Y:S01]  /*67e0*/  F2FP.BF16.F32.PACK_AB R24, R21, R24 ;  /* 0x000000181518723e */ /* 0x000fe200000010ff */
[----:B------:R-:W-:Y:S01]  /*67f0*/  USHF.R.S32.HI UR6, URZ, 0x1f, UR43 ;  /* 0x0000001f3f067899 */ /* 0x000fe2000801142b */
[----:B------:R-:W-:Y:S01]  /*6800*/  F2FP.BF16.F32.PACK_AB R51, R51, R54 ;  /* 0x000000363333723e */ /* 0x000fe200000010ff */
[----:B------:R-:W-:Y:S01]  /*6810*/  ULDC UR7, c[0x0][0xda8] ;  /* 0x00036a0000077ab9 */ /* 0x000fe20000000800 */
[-C--:B------:R-:W-:Y:S01]  /*6820*/  FMUL.FTZ R9, R93, R56.reuse ;  /* 0x000000385d097220 */ /* 0x080fe20000410000 */
[-C--:B------:R-:W-:Y:S01]  /*6830*/  FMUL.FTZ R10, R89, R56.reuse ;  /* 0x00000038590a7220 */ /* 0x080fe20000410000 */
[-C--:B------:R-:W-:Y:S01]  /*6840*/  FMUL.FTZ R33, R116, R56.reuse ;  /* 0x0000003874217220 */ /* 0x080fe20000410000 */
[----:B------:R-:W-:Y:S01]  /*6850*/  FMUL.FTZ R36, R112, R56 ;  /* 0x0000003870247220 */ /* 0x000fe20000410000 */
[----:B------:R-:W-:Y:S01]  /*6860*/  LOP3.LUT R21, R152, 0x180, RZ, 0xc0, !PT ;  /* 0x0000018098157812 */ /* 0x000fe200078ec0ff */
[-C--:B-1----:R-:W-:Y:S01]  /*6870*/  FMUL.FTZ R6, R94, R58.reuse ;  /* 0x0000003a5e067220 */ /* 0x082fe20000410000 */
[----:B------:R-:W-:Y:S01]  /*6880*/  FMUL.FTZ R7, R90, R58 ;  /* 0x0000003a5a077220 */ /* 0x000fe20000410000 */
[-C--:B------:R-:W-:Y:S01]  /*6890*/  FMUL.FTZ R5, R92, R56.reuse ;  /* 0x000000385c057220 */ /* 0x080fe20000410000 */
[----:B------:R-:W-:Y:S01]  /*68a0*/  FMUL.FTZ R8, R88, R56 ;  /* 0x0000003858087220 */ /* 0x000fe20000410000 */
[----:B------:R-:W-:Y:S01]  /*68b0*/  ULDC.64 UR8, c[0x0][0xb70] ;  /* 0x0002dc0000087ab9 */ /* 0x000fe20000000a00 */
[----:B------:R-:W-:Y:S01]  /*68c0*/  UIMAD UR42, UR7, UR42, UR39 ;  /* 0x0000002a072a72a4 */ /* 0x000fe2000f8e0227 */
[----:B------:R-:W-:Y:S01]  /*68d0*/  F2FP.BF16.F32.PACK_AB R6, R6, R7 ;  /* 0x000000070606723e */ /* 0x000fe200000010ff */
[-C--:B------:R-:W-:Y:S01]  /*68e0*/  FMUL.FTZ R43, R126, R58.reuse ;  /* 0x0000003a7e2b7220 */ /* 0x080fe20000410000 */
[----:B------:R-:W-:Y:S01]  /*68f0*/  LOP3.LUT P0, R7, R2, 0x3, RZ, 0xc0, !PT ;  /* 0x0000000302077812 */ /* 0x000fe2000780c0ff */
[----:B------:R-:W-:Y:S01]  /*6900*/  FMUL.FTZ R46, R122, R58 ;  /* 0x0000003a7a2e7220 */ /* 0x000fe20000410000 */
[----:B------:R-:W-:Y:S01]  /*6910*/  F2FP.BF16.F32.PACK_AB R13, R13, R14 ;  /* 0x0000000e0d0d723e */ /* 0x000fe200000010ff */
[-C--:B------:R-:W-:Y:S01]  /*6920*/  FMUL.FTZ R47, R127, R58.reuse ;  /* 0x0000003a7f2f7220 */ /* 0x080fe20000410000 */
[----:B------:R-:W-:Y:S01]  /*6930*/  ISETP.EQ.OR P0, PT, R7, 0x3, !P0 ;  /* 0x000000030700780c */ /* 0x000fe20004702670 */
[----:B------:R-:W-:Y:S01]  /*6940*/  FMUL.FTZ R50, R123, R58 ;  /* 0x0000003a7b327220 */ /* 0x000fe20000410000 */
[----:B------:R-:W-:Y:S01]  /*6950*/  IADD3 R7, P1, R152, 0x6020, RZ ;  /* 0x0000602098077810 */ /* 0x000fe20007f3e0ff */
[----:B------:R-:W-:Y:S01]  /*6960*/  UIMAD UR6, UR6, UR8, URZ ;  /* 0x00000008060672a4 */ /* 0x000fe2000f8e023f */
[----:B------:R-:W-:Y:S01]  /*6970*/  SEL R54, R6, R11, P0 ;  /* 0x0000000b06367207 */ /* 0x000fe20000000000 */
[----:B------:R-:W-:Y:S01]  /*6980*/  FMUL.FTZ R25, R108, R56 ;  /* 0x000000386c197220 */ /* 0x000fe20000410000 */
[----:B------:R-:W-:Y:S01]  /*6990*/  SEL R60, R11, R6, P0 ;  /* 0x000000060b3c7207 */ /* 0x000fe20000000000 */
[----:B------:R-:W-:Y:S01]  /*69a0*/  FMUL.FTZ R28, R104, R56 ;  /* 0x00000038681c7220 */ /* 0x000fe20000410000 */
[----:B------:R-:W-:Y:S01]  /*69b0*/  LOP3.LUT R6, R7, 0x180, RZ, 0xc0, !PT ;  /* 0x0000018007067812 */ /* 0x000fe200078ec0ff */
[----:B------:R-:W-:Y:S01]  /*69c0*/  FMUL.FTZ R27, R110, R58 ;  /* 0x0000003a6e1b7220 */ /* 0x000fe20000410000 */
[----:B------:R-:W-:Y:S01]  /*69d0*/  F2FP.BF16.F32.PACK_AB R15, R15, R20 ;  /* 0x000000140f0f723e */ /* 0x000fe200000010ff */
[----:B------:R-:W-:Y:S01]  /*69e0*/  FMUL.FTZ R30, R106, R58 ;  /* 0x0000003a6a1e7220 */ /* 0x000fe20000410000 */
[----:B------:R-:W-:Y:S01]  /*69f0*/  F2FP.BF16.F32.PACK_AB R26, R23, R26 ;  /* 0x0000001a171a723e */ /* 0x000fe200000010ff */
[-C--:B------:R-:W-:Y:S01]  /*6a00*/  FMUL.FTZ R45, R125, R56.reuse ;  /* 0x000000387d2d7220 */ /* 0x080fe20000410000 */
[----:B------:R-:W-:Y:S01]  /*6a10*/  SHF.R.U64 R21, R21, 0x3, RZ ;  /* 0x0000000315157819 */ /* 0x000fe200000012ff */
[----:B------:R-:W-:Y:S01]  /*6a20*/  FMUL.FTZ R48, R121, R56 ;  /* 0x0000003879307220 */ /* 0x000fe20000410000 */
[----:B------:R-:W-:Y:S01]  /*6a30*/  F2FP.BF16.F32.PACK_AB R10, R9, R10 ;  /* 0x0000000a090a723e */ /* 0x000fe200000010ff */
[----:B------:R-:W-:Y:S01]  /*6a40*/  UIMAD UR42, UR42, 0xc0, URZ ;  /* 0x000000c02a2a78a4 */ /* 0x000fe2000f8e023f */
[----:B------:R-:W-:Y:S01]  /*6a50*/  F2FP.BF16.F32.PACK_AB R33, R33, R36 ;  /* 0x000000242121723e */ /* 0x000fe200000010ff */
[----:B------:R-:W-:Y:S01]  /*6a60*/  UIMAD.WIDE.U32 UR10, UR43, UR8, URZ ;  /* 0x000000082b0a72a5 */ /* 0x000fe2000f8e003f */
[----:B------:R-:W-:Y:S01]  /*6a70*/  SHF.R.U64 R6, R6, 0x3, RZ ;  /* 0x0000000306067819 */ /* 0x000fe200000012ff */
[----:B------:R-:W-:Y:S01]  /*6a80*/  UIMAD UR6, UR43, UR9, UR6 ;  /* 0x000000092b0672a4 */ /* 0x000fe2000f8e0206 */
[----:B------:R-:W-:Y:S01]  /*6a90*/  F2FP.BF16.F32.PACK_AB R5, R5, R8 ;  /* 0x000000080505723e */ /* 0x000fe200000010ff */
[----:B------:R-:W-:Y:S01]  /*6aa0*/  FMUL.FTZ R29, R109, R56 ;  /* 0x000000386d1d7220 */ /* 0x000fe20000410000 */
[----:B------:R-:W-:Y:S01]  /*6ab0*/  SEL R36, R13, R24, P0 ;  /* 0x000000180d247207 */ /* 0x000fe20000000000 */
[----:B------:R-:W-:Y:S01]  /*6ac0*/  UIADD3 UR6, UR11, UR6, URZ ;  /* 0x000000060b067290 */ /* 0x000fe2000fffe03f */
[----:B------:R-:W-:Y:S01]  /*6ad0*/  SEL R62, R15, R26, P0 ;  /* 0x0000001a0f3e7207 */ /* 0x000fe20000000000 */
[----:B------:R-:W-:Y:S01]  /*6ae0*/  FMUL.FTZ R32, R105, R56 ;  /* 0x0000003869207220 */ /* 0x000fe20000410000 */
[----:B------:R-:W-:Y:S01]  /*6af0*/  IADD3 R9, P2, R152, 0x6000, RZ ;  /* 0x0000600098097810 */ /* 0x000fe20007f5e0ff */
[-C--:B------:R-:W-:Y:S01]  /*6b00*/  FMUL.FTZ R31, R111, R58.reuse ;  /* 0x0000003a6f1f7220 */ /* 0x080fe20000410000 */
[----:B------:R-:W-:Y:S01]  /*6b10*/  SEL R24, R24, R13, P0 ;  /* 0x0000000d18187207 */ /* 0x000fe20000000000 */
[----:B------:R-:W-:Y:S01]  /*6b20*/  FMUL.FTZ R34, R107, R58 ;  /* 0x0000003a6b227220 */ /* 0x000fe20000410000 */
[----:B------:R-:W-:Y:S01]  /*6b30*/  SEL R26, R26, R15, P0 ;  /* 0x0000000f1a1a7207 */ /* 0x000fe20000000000 */
[-C--:B------:R-:W-:Y:S01]  /*6b40*/  FMUL.FTZ R37, R117, R56.reuse ;  /* 0x0000003875257220 */ /* 0x080fe20000410000 */
[----:B------:R-:W-:Y:S01]  /*6b50*/  IADD3 R11, P3, R152, 0x3020, RZ ;  /* 0x00003020980b7810 */ /* 0x000fe20007f7e0ff */
[----:B------:R-:W-:Y:S01]  /*6b60*/  FMUL.FTZ R40, R113, R56 ;  /* 0x0000003871287220 */ /* 0x000fe20000410000 */
[----:B------:R-:W-:Y:S01]  /*6b70*/  F2FP.BF16.F32.PACK_AB R43, R43, R46 ;  /* 0x0000002e2b2b723e */ /* 0x000fe200000010ff */
[----:B------:R-:W-:Y:S01]  /*6b80*/  FMUL.FTZ R41, R124, R56 ;  /* 0x000000387c297220 */ /* 0x000fe20000410000 */
[----:B------:R-:W-:Y:S01]  /*6b90*/  F2FP.BF16.F32.PACK_AB R50, R47, R50 ;  /* 0x000000322f32723e */ /* 0x000fe200000010ff */
[----:B------:R-:W-:Y:S01]  /*6ba0*/  FMUL.FTZ R44, R120, R56 ;  /* 0x00000038782c7220 */ /* 0x000fe20000410000 */
[----:B------:R-:W-:Y:S01]  /*6bb0*/  IADD3 R15, P5, R152, 0x20, RZ ;  /* 0x00000020980f7810 */ /* 0x000fe20007fbe0ff */
[-C--:B------:R-:W-:Y:S01]  /*6bc0*/  FMUL.FTZ R35, R118, R58.reuse ;  /* 0x0000003a76237220 */ /* 0x080fe20000410000 */
[----:B------:R-:W-:Y:S01]  /*6bd0*/  IADD3 R13, P4, R152, 0x3000, RZ ;  /* 0x00003000980d7810 */ /* 0x000fe20007f9e0ff */
[----:B------:R-:W-:Y:S01]  /*6be0*/  FMUL.FTZ R38, R114, R58 ;  /* 0x0000003a72267220 */ /* 0x000fe20000410000 */
[----:B------:R-:W-:Y:S01]  /*6bf0*/  LOP3.LUT R20, R21, R152, RZ, 0x3c, !PT ;  /* 0x0000009815147212 */ /* 0x000fe200078e3cff */
[--C-:B------:R-:W-:Y:S01]  /*6c00*/  IMAD.MOV.U32 R21, RZ, RZ, R153.reuse ;  /* 0x000000ffff157224 */ /* 0x100fe200078e0099 */
[----:B------:R-:W-:Y:S01]  /*6c10*/  F2FP.BF16.F32.PACK_AB R25, R25, R28 ;  /* 0x0000001c1919723e */ /* 0x000fe200000010ff */
[----:B------:R-:W-:Y:S01]  /*6c20*/  FMUL.FTZ R49, R132, R56 ;  /* 0x0000003884317220 */ /* 0x000fe20000410000 */
[----:B------:R-:W-:Y:S01]  /*6c30*/  F2FP.BF16.F32.PACK_AB R27, R27, R30 ;  /* 0x0000001e1b1b723e */ /* 0x000fe200000010ff */
[----:B------:R-:W-:Y:S01]  /*6c40*/  FMUL.FTZ R52, R128, R56 ;  /* 0x0000003880347220 */ /* 0x000fe20000410000 */
[----:B------:R-:W-:Y:S01]  /*6c50*/  LOP3.LUT R6, R6, R7, RZ, 0x3c, !PT ;  /* 0x0000000706067212 */ /* 0x000fe200078e3cff */
[--C-:B------:R-:W-:Y:S01]  /*6c60*/  IMAD.X R7, RZ, RZ, R153.reuse, P1 ;  /* 0x000000ffff077224 */ /* 0x100fe200008e0699 */
[----:B------:R-:W-:Y:S01]  /*6c70*/  F2FP.BF16.F32.PACK_AB R48, R45, R48 ;  /* 0x000000302d30723e */ /* 0x000fe200000010ff */
[----:B------:R-:W-:Y:S01]  /*6c80*/  VIADD R45, R16, UR42 ;  /* 0x0000002a102d7c36 */ /* 0x000fe20008000000 */
[----:B------:R-:W-:Y:S01]  /*6c90*/  SEL R28, R5, R10, P0 ;  /* 0x0000000a051c7207 */ /* 0x000fe20000000000 */
[-C--:B------:R-:W-:Y:S01]  /*6ca0*/  FMUL.FTZ R53, R133, R56.reuse ;  /* 0x0000003885357220 */ /* 0x080fe20000410000 */
[----:B------:R-:W-:Y:S01]  /*6cb0*/  SEL R30, R10, R5, P0 ;  /* 0x000000050a1e7207 */ /* 0x000fe20000000000 */
[----:B------:R-:W-:Y:S01]  /*6cc0*/  VIADD R5, R45, 0x8 ;  /* 0x000000082d057836 */ /* 0x000fe20000000000 */
[----:B------:R-:W-:Y:S01]  /*6cd0*/  LOP3.LUT R8, R9, 0x180, RZ, 0xc0, !PT ;  /* 0x0000018009087812 */ /* 0x000fe200078ec0ff */
[----:B------:R-:W-:Y:S01]  /*6ce0*/  FMUL.FTZ R56, R129, R56 ;  /* 0x0000003881387220 */ /* 0x000fe20000410000 */
[----:B------:R-:W-:Y:S01]  /*6cf0*/  LOP3.LUT R10, R11, 0x180, RZ, 0xc0, !PT ;  /* 0x000001800b0a7812 */ /* 0x000fe200078ec0ff */
[-C--:B------:R-:W-:Y:S01]  /*6d00*/  FMUL.FTZ R39, R119, R58.reuse ;  /* 0x0000003a77277220 */ /* 0x080fe20000410000 */
[----:B------:R-:W-:Y:S01]  /*6d10*/  LOP3.LUT R14, R15, 0x180, RZ, 0xc0, !PT ;  /* 0x000001800f0e7812 */ /* 0x000fe200078ec0ff */
[----:B------:R-:W-:Y:S01]  /*6d20*/  FMUL.FTZ R42, R115, R58 ;  /* 0x0000003a732a7220 */ /* 0x000fe20000410000 */
[----:B------:R-:W-:Y:S01]  /*6d30*/  LOP3.LUT R12, R13, 0x180, RZ, 0xc0, !PT ;  /* 0x000001800d0c7812 */ /* 0x000fe200078ec0ff */
[----:B------:R-:W-:Y:S01]  /*6d40*/  UIADD3 UR5, UR5, 0x19c60, URZ ;  /* 0x00019c6005057890 */ /* 0x000fe2000fffe03f */
[----:B------:R-:W-:Y:S01]  /*6d50*/  SEL R68, R43, R50, P0 ;  /* 0x000000322b447207 */ /* 0x000fe20000000000 */
[-C--:B------:R-:W-:Y:S01]  /*6d60*/  FMUL.FTZ R55, R135, R58.reuse ;  /* 0x0000003a87377220 */ /* 0x080fe20000410000 */
[----:B------:R-:W-:Y:S01]  /*6d70*/  SEL R50, R50, R43, P0 ;  /* 0x0000002b32327207 */ /* 0x000fe20000000000 */
[----:B------:R-:W-:Y:S01]  /*6d80*/  FMUL.FTZ R58, R131, R58 ;  /* 0x0000003a833a7220 */ /* 0x000fe20000410000 */
[----:B------:R-:W-:Y:S01]  /*6d90*/  SHF.R.U64 R8, R8, 0x3, RZ ;  /* 0x0000000308087819 */ /* 0x000fe200000012ff */
[----:B------:R-:W1:Y:S01]  /*6da0*/  LDC.64 R72, c[0x0][0xb78] ;  /* 0x0002de00ff487b82 */ /* 0x000e620000000a00 */
[----:B------:R-:W-:Y:S01]  /*6db0*/  MOV R43, R20 ;  /* 0x00000014002b7202 */ /* 0x000fe20000000f00 */
[----:B------:R-:W-:Y:S01]  /*6dc0*/  UPRMT UR5, UR49, 0x654, UR5 ;  /* 0x0000065431057896 */ /* 0x000fe20008000005 */
[----:B------:R-:W-:Y:S01]  /*6dd0*/  SHF.R.U64 R10, R10, 0x3, RZ ;  /* 0x000000030a0a7819 */ /* 0x000fe200000012ff */
[----:B------:R-:W-:Y:S01]  /*6de0*/  USHF.R.S32.HI UR7, URZ, 0x1f, UR44 ;  /* 0x0000001f3f077899 */ /* 0x000fe2000801142c */
[----:B------:R-:W-:Y:S01]  /*6df0*/  MOV R20, R6 ;  /* 0x0000000600147202 */ /* 0x000fe20000000f00 */
[----:B------:R-:W-:Y:S01]  /*6e00*/  IMAD.U32 R7, RZ, RZ, UR11 ;  /* 0x0000000bff077e24 */ /* 0x000fe2000f8e00ff */
[----:B------:R-:W-:Y:S01]  /*6e10*/  SHF.R.U64 R14, R14, 0x3, RZ ;  /* 0x000000030e0e7819 */ /* 0x000fe200000012ff */
[----:B------:R-:W-:Y:S01]  /*6e20*/  IMAD.U32 R7, RZ, RZ, UR6 ;  /* 0x00000006ff077e24 */ /* 0x000fe2000f8e00ff */
[----:B------:R-:W-:Y:S01]  /*6e30*/  SHF.R.U64 R12, R12, 0x3, RZ ;  /* 0x000000030c0c7819 */ /* 0x000fe200000012ff */
[----:B------:R-:W-:Y:S01]  /*6e40*/  ULDC UR6, c[0x0][0xa88] ;  /* 0x0002a20000067ab9 */ /* 0x000fe20000000800 */
[----:B------:R-:W-:Y:S01]  /*6e50*/  LOP3.LUT P1, RZ, R19, 0x3, RZ, 0xc0, !PT ;  /* 0x0000000313ff7812 */ /* 0x000fe2000782c0ff */
[----:B------:R-:W-:Y:S01]  /*6e60*/  SYNCS.ARRIVE.TRANS64.RED.A1T0 RZ, [UR5], RZ ;  /* 0x000000ffffff79a7 */ /* 0x000fe20008100405 */
[----:B------:R-:W-:Y:S01]  /*6e70*/  F2FP.BF16.F32.PACK_AB R32, R29, R32 ;  /* 0x000000201d20723e */ /* 0x000fe200000010ff */
[----:B------:R-:W-:Y:S01]  /*6e80*/  IMAD.U32 R6, RZ, RZ, UR10 ;  /* 0x0000000aff067e24 */ /* 0x000fe2000f8e00ff */
[----:B------:R-:W-:Y:S01]  /*6e90*/  LOP3.LUT R8, R8, R9, RZ, 0x3c, !PT ;  /* 0x0000000908087212 */ /* 0x000fe200078e3cff */
[--C-:B------:R-:W-:Y:S01]  /*6ea0*/  IMAD.X R9, RZ, RZ, R153.reuse, P2 ;  /* 0x000000ffff097224 */ /* 0x100fe200010e0699 */
[----:B------:R-:W-:Y:S01]  /*6eb0*/  F2FP.BF16.F32.PACK_AB R34, R31, R34 ;  /* 0x000000221f22723e */ /* 0x000fe200000010ff */
[----:B------:R-:W-:Y:S01]  /*6ec0*/  ULDC UR5, c[0x0][0xc] ;  /* 0x0000030000057ab9 */ /* 0x000fe20000000800 */
[----:B------:R-:W-:Y:S01]  /*6ed0*/  LOP3.LUT R10, R10, R11, RZ, 0x3c, !PT ;  /* 0x0000000b0a0a7212 */ /* 0x000fe200078e3cff */
[----:B------:R-:W-:Y:S01]  /*6ee0*/  IMAD.X R11, RZ, RZ, R153, P3 ;  /* 0x000000ffff0b7224 */ /* 0x000fe200018e0699 */
[----:B------:R-:W-:Y:S01]  /*6ef0*/  F2FP.BF16.F32.PACK_AB R35, R35, R38 ;  /* 0x000000262323723e */ /* 0x000fe200000010ff */
[----:B------:R-:W-:Y:S01]  /*6f00*/  UIADD3 UR39, UR5, UR39, URZ ;  /* 0x0000002705277290 */ /* 0x000fe2000fffe03f */
[----:B------:R-:W-:Y:S01]  /*6f10*/  F2FP.BF16.F32.PACK_AB R40, R37, R40 ;  /* 0x000000282528723e */ /* 0x000fe200000010ff */
[----:B-1----:R-:W-:Y:S01]  /*6f20*/  IMAD.WIDE.U32 R6, R72, UR44, R6 ;  /* 0x0000002c48067c25 */ /* 0x002fe2000f8e0006 */
[----:B------:R-:W-:-:S02]  /*6f30*/  F2FP.BF16.F32.PACK_AB R41, R41, R44 ;  /* 0x0000002c2929723e */ /* 0x000fc400000010ff */
[----:B------:R-:W-:Y:S01]  /*6f40*/  LOP3.LUT R14, R14, R15, RZ, 0x3c, !PT ;  /* 0x0000000f0e0e7212 */ /* 0x000fe200078e3cff */
[--C-:B------:R-:W-:Y:S01]  /*6f50*/  IMAD.X R15, RZ, RZ, R153.reuse, P5 ;  /* 0x000000ffff0f7224 */ /* 0x100fe200028e0699 */
[----:B------:R-:W-:Y:S01]  /*6f60*/  LOP3.LUT R12, R12, R13, RZ, 0x3c, !PT ;  /* 0x0000000d0c0c7212 */ /* 0x000fe200078e3cff */
[----:B------:R-:W-:Y:S01]  /*6f70*/  IMAD.X R13, RZ, RZ, R153, P4 ;  /* 0x000000ffff0d7224 */ /* 0x000fe200020e0699 */
[----:B------:R-:W-:Y:S02]  /*6f80*/  ISETP.GE.OR P2, PT, R5, UR6, P1 ;  /* 0x0000000605007c0c */ /* 0x000fe40008f46670 */
[----:B------:R-:W-:Y:S02]  /*6f90*/  SEL R38, R25, R32, P0 ;  /* 0x0000002019267207 */ /* 0x000fe40000000000 */
[----:B------:R-:W-:Y:S02]  /*6fa0*/  SEL R32, R32, R25, P0 ;  /* 0x0000001920207207 */ /* 0x000fe40000000000 */
[----:B------:R-:W-:-:S02]  /*6fb0*/  F2FP.BF16.F32.PACK_AB R49, R49, R52 ;  /* 0x000000343131723e */ /* 0x000fc400000010ff */
[----:B------:R-:W-:Y:S02]  /*6fc0*/  F2FP.BF16.F32.PACK_AB R56, R53, R56 ;  /* 0x000000383538723e */ /* 0x000fe400000010ff */
[----:B------:R-:W-:Y:S02]  /*6fd0*/  SEL R64, R27, R34, P0 ;  /* 0x000000221b407207 */ /* 0x000fe40000000000 */
[----:B------:R-:W-:Y:S02]  /*6fe0*/  F2FP.BF16.F32.PACK_AB R42, R39, R42 ;  /* 0x0000002a272a723e */ /* 0x000fe400000010ff */
[----:B------:R-:W-:Y:S02]  /*6ff0*/  SEL R44, R33, R40, P0 ;  /* 0x00000028212c7207 */ /* 0x000fe40000000000 */
[----:B------:R-:W-:Y:S02]  /*7000*/  SEL R46, R41, R48, P0 ;  /* 0x00000030292e7207 */ /* 0x000fe40000000000 */
[----:B------:R-:W-:-:S02]  /*7010*/  SEL R34, R34, R27, P0 ;  /* 0x0000001b22227207 */ /* 0x000fc40000000000 */
[----:B------:R-:W-:Y:S02]  /*7020*/  SEL R40, R40, R33, P0 ;  /* 0x0000002128287207 */ /* 0x000fe40000000000 */
[----:B------:R-:W-:Y:S02]  /*7030*/  SEL R48, R48, R41, P0 ;  /* 0x0000002930307207 */ /* 0x000fe40000000000 */
[----:B------:R-:W-:Y:S02]  /*7040*/  MOV R39, R10 ;  /* 0x0000000a00277202 */ /* 0x000fe40000000f00 */
[----:B------:R-:W-:Y:S01]  /*7050*/  MOV R37, R8 ;  /* 0x0000000800257202 */ /* 0x000fe20000000f00 */
[----:B------:R-:W-:Y:S01]  /*7060*/  IMAD R8, R72, UR7, RZ ;  /* 0x0000000748087c24 */ /* 0x000fe2000f8e02ff */
[----:B------:R-:W-:Y:S02]  /*7070*/  F2FP.BF16.F32.PACK_AB R58, R55, R58 ;  /* 0x0000003a373a723e */ /* 0x000fe400000010ff */
[----:B------:R-:W-:-:S02]  /*7080*/  MOV R41, R14 ;  /* 0x0000000e00297202 */ /* 0x000fc40000000f00 */
[----:B------:R-:W-:Y:S02]  /*7090*/  MOV R33, R12 ;  /* 0x0000000c00217202 */ /* 0x000fe40000000f00 */
[----:B------:R-:W-:Y:S02]  /*70a0*/  SEL R52, R49, R56, P0 ;  /* 0x0000003831347207 */ /* 0x000fe40000000000 */
[----:B------:R-:W-:Y:S02]  /*70b0*/  SEL R56, R56, R49, P0 ;  /* 0x0000003138387207 */ /* 0x000fe40000000000 */
[----:B------:R-:W-:Y:S02]  /*70c0*/  SEL R66, R35, R42, P0 ;  /* 0x0000002a23427207 */ /* 0x000fe40000000000 */
[----:B------:R-:W-:Y:S02]  /*70d0*/  SEL R42, R42, R35, P0 ;  /* 0x000000232a2a7207 */ /* 0x000fe40000000000 */
[----:B------:R-:W-:-:S02]  /*70e0*/  SEL R70, R51, R58, P0 ;  /* 0x0000003a33467207 */ /* 0x000fc40000000000 */
[----:B------:R-:W-:Y:S02]  /*70f0*/  SEL R58, R58, R51, P0 ;  /* 0x000000333a3a7207 */ /* 0x000fe40000000000 */
[----:B------:R-:W-:Y:S01]  /*7100*/  ISETP.GE.OR P1, PT, R45, UR6, P1 ;  /* 0x000000062d007c0c */ /* 0x000fe20008f26670 */
[----:B------:R-:W-:Y:S01]  /*7110*/  ULDC.64 UR6, c[0x0][0xb40] ;  /* 0x0002d00000067ab9 */ /* 0x000fe20000000a00 */
[----:B--2---:R-:W-:Y:S01]  /*7120*/  LOP3.LUT R5, R3, 0x2, RZ, 0x3c, !PT ;  /* 0x0000000203057812 */ /* 0x004fe200078e3cff */
[----:B------:R-:W-:Y:S04]  /*7130*/  SHFL.IDX PT, R28, R28, R3, 0x1c1f ;  /* 0x001c1f031c1c7589 */ /* 0x000fe800000e0000 */
[----:B------:R-:W-:Y:S04]  /*7140*/  SHFL.IDX PT, R36, R36, R3, 0x1c1f ;  /* 0x001c1f0324247589 */ /* 0x000fe800000e0000 */
[----:B------:R1:W2:Y:S04]  /*7150*/  SHFL.IDX PT, R9, R30, R5, 0x1c1f ;  /* 0x001c1f051e097589 */ /* 0x0002a800000e0000 */
[----:B------:R-:W3:Y:S04]  /*7160*/  SHFL.IDX PT, R11, R24, R5, 0x1c1f ;  /* 0x001c1f05180b7589 */ /* 0x000ee800000e0000 */
[----:B------:R-:W-:Y:S01]  /*7170*/  SHFL.IDX PT, R38, R38, R3, 0x1c1f ;  /* 0x001c1f0326267589 */ /* 0x000fe200000e0000 */
[----:B-1----:R-:W-:-:S03]  /*7180*/  IMAD R30, R73, UR44, R8 ;  /* 0x0000002c491e7c24 */ /* 0x002fc6000f8e0208 */
[----:B------:R-:W-:Y:S04]  /*7190*/  SHFL.IDX PT, R54, R54, R3, 0x1c1f ;  /* 0x001c1f0336367589 */ /* 0x000fe800000e0000 */
[----:B------:R-:W1:Y:S04]  /*71a0*/  SHFL.IDX PT, R13, R32, R5, 0x1c1f ;  /* 0x001c1f05200d7589 */ /* 0x000e6800000e0000 */
[----:B------:R-:W4:Y:S04]  /*71b0*/  SHFL.IDX PT, R15, R60, R5, 0x1c1f ;  /* 0x001c1f053c0f7589 */ /* 0x000f2800000e0000 */
[----:B------:R-:W-:Y:S01]  /*71c0*/  SHFL.IDX PT, R62, R62, R3, 0x1c1f ;  /* 0x001c1f033e3e7589 */ /* 0x000fe200000e0000 */
[----:B--2---:R-:W-:-:S02]  /*71d0*/  SEL R8, R28, R9, P0 ;  /* 0x000000091c087207 */ /* 0x004fc40000000000 */
[----:B------:R-:W-:Y:S01]  /*71e0*/  SEL R10, R9, R28, P0 ;  /* 0x0000001c090a7207 */ /* 0x000fe20000000000 */
[----:B------:R2:W5:Y:S01]  /*71f0*/  SHFL.IDX PT, R25, R26, R5, 0x1c1f ;  /* 0x001c1f051a197589 */ /* 0x00056200000e0000 */
[----:B---3--:R-:W-:Y:S02]  /*7200*/  SEL R12, R36, R11, P0 ;  /* 0x0000000b240c7207 */ /* 0x008fe40000000000 */
[----:B------:R-:W-:Y:S01]  /*7210*/  SEL R14, R11, R36, P0 ;  /* 0x000000240b0e7207 */ /* 0x000fe20000000000 */
[----:B------:R-:W-:Y:S04]  /*7220*/  SHFL.IDX PT, R64, R64, R3, 0x1c1f ;  /* 0x001c1f0340407589 */ /* 0x000fe800000e0000 */
[----:B------:R-:W3:Y:S04]  /*7230*/  SHFL.IDX PT, R27, R34, R5, 0x1c1f ;  /* 0x001c1f05221b7589 */ /* 0x000ee800000e0000 */
[----:B------:R-:W-:Y:S01]  /*7240*/  SHFL.IDX PT, R52, R52, R3, 0x1c1f ;  /* 0x001c1f0334347589 */ /* 0x000fe200000e0000 */
[----:B-1----:R-:W-:-:S02]  /*7250*/  SEL R24, R38, R13, P0 ;  /* 0x0000000d26187207 */ /* 0x002fc40000000000 */
[----:B--2---:R-:W-:Y:S01]  /*7260*/  SEL R26, R13, R38, P0 ;  /* 0x000000260d1a7207 */ /* 0x004fe20000000000 */
[----:B------:R-:W1:Y:S01]  /*7270*/  SHFL.IDX PT, R29, R56, R5, 0x1c1f ;  /* 0x001c1f05381d7589 */ /* 0x000e6200000e0000 */
[----:B----4-:R-:W-:Y:S02]  /*7280*/  SEL R9, R54, R15, P0 ;  /* 0x0000000f36097207 */ /* 0x010fe40000000000 */
[----:B------:R-:W-:Y:S01]  /*7290*/  SEL R11, R15, R54, P0 ;  /* 0x000000360f0b7207 */ /* 0x000fe20000000000 */
[----:B------:R-:W-:Y:S01]  /*72a0*/  BAR.SYNC.DEFER_BLOCKING 0x1, 0x180 ;  /* 0x0046000000007b1d */ /* 0x000fe20000010000 */
[----:B-----5:R-:W-:Y:S02]  /*72b0*/  SEL R13, R62, R25, P0 ;  /* 0x000000193e0d7207 */ /* 0x020fe40000000000 */
[----:B------:R-:W-:-:S03]  /*72c0*/  SEL R15, R25, R62, P0 ;  /* 0x0000003e190f7207 */ /* 0x000fc60000000000 */
[----:B------:R-:W-:Y:S04]  /*72d0*/  SHFL.IDX PT, R44, R44, R3, 0x1c1f ;  /* 0x001c1f032c2c7589 */ /* 0x000fe800000e0000 */
[----:B------:R-:W-:Y:S01]  /*72e0*/  SHFL.IDX PT, R66, R66, R3, 0x1c1f ;  /* 0x001c1f0342427589 */ /* 0x000fe200000e0000 */
[----:B---3--:R-:W-:Y:S02]  /*72f0*/  SEL R25, R64, R27, P0 ;  /* 0x0000001b40197207 */ /* 0x008fe40000000000 */
[----:B------:R-:W-:Y:S01]  /*7300*/  SEL R27, R27, R64, P0 ;  /* 0x000000401b1b7207 */ /* 0x000fe20000000000 */
[----:B------:R-:W2:Y:S04]  /*7310*/  SHFL.IDX PT, R21, R40, R5, 0x1c1f ;  /* 0x001c1f0528157589 */ /* 0x000ea800000e0000 */
[----:B------:R-:W3:Y:S01]  /*7320*/  SHFL.IDX PT, R31, R42, R5, 0x1c1f ;  /* 0x001c1f052a1f7589 */ /* 0x000ee200000e0000 */
[----:B-1----:R-:W-:-:S02]  /*7330*/  SEL R32, R52, R29, P0 ;  /* 0x0000001d34207207 */ /* 0x002fc40000000000 */
[----:B------:R-:W-:Y:S01]  /*7340*/  SEL R34, R29, R52, P0 ;  /* 0x000000341d227207 */ /* 0x000fe20000000000 */
[----:B------:R-:W-:Y:S04]  /*7350*/  SHFL.IDX PT, R46, R46, R3, 0x1c1f ;  /* 0x001c1f032e2e7589 */ /* 0x000fe800000e0000 */
[----:B------:R-:W-:Y:S04]  /*7360*/  SHFL.IDX PT, R68, R68, R3, 0x1c1f ;  /* 0x001c1f0344447589 */ /* 0x000fe800000e0000 */
[----:B------:R-:W1:Y:S04]  /*7370*/  SHFL.IDX PT, R23, R48, R5, 0x1c1f ;  /* 0x001c1f0530177589 */ /* 0x000e6800000e0000 */
[----:B------:R-:W4:Y:S04]  /*7380*/  SHFL.IDX PT, R47, R50, R5, 0x1c1f ;  /* 0x001c1f05322f7589 */ /* 0x000f2800000e0000 */
[----:B------:R5:W-:Y:S01]  /*7390*/  SHFL.IDX PT, R70, R70, R3, 0x1c1f ;  /* 0x001c1f0346467589 */ /* 0x000be200000e0000 */
[----:B--2---:R-:W-:-:S03]  /*73a0*/  SEL R28, R44, R21, P0 ;  /* 0x000000152c1c7207 */ /* 0x004fc60000000000 */
[----:B------:R2:W4:Y:S01]  /*73b0*/  SHFL.IDX PT, R35, R58, R5, 0x1c1f ;  /* 0x001c1f053a237589 */ /* 0x00052200000e0000 */
[----:B---3--:R-:W-:Y:S02]  /*73c0*/  SEL R29, R66, R31, P0 ;  /* 0x0000001f421d7207 */ /* 0x008fe40000000000 */
[----:B------:R-:W-:Y:S01]  /*73d0*/  SEL R31, R31, R66, P0 ;  /* 0x000000421f1f7207 */ /* 0x000fe20000000000 */
[----:B------:R-:W-:Y:S01]  /*73e0*/  STSM.16.M88.4 [R43], R8 ;  /* 0x000000082b007844 */ /* 0x000fe20000000200 */
[----:B-----5:R-:W-:-:S03]  /*73f0*/  SHF.R.S32.HI R3, RZ, 0x1f, R45 ;  /* 0x0000001fff037819 */ /* 0x020fc6000001142d */
[----:B------:R-:W-:Y:S01]  /*7400*/  STSM.16.M88.4 [R41], R12 ;  /* 0x0000000c29007844 */ /* 0x000fe20000000200 */
[----:B--2---:R-:W-:-:S03]  /*7410*/  IADD3 R5, P3, R45, R6, RZ ;  /* 0x000000062d057210 */ /* 0x004fc60007f7e0ff */
[----:B------:R2:W-:Y:S01]  /*7420*/  STSM.16.M88.4 [R33], R24 ;  /* 0x0000001821007844 */ /* 0x0005e20000000200 */
[----:B------:R-:W-:Y:S02]  /*7430*/  IADD3.X R36, R3, R7, R30, P3, !PT ;  /* 0x0000000703247210 */ /* 0x000fe40001ffe41e */
[----:B------:R-:W-:Y:S01]  /*7440*/  SEL R30, R21, R44, P0 ;  /* 0x0000002c151e7207 */ /* 0x000fe20000000000 */
[----:B------:R-:W3:Y:S01]  /*7450*/  SHFL.IDX PT, R3, R17, RZ, 0x1f ;  /* 0x00001fff11037589 */ /* 0x000ee200000e0000 */
[----:B-1----:R-:W-:Y:S02]  /*7460*/  SEL R44, R46, R23, P0 ;  /* 0x000000172e2c7207 */ /* 0x002fe40000000000 */
[----:B----4-:R-:W-:Y:S01]  /*7470*/  SEL R45, R68, R47, P0 ;  /* 0x0000002f442d7207 */ /* 0x010fe20000000000 */
[----:B------:R1:W-:Y:S01]  /*7480*/  STSM.16.M88.4 [R39], R28 ;  /* 0x0000001c27007844 */ /* 0x0003e20000000200 */
[----:B------:R-:W-:Y:S02]  /*7490*/  SEL R46, R23, R46, P0 ;  /* 0x0000002e172e7207 */ /* 0x000fe40000000000 */
[----:B------:R-:W-:-:S02]  /*74a0*/  SEL R47, R47, R68, P0 ;  /* 0x000000442f2f7207 */ /* 0x000fc40000000000 */
[----:B------:R-:W-:Y:S02]  /*74b0*/  LEA R6, P3, R5, UR6, 0x2 ;  /* 0x0000000605067c11 */ /* 0x000fe4000f8610ff */
[----:B--2---:R-:W-:Y:S01]  /*74c0*/  SEL R33, R70, R35, P0 ;  /* 0x0000002346217207 */ /* 0x004fe20000000000 */
[----:B------:R1:W-:Y:S01]  /*74d0*/  STSM.16.M88.4 [R37], R44 ;  /* 0x0000002c25007844 */ /* 0x0003e20000000200 */
[----:B------:R-:W-:Y:S02]  /*74e0*/  SEL R35, R35, R70, P0 ;  /* 0x0000004623237207 */ /* 0x000fe40000000000 */
[----:B------:R-:W-:-:S03]  /*74f0*/  LEA.HI.X R7, R5, UR7, R36, 0x2, P3 ;  /* 0x0000000705077c11 */ /* 0x000fc600098f1424 */
[----:B------:R1:W-:Y:S01]  /*7500*/  STSM.16.M88.4 [R20], R32 ;  /* 0x0000002014007844 */ /* 0x0003e20000000200 */
[----:B------:R2:W-:Y:S06]  /*7510*/  MEMBAR.ALL.CTA ;  /* 0x0000000000007992 */ /* 0x0005ec0000008000 */
[----:B--2---:R-:W2:Y:S02]  /*7520*/  FENCE.VIEW.ASYNC.S ;  /* 0x00000000000073c6 */ /* 0x004ea40000000000 */
[----:B--2---:R-:W-:Y:S06]  /*7530*/  BAR.ARV 0x1, 0x1a0 ;  /* 0x0046800000007b1d */ /* 0x004fec0000002000 */
[----:B---3--:R-:W-:Y:S01]  /*7540*/  ISETP.NE.AND P0, PT, R3, 0xb, PT ;  /* 0x0000000b0300780c */ /* 0x008fe20003f05270 */
[----:B------:R1:W-:Y:S04]  /*7550*/  @!P1 STG.E desc[UR50][R6.64], R4 ;  /* 0x0000000406009986 */ /* 0x0003e8000c101932 */
[----:B------:R1:W-:Y:S08]  /*7560*/  @!P2 STG.E desc[UR50][R6.64+0x20], R0 ;  /* 0x000020000600a986 */ /* 0x0003f0000c101932 */
[----:B------:R-:W-:Y:S05]  /*7570*/  @P0 BRA `(.L_x_31) ;  /* 0x0000000000640947 */ /* 0x000fea0003800000 */
[----:B------:R-:W-:Y:S01]  /*7580*/  BAR.SYNC.DEFER_BLOCKING 0x1, 0x1a0 ;  /* 0x0046800000007b1d */ /* 0x000fe20000010000 */
[----:B------:R-:W-:-:S05]  /*7590*/  ELECT P0, URZ, PT ;  /* 0x00000000003f782f */ /* 0x000fca0003800000 */
[----:B------:R-:W-:Y:S08]  /*75a0*/  BSSY B0, `(.L_x_31) ;  /* 0x0000016000007945 */ /* 0x000ff00003800000 */
[----:B------:R-:W-:Y:S05]  /*75b0*/  @!P0 BRA `(.L_x_32) ;  /* 0x0000000000508947 */ /* 0x000fea0003800000 */
[----:B------:R-:W-:Y:S02]  /*75c0*/  UIADD3 UR6, UP0, UR52, 0x9f0, URZ ;  /* 0x000009f034067890 */ /* 0x000fe4000ff1e03f */
[----:B------:R-:W-:Y:S02]  /*75d0*/  UIADD3 UR8, UR48, 0x6000, URZ ;  /* 0x0000600030087890 */ /* 0x000fe4000fffe03f */
[----:B------:R-:W-:Y:S01]  /*75e0*/  UIADD3.X UR7, URZ, UR53, URZ, UP0, !UPT ;  /* 0x000000353f077290 */ /* 0x000fe200087fe43f */
[----:B------:R-:W-:Y:S01]  /*75f0*/  UMOV UR41, URZ ;  /* 0x0000003f00297c82 */ /* 0x000fe20008000000 */
[----:B------:R-:W-:Y:S01]  /*7600*/  UMOV UR45, URZ ;  /* 0x0000003f002d7c82 */ /* 0x000fe20008000000 */
[----:B------:R-:W-:Y:S01]  /*7610*/  UMOV UR40, UR48 ;  /* 0x0000003000287c82 */ /* 0x000fe20008000000 */
[----:B------:R-:W-:-:S05]  /*7620*/  UMOV UR5, 0x20 ;  /* 0x0000002000057882 */ /* 0x000fca0000000000 */
[----:B------:R2:W-:Y:S02]  /*7630*/  UTMASTG.5D [UR40], [UR6] ;  /* 0x00000028060073b5 */ /* 0x0005e40008020000 */
[----:B--2---:R-:W-:Y:S01]  /*7640*/  UMOV UR40, UR4 ;  /* 0x0000000400287c82 */ /* 0x004fe20008000000 */
[----:B------:R-:W-:Y:S01]  /*7650*/  UMOV UR41, UR5 ;  /* 0x0000000500297c82 */ /* 0x000fe20008000000 */
[----:B------:R-:W-:Y:S01]  /*7660*/  UMOV UR5, 0x40 ;  /* 0x0000004000057882 */ /* 0x000fe20000000000 */
[----:B------:R2:W-:Y:S02]  /*7670*/  UTMASTG.5D [UR40], [UR6] ;  /* 0x00000028060073b5 */ /* 0x0005e40008020000 */
[----:B--2---:R-:W-:Y:S01]  /*7680*/  UMOV UR40, UR8 ;  /* 0x0000000800287c82 */ /* 0x004fe20008000000 */
[----:B------:R-:W-:Y:S01]  /*7690*/  UMOV UR41, UR5 ;  /* 0x0000000500297c82 */ /* 0x000fe20008000000 */
[----:B------:R-:W-:Y:S01]  /*76a0*/  UIADD3 UR5, UR48, 0x19c20, URZ ;  /* 0x00019c2030057890 */ /* 0x000fe2000fffe03f */
[----:B------:R2:W-:Y:S03]  /*76b0*/  UTMASTG.5D [UR40], [UR6] ;  /* 0x00000028060073b5 */ /* 0x0005e60008020000 */
[----:B------:R-:W-:Y:S01]  /*76c0*/  UPRMT UR5, URZ, 0x654, UR5 ;  /* 0x000006543f057896 */ /* 0x000fe20008000005 */
[----:B------:R0:W-:Y:S01]  /*76d0*/  UTMACMDFLUSH ;  /* 0x00000000000079b7 */ /* 0x0001e20000000000 */
[----:B------:R-:W-:-:S07]  /*76e0*/  DEPBAR.LE SB0, 0x0 ;  /* 0x000080000000791a */ /* 0x000fce0000000000 */
[----:B--2---:R-:W-:Y:S03]  /*76f0*/  SYNCS.ARRIVE.TRANS64.RED.A1T0 RZ, [UR5], RZ ;  /* 0x000000ffffff79a7 */ /* 0x004fe60008100405 */
.L_x_32:
[----:B------:R-:W-:Y:S05]  /*7700*/  BSYNC B0 ;  /* 0x0000000000007941 */ /* 0x000fea0003800000 */
.L_x_31:
[----:B-1----:R-:W1:Y:S01]  /*7710*/  LDC R0, c[0x0][0xda4] ;  /* 0x00036900ff007b82 */ /* 0x002e620000000800 */
[----:B------:R-:W-:Y:S02]  /*7720*/  UIADD3 UR36, UR36, 0x1, URZ ;  /* 0x0000000124247890 */ /* 0x000fe4000fffe03f */
[----:B------:R-:W-:Y:S02]  /*7730*/  UIADD3 UR38, UR38, 0x1, URZ ;  /* 0x0000000126267890 */ /* 0x000fe4000fffe03f */
[----:B------:R-:W-:-:S04]  /*7740*/  UISETP.NE.AND UP0, UPT, UR36, 0x2, UPT ;  /* 0x000000022400788c */ /* 0x000fc8000bf05270 */
[----:B------:R-:W-:Y:S02]  /*7750*/  USEL UR4, URZ, 0x1, UP0 ;  /* 0x000000013f047887 */ /* 0x000fe40008000000 */
[----:B------:R-:W-:Y:S02]  /*7760*/  USEL UR36, UR36, URZ, UP0 ;  /* 0x0000003f24247287 */ /* 0x000fe40008000000 */
[----:B------:R-:W-:Y:S01]  /*7770*/  ULOP3.LUT UR37, UR37, UR4, URZ, 0x3c, !UPT ;  /* 0x0000000425257292 */ /* 0x000fe2000f8e3c3f */
[----:B-1----:R-:W-:-:S13]  /*7780*/  ISETP.LE.AND P0, PT, R0, UR39, PT ;  /* 0x0000002700007c0c */ /* 0x002fda000bf03270 */
[----:B------:R-:W-:Y:S05]  /*7790*/  @!P0 BRA `(.L_x_33) ;  /* 0xffffff9400688947 */ /* 0x000fea000383ffff */
[----:B------:R-:W-:Y:S05]  /*77a0*/  EXIT ;  /* 0x000000000000794d */ /* 0x000fea0003800000 */
.L_x_7:
[----:B------:R-:W-:-:S08]  /*77b0*/  NOP ;  /* 0x0000000000007918 */ /* 0x000fd00000000000 */
[----:B------:R-:W1:-:S00]  /*77c0*/  USETMAXREG.DEALLOC.CTAPOOL 0x20 ;  /* 0x00000020000079c8 */ /* 0x000e4000080e0500 */
[----:B------:R-:W2:Y:S01]  /*77d0*/  S2UR UR49, SR_CTAID.X ;  /* 0x00000000003179c3 */ /* 0x000ea20000002500 */
[----:B------:R-:W-:Y:S01]  /*77e0*/  UMOV UR47, 0x1 ;  /* 0x00000001002f7882 */ /* 0x000fe20000000000 */
[----:B-1----:R-:W-:Y:S01]  /*77f0*/  LOP3.LUT R22, R0, 0x3, RZ, 0xc0, !PT ;  /* 0x0000000300167812 */ /* 0x002fe200078ec0ff */
[----:B------:R-:W-:Y:S01]  /*7800*/  IMAD.MOV.U32 R19, RZ, RZ, RZ ;  /* 0x000000ffff137224 */ /* 0x000fe200078e00ff */
[----:B------:R-:W-:-:S04]  /*7810*/  MOV R16, 0x1 ;  /* 0x0000000100107802 */ /* 0x000fc80000000f00 */
[----:B------:R-:W2:Y:S02]  /*7820*/  LDC R3, c[0x0][0xda4] ;  /* 0x00036900ff037b82 */ /* 0x000ea40000000800 */
[----:B--2---:R-:W-:-:S13]  /*7830*/  ISETP.LE.AND P0, PT, R3, UR49, PT ;  /* 0x0000003103007c0c */ /* 0x004fda000bf03270 */
[----:B------:R-:W-:Y:S05]  /*7840*/  @P0 BRA `(.L_x_34) ;  /* 0x0000002800180947 */ /* 0x000fea0003800000 */
[C---:B------:R-:W-:Y:S01]  /*7850*/  IMAD.SHL.U32 R3, R2.reuse, 0x20, RZ ;  /* 0x0000002002037824 */ /* 0x040fe200078e00ff */
[----:B------:R-:W-:Y:S01]  /*7860*/  SHF.R.U32.HI R4, RZ, 0x1, R2 ;  /* 0x00000001ff047819 */ /* 0x000fe20000011602 */
[----:B------:R-:W-:Y:S01]  /*7870*/  IMAD.SHL.U32 R6, R23, 0x10, RZ ;  /* 0x0000001017067824 */ /* 0x000fe200078e00ff */
[----:B------:R-:W-:Y:S01]  /*7880*/  LOP3.LUT P0, RZ, R2, 0x4, RZ, 0xc0, !PT ;  /* 0x0000000402ff7812 */ /* 0x000fe2000780c0ff */
[----:B------:R-:W-:Y:S01]  /*7890*/  IMAD.SHL.U32 R9, R0, 0x800, RZ ;  /* 0x0000080000097824 */ /* 0x000fe200078e00ff */
[----:B------:R-:W-:Y:S01]  /*78a0*/  LOP3.LUT R5, R3, 0x360, RZ, 0xc0, !PT ;  /* 0x0000036003057812 */ /* 0x000fe200078ec0ff */
[----:B------:R-:W-:Y:S01]  /*78b0*/  IMAD.SHL.U32 R0, R2, 0x4, RZ ;  /* 0x0000000402007824 */ /* 0x000fe200078e00ff */
[----:B------:R-:W-:Y:S01]  /*78c0*/  LOP3.LUT R7, R4, 0x20, RZ, 0xc0, !PT ;  /* 0x0000002004077812 */ /* 0x000fe200078ec0ff */
[----:B------:R-:W-:Y:S01]  /*78d0*/  IMAD.MOV.U32 R24, RZ, RZ, 0x40 ;  /* 0x00000040ff187424 */ /* 0x000fe200078e00ff */
[----:B------:R-:W-:Y:S01]  /*78e0*/  LOP3.LUT R5, R5, 0x400, R6, 0xf8, !PT ;  /* 0x0000040005057812 */ /* 0x000fe200078ef806 */
[C---:B------:R-:W-:Y:S01]  /*78f0*/  IMAD.SHL.U32 R6, R2.reuse, 0x80, RZ ;  /* 0x0000008002067824 */ /* 0x040fe200078e00ff */
[----:B------:R-:W-:Y:S01]  /*7900*/  LOP3.LUT R3, R3, 0x80, RZ, 0xc0, !PT ;  /* 0x0000008003037812 */ /* 0x000fe200078ec0ff */
[----:B------:R-:W-:Y:S01]  /*7910*/  IMAD.MOV.U32 R16, RZ, RZ, 0x1 ;  /* 0x00000001ff107424 */ /* 0x000fe200078e00ff */
[----:B------:R-:W-:Y:S01]  /*7920*/  LOP3.LUT R7, R7, 0x10, R2, 0xf8, !PT ;  /* 0x0000001007077812 */ /* 0x000fe200078ef802 */
[----:B------:R-:W-:Y:S01]  /*7930*/  IMAD.MOV.U32 R19, RZ, RZ, RZ ;  /* 0x000000ffff137224 */ /* 0x000fe200078e00ff */
[----:B------:R-:W-:Y:S01]  /*7940*/  LOP3.LUT R3, R3, 0x10, R4, 0xf8, !PT ;  /* 0x0000001003037812 */ /* 0x000fe200078ef804 */
[----:B------:R-:W-:Y:S01]  /*7950*/  IMAD.SHL.U32 R4, R2, 0x10, RZ ;  /* 0x0000001002047824 */ /* 0x000fe200078e00ff */
[----:B------:R-:W-:Y:S01]  /*7960*/  LOP3.LUT R7, R7, 0x380, R6, 0xf8, !PT ;  /* 0x0000038007077812 */ /* 0x000fe200078ef806 */
[----:B------:R-:W-:Y:S01]  /*7970*/  ULDC.64 UR52, c[0x0][0x198] ;  /* 0x0000660000347ab9 */ /* 0x000fe20000000a00 */
[----:B------:R-:W-:Y:S01]  /*7980*/  LOP3.LUT R6, R6, 0x400, RZ, 0xc0, !PT ;  /* 0x0000040006067812 */ /* 0x000fe200078ec0ff */
[----:B------:R-:W-:Y:S01]  /*7990*/  ULOP3.LUT UR43, UR46, 0x1, URZ, 0xfc, !UPT ;  /* 0x000000012e2b7892 */ /* 0x000fe2000f8efc3f */
[----:B------:R-:W-:Y:S01]  /*79a0*/  LOP3.LUT R0, R3, 0x10, R0, 0x78, !PT ;  /* 0x0000001003007812 */ /* 0x000fe200078e7800 */
[----:B------:R-:W-:Y:S01]  /*79b0*/  ULOP3.LUT UR48, UR46, 0x2, URZ, 0xfc, !UPT ;  /* 0x000000022e307892 */ /* 0x000fe2000f8efc3f */
[----:B------:R-:W-:Y:S01]  /*79c0*/  LOP3.LUT R6, R6, 0x800, R9, 0xf8, !PT ;  /* 0x0000080006067812 */ /* 0x000fe200078ef809 */
[----:B------:R-:W-:Y:S01]  /*79d0*/  ULDC UR44, c[0x0][0xc] ;  /* 0x00000300002c7ab9 */ /* 0x000fe20000000800 */
[----:B------:R-:W-:Y:S01]  /*79e0*/  LOP3.LUT R7, R7, 0x70, R4, 0x78, !PT ;  /* 0x0000007007077812 */ /* 0x000fe200078e7804 */
[----:B------:R-:W-:Y:S01]  /*79f0*/  UMOV UR47, URZ ;  /* 0x0000003f002f7c82 */ /* 0x000fe20008000000 */
[----:B------:R-:W-:-:S02]  /*7a00*/  LOP3.LUT R17, R5, R0, RZ, 0xfc, !PT ;  /* 0x0000000005117212 */ /* 0x000fc400078efcff */
[----:B------:R-:W-:Y:S02]  /*7a10*/  LOP3.LUT R18, R6, R7, RZ, 0xfc, !PT ;  /* 0x0000000706127212 */ /* 0x000fe400078efcff */
[----:B------:R-:W-:Y:S02]  /*7a20*/  LOP3.LUT R2, R2, 0x1f, RZ, 0xc0, !PT ;  /* 0x0000001f02027812 */ /* 0x000fe400078ec0ff */
[----:B------:R-:W-:-:S07]  /*7a30*/  SEL R24, R24, 0xffffffc0, !P0 ;  /* 0xffffffc018187807 */ /* 0x000fce0004000000 */
.L_x_80:
[----:B-1----:R-:W1:Y:S01]  /*7a40*/  S2UR UR8, SR_CgaCtaId ;  /* 0x00000000000879c3 */ /* 0x002e620000008800 */
[----:B------:R-:W-:Y:S01]  /*7a50*/  ULDC UR4, c[0x0][0xda8] ;  /* 0x00036a0000047ab9 */ /* 0x000fe20000000800 */
[----:B------:R-:W-:Y:S01]  /*7a60*/  ULDC.64 UR6, c[0x0][0x3f8] ;  /* 0x0000fe0000067ab9 */ /* 0x000fe20000000a00 */
[----:B------:R-:W-:Y:S02]  /*7a70*/  UISETP.NE.AND UP1, UPT, UR4, 0x1, UPT ;  /* 0x000000010400788c */ /* 0x000fe4000bf25270 */
[----:B------:R-:W-:Y:S01]  /*7a80*/  UISETP.NE.U32.AND UP0, UPT, UR6, URZ, UPT ;  /* 0x0000003f0600728c */ /* 0x000fe2000bf05070 */
[----:B------:R-:W-:Y:S02]  /*7a90*/  UMOV UR40, 0x400 ;  /* 0x0000040000287882 */ /* 0x000fe40000000000 */
[----:B------:R-:W-:Y:S01]  /*7aa0*/  ULDC UR6, c[0x0][0xdb4] ;  /* 0x00036d0000067ab9 */ /* 0x000fe20000000800 */
[----:B------:R-:W-:Y:S02]  /*7ab0*/  UISETP.NE.AND.EX UP0, UPT, UR7, URZ, UPT, UP0 ;  /* 0x0000003f0700728c */ /* 0x000fe4000bf05300 */
[----:B------:R-:W-:Y:S01]  /*7ac0*/  UISETP.NE.AND UP2, UPT, UR6, 0x1, UPT ;  /* 0x000000010600788c */ /* 0x000fe2000bf45270 */
[----:B------:R-:W-:-:S02]  /*7ad0*/  ULDC UR7, c[0x0][0x404] ;  /* 0x0001010000077ab9 */ /* 0x000fc40000000800 */
[----:B------:R-:W-:Y:S01]  /*7ae0*/  @UP1 ULDC UR4, c[0x0][0xdac] ;  /* 0x00036b0000041ab9 */ /* 0x000fe20000000800 */
[----:B------:R-:W-:Y:S02]  /*7af0*/  USEL UR7, UR7, 0x1, UP0 ;  /* 0x0000000107077887 */ /* 0x000fe40008000000 */
[----:B------:R-:W-:Y:S02]  /*7b00*/  UIMAD.WIDE.U32 UR4, UR49, UR4, URZ ;  /* 0x00000004310472a5 */ /* 0x000fe4000f8e003f */
[----:B------:R-:W-:Y:S01]  /*7b10*/  UMOV UR45, UR49 ;  /* 0x00000031002d7c82 */ /* 0x000fe20008000000 */
[----:B------:R-:W-:Y:S02]  /*7b20*/  ULDC UR42, c[0x0][0x2e0] ;  /* 0x0000b800002a7ab9 */ /* 0x000fe40000000800 */
[----:B------:R-:W-:Y:S02]  /*7b30*/  UIMAD UR42, UR7, UR42, URZ ;  /* 0x0000002a072a72a4 */ /* 0x000fe4000f8e023f */
[----:B-1----:R-:W-:-:S02]  /*7b40*/  ULEA UR40, UR8, UR40, 0x18 ;  /* 0x0000002808287291 */ /* 0x002fc4000f8ec03f */
[----:B------:R-:W-:Y:S02]  /*7b50*/  UIADD3 UR41, UR42, 0x7f, URZ ;  /* 0x0000007f2a297890 */ /* 0x000fe4000fffe03f */
[----:B------:R-:W-:Y:S01]  /*7b60*/  UIADD3 UR10, UR40, 0x13800, URZ ;  /* 0x00013800280a7890 */ /* 0x000fe2000fffe03f */
[----:B------:R-:W-:-:S03]  /*7b70*/  @UP1 ULDC UR8, c[0x0][0xdb0] ;  /* 0x00036c0000081ab9 */ /* 0x000fc60000000800 */
[----:B------:R-:W-:Y:S02]  /*7b80*/  ULOP3.LUT UP0, URZ, UR10, 0x9f, URZ, 0xc0, !UPT ;  /* 0x0000009f0a3f7892 */ /* 0x000fe4000f80c03f */
[----:B------:R-:W-:-:S03]  /*7b90*/  @UP1 USHF.R.U32.HI UR45, URZ, UR8, UR5 ;  /* 0x000000083f2d1299 */ /* 0x000fc60008011605 */
[----:B------:R-:W-:Y:S01]  /*7ba0*/  @UP2 ULDC.64 UR8, c[0x0][0xdb8] ;  /* 0x00036e0000082ab9 */ /* 0x000fe20000000a00 */
[----:B------:R-:W-:Y:S01]  /*7bb0*/  PLOP3.LUT P0, PT, PT, PT, UP0, 0x80, 0x0 ;  /* 0x000000000000781c */ /* 0x000fe20003f0f008 */
[----:B------:R-:W-:Y:S02]  /*7bc0*/  UIMAD.WIDE.U32 UR4, UR45, UR8, URZ ;  /* 0x000000082d0472a5 */ /* 0x000fe4000f8e003f */
[----:B------:R-:W-:Y:S01]  /*7bd0*/  UMOV UR39, UR45 ;  /* 0x0000002d00277c82 */ /* 0x000fe20008000000 */
[----:B------:R-:W-:Y:S02]  /*7be0*/  USHF.R.S32.HI UR4, URZ, 0x1f, UR41 ;  /* 0x0000001f3f047899 */ /* 0x000fe40008011429 */
[----:B------:R-:W-:Y:S02]  /*7bf0*/  @UP2 USHF.R.U32.HI UR39, URZ, UR9, UR5 ;  /* 0x000000093f272299 */ /* 0x000fe40008011605 */
[----:B------:R-:W-:Y:S02]  /*7c00*/  ULEA.HI UR41, UR4, UR41, URZ, 0x7 ;  /* 0x0000002904297291 */ /* 0x000fe4000f8f383f */
[----:B------:R-:W-:-:S04]  /*7c10*/  UIADD3 UR38, -UR39, URZ, URZ ;  /* 0x0000003f27267290 */ /* 0x000fc8000fffe13f */
[----:B------:R-:W-:Y:S01]  /*7c20*/  UIMAD UR38, UR6, UR38, UR45 ;  /* 0x00000026062672a4 */ /* 0x000fe2000f8e022d */
[----:B--2---:R-:W-:Y:S11]  /*7c30*/  @!P0 BRA `(.L_x_35) ;  /* 0x0000000000408947 */ /* 0x004ff60003800000 */
[----:B------:R-:W-:Y:S01]  /*7c40*/  MOV R14, 0x0 ;  /* 0x00000000000e7802 */ /* 0x000fe20000000f00 */
[----:B------:R-:W-:Y:S01]  /*7c50*/  ULDC.64 UR4, c[0x4][0x98] ;  /* 0x0100260000047ab9 */ /* 0x000fe20000000a00 */
[----:B------:R-:W-:Y:S01]  /*7c60*/  ULDC.64 UR6, c[0x4][0xa0] ;  /* 0x0100280000067ab9 */ /* 0x000fe20000000a00 */
[----:B------:R-:W-:Y:S01]  /*7c70*/  IMAD.U32 R4, RZ, RZ, UR4 ;  /* 0x00000004ff047e24 */ /* 0x000fe2000f8e00ff */
[----:B------:R-:W-:Y:S01]  /*7c80*/  MOV R12, 0x1 ;  /* 0x00000001000c7802 */ /* 0x000fe20000000f00 */
[----:B------:R-:W-:Y:S01]  /*7c90*/  IMAD.U32 R5, RZ, RZ, UR5 ;  /* 0x00000005ff057e24 */ /* 0x000fe2000f8e00ff */
[----:B------:R-:W1:Y:S01]  /*7ca0*/  LDC.64 R14, c[0x4][R14] ;  /* 0x010000000e0e7b82 */ /* 0x000e620000000a00 */
[----:B------:R-:W-:Y:S01]  /*7cb0*/  ULDC.64 UR4, c[0x4][0x8] ;  /* 0x0100020000047ab9 */ /* 0x000fe20000000a00 */
[----:B------:R-:W-:Y:S02]  /*7cc0*/  IMAD.U32 R6, RZ, RZ, UR6 ;  /* 0x00000006ff067e24 */ /* 0x000fe4000f8e00ff */
[----:B------:R-:W-:-:S02]  /*7cd0*/  IMAD.U32 R7, RZ, RZ, UR7 ;  /* 0x00000007ff077e24 */ /* 0x000fc4000f8e00ff */
[----:B------:R-:W-:Y:S02]  /*7ce0*/  IMAD.U32 R10, RZ, RZ, UR4 ;  /* 0x00000004ff0a7e24 */ /* 0x000fe4000f8e00ff */
[----:B------:R-:W-:Y:S02]  /*7cf0*/  IMAD.U32 R11, RZ, RZ, UR5 ;  /* 0x00000005ff0b7e24 */ /* 0x000fe4000f8e00ff */
[----:B------:R-:W-:Y:S02]  /*7d00*/  IMAD.MOV.U32 R8, RZ, RZ, 0x70 ;  /* 0x00000070ff087424 */ /* 0x000fe400078e00ff */
[----:B------:R-:W-:-:S07]  /*7d10*/  IMAD.MOV.U32 R13, RZ, RZ, RZ ;  /* 0x000000ffff0d7224 */ /* 0x000fce00078e00ff */
[----:B------:R-:W-:-:S07]  /*7d20*/  LEPC R20, `(.L_x_35) ;  /* 0x000000001014794e */ /* 0x000fce0000000000 */
[----:B-1----:R-:W-:Y:S05]  /*7d30*/  CALL.ABS.NOINC R14 ;  /* 0x000000000e007343 */ /* 0x002fea0003c00000 */
.L_x_35:
[----:B------:R-:W-:-:S06]  /*7d40*/  UIADD3 UR4, UR40, 0x9000, URZ ;  /* 0x0000900028047890 */ /* 0x000fcc000fffe03f */
[----:B------:R-:W-:-:S05]  /*7d50*/  IMAD.U32 R25, RZ, RZ, UR4 ;  /* 0x00000004ff197e24 */ /* 0x000fca000f8e00ff */
[----:B------:R-:W-:-:S04]  /*7d60*/  LOP3.LUT P0, RZ, R25, 0x9f, RZ, 0xc0, !PT ;  /* 0x0000009f19ff7812 */ /* 0x000fc8000780c0ff */
[----:B------:R-:W-:-:S09]  /*7d70*/  P2R R0, PR, RZ, 0x1 ;  /* 0x00000001ff007803 */ /* 0x000fd20000000000 */
[----:B------:R-:W-:Y:S05]  /*7d80*/  @!P0 BRA `(.L_x_36) ;  /* 0x0000000000408947 */ /* 0x000fea0003800000 */
[----:B------:R-:W-:Y:S01]  /*7d90*/  MOV R14, 0x0 ;  /* 0x00000000000e7802 */ /* 0x000fe20000000f00 */
[----:B------:R-:W-:Y:S01]  /*7da0*/  ULDC.64 UR4, c[0x4][0x98] ;  /* 0x0100260000047ab9 */ /* 0x000fe20000000a00 */
[----:B------:R-:W-:Y:S01]  /*7db0*/  ULDC.64 UR6, c[0x4][0xa0] ;  /* 0x0100280000067ab9 */ /* 0x000fe20000000a00 */
[----:B------:R-:W-:Y:S02]  /*7dc0*/  IMAD.U32 R4, RZ, RZ, UR4 ;  /* 0x00000004ff047e24 */ /* 0x000fe4000f8e00ff */
        /* <DEDUP_REMOVED lines=8> */
[----:B------:R-:W-:Y:S02]  /*7e50*/  IMAD.MOV.U32 R12, RZ, RZ, 0x1 ;  /* 0x00000001ff0c7424 */ /* 0x000fe400078e00ff */
[----:B------:R-:W-:-:S07]  /*7e60*/  IMAD.MOV.U32 R13, RZ, RZ, RZ ;  /* 0x000000ffff0d7224 */ /* 0x000fce00078e00ff */
[----:B------:R-:W-:-:S07]  /*7e70*/  LEPC R20, `(.L_x_36) ;  /* 0x000000001014794e */ /* 0x000fce0000000000 */
[----:B-1----:R-:W-:Y:S05]  /*7e80*/  CALL.ABS.NOINC R14 ;  /* 0x000000000e007343 */ /* 0x002fea0003c00000 */
.L_x_36:
[----:B------:R-:W-:-:S04]  /*7e90*/  UIADD3 UR4, UR40, 0x3000, URZ ;  /* 0x0000300028047890 */ /* 0x000fc8000fffe03f */
[----:B------:R-:W-:-:S06]  /*7ea0*/  ULOP3.LUT UP0, URZ, UR4, 0x3ff, URZ, 0xc0, !UPT ;  /* 0x000003ff043f7892 */ /* 0x000fcc000f80c03f */
[----:B------:R-:W-:-:S13]  /*7eb0*/  PLOP3.LUT P0, PT, PT, PT, UP0, 0x80, 0x0 ;  /* 0x000000000000781c */ /* 0x000fda0003f0f008 */
        /* <DEDUP_REMOVED lines=8> */
[----:B------:R-:W-:Y:S01]  /*7f40*/  IMAD.U32 R6, RZ, RZ, UR6 ;  /* 0x00000006ff067e24 */ /* 0x000fe2000f8e00ff */
[----:B------:R-:W-:Y:S01]  /*7f50*/  MOV R11, UR5 ;  /* 0x00000005000b7c02 */ /* 0x000fe20008000f00 */
[----:B------:R-:W-:-:S02]  /*7f60*/  IMAD.U32 R7, RZ, RZ, UR7 ;  /* 0x00000007ff077e24 */ /* 0x000fc4000f8e00ff */
[----:B------:R-:W-:Y:S02]  /*7f70*/  IMAD.U32 R10, RZ, RZ, UR4 ;  /* 0x00000004ff0a7e24 */ /* 0x000fe4000f8e00ff */
[----:B------:R-:W-:Y:S02]  /*7f80*/  IMAD.MOV.U32 R8, RZ, RZ, 0x70 ;  /* 0x00000070ff087424 */ /* 0x000fe400078e00ff */
[----:B------:R-:W-:Y:S02]  /*7f90*/  IMAD.MOV.U32 R12, RZ, RZ, 0x1 ;  /* 0x00000001ff0c7424 */ /* 0x000fe400078e00ff */
[----:B------:R-:W-:-:S07]  /*7fa0*/  IMAD.MOV.U32 R13, RZ, RZ, RZ ;  /* 0x000000ffff0d7224 */ /* 0x000fce00078e00ff */
[----:B------:R-:W-:-:S07]  /*7fb0*/  LEPC R20, `(.L_x_37) ;  /* 0x000000001014794e */ /* 0x000fce0000000000 */
[----:B-1----:R-:W-:Y:S05]  /*7fc0*/  CALL.ABS.NOINC R14 ;  /* 0x000000000e007343 */ /* 0x002fea0003c00000 */
.L_x_37:
[----:B------:R-:W-:-:S13]  /*7fd0*/  LOP3.LUT P6, RZ, R25, 0x9f, RZ, 0xc0, !PT ;  /* 0x0000009f19ff7812 */ /* 0x000fda00078cc0ff */
        /* <DEDUP_REMOVED lines=17> */
.L_x_38:
[----:B------:R-:W-:Y:S01]  /*80f0*/  ULDC.64 UR4, c[0x0][0x9f8] ;  /* 0x00027e0000047ab9 */ /* 0x000fe20000000a00 */
[----:B------:R-:W-:Y:S01]  /*8100*/  IMAD.U32 R7, RZ, RZ, UR39 ;  /* 0x00000027ff077e24 */ /* 0x000fe2000f8e00ff */
[----:B------:R-:W-:Y:S01]  /*8110*/  ISETP.NE.U32.AND P0, PT, RZ, UR4, PT ;  /* 0x00000004ff007c0c */ /* 0x000fe2000bf05070 */
[----:B------:R-:W-:Y:S01]  /*8120*/  IMAD.U32 R3, RZ, RZ, UR39 ;  /* 0x00000027ff037e24 */ /* 0x000fe2000f8e00ff */
[----:B------:R-:W1:Y:S02]  /*8130*/  LDC R0, c[0x0][0x428] ;  /* 0x00010a00ff007b82 */ /* 0x000e640000000800 */
[----:B------:R-:W-:-:S13]  /*8140*/  ISETP.NE.AND.EX P0, PT, RZ, UR5, PT, P0 ;  /* 0x00000005ff007c0c */ /* 0x000fda000bf05300 */
[----:B------:R-:W2:Y:S02]  /*8150*/  @P0 LDC.64 R4, c[0x0][0x9f8] ;  /* 0x00027e00ff040b82 */ /* 0x000ea40000000a00 */
[----:B--2---:R-:W-:-:S06]  /*8160*/  @P0 IMAD.WIDE R4, R7, 0x4, R4 ;  /* 0x0000000407040825 */ /* 0x004fcc00078e0204 */
[----:B------:R-:W2:Y:S01]  /*8170*/  LDC R7, c[0x0][0xda8] ;  /* 0x00036a00ff077b82 */ /* 0x000ea20000000800 */
[----:B------:R3:W4:Y:S01]  /*8180*/  @P0 LDG.E R3, desc[UR50][R4.64] ;  /* 0x0000003204030981 */ /* 0x000722000c1e1900 */
[----:B-1----:R-:W-:Y:S01]  /*8190*/  ISETP.NE.AND P0, PT, R0, 0x1, PT ;  /* 0x000000010000780c */ /* 0x002fe20003f05270 */
[----:B------:R-:W-:Y:S01]  /*81a0*/  IMAD R8, RZ, RZ, -UR45 ;  /* 0x8000002dff087e24 */ /* 0x000fe2000f8e02ff */
[----:B------:R-:W-:Y:S01]  /*81b0*/  ISETP.NE.AND P2, PT, R23, RZ, PT ;  /* 0x000000ff1700720c */ /* 0x000fe20003f45270 */
[----:B------:R-:W-:Y:S01]  /*81c0*/  UMOV UR36, URZ ;  /* 0x0000003f00247c82 */ /* 0x000fe20008000000 */
[----:B------:R-:W-:Y:S01]  /*81d0*/  UMOV UR4, 0x20 ;  /* 0x0000002000047882 */ /* 0x000fe20000000000 */
[----:B------:R-:W-:Y:S01]  /*81e0*/  UMOV UR6, UR38 ;  /* 0x0000002600067c82 */ /* 0x000fe20008000000 */
[----:B------:R-:W-:Y:S01]  /*81f0*/  UMOV UR7, UR39 ;  /* 0x0000002700077c82 */ /* 0x000fe20008000000 */
[----:B------:R-:W-:Y:S01]  /*8200*/  UMOV UR8, 0x40 ;  /* 0x0000004000087882 */ /* 0x000fe20000000000 */
[----:B------:R-:W-:Y:S01]  /*8210*/  UMOV UR10, UR38 ;  /* 0x00000026000a7c82 */ /* 0x000fe20008000000 */
[----:B---3--:R-:W1:Y:S01]  /*8220*/  LDC.64 R4, c[0x0][0x3f8] ;  /* 0x0000fe00ff047b82 */ /* 0x008e620000000a00 */
[----:B------:R-:W-:Y:S01]  /*8230*/  UMOV UR11, UR39 ;  /* 0x00000027000b7c82 */ /* 0x000fe20008000000 */
[----:B------:R-:W-:Y:S01]  /*8240*/  UMOV UR14, 0xffffffff ;  /* 0xffffffff000e7882 */ /* 0x000fe20000000000 */
[----:B------:R-:W-:-:S03]  /*8250*/  IMAD.U32 R20, RZ, RZ, UR38 ;  /* 0x00000026ff147e24 */ /* 0x000fc6000f8e00ff */
[----:B------:R-:W-:Y:S02]  /*8260*/  VOTEU.ALL UP1, P2 ;  /* 0x00000000003f7886 */ /* 0x000fe40001020000 */
[----:B------:R-:W3:Y:S01]  /*8270*/  @P0 LDC R0, c[0x0][0x42c] ;  /* 0x00010b00ff000b82 */ /* 0x000ee20000000800 */
[----:B--2---:R-:W-:Y:S02]  /*8280*/  IMAD R8, R7, R8, UR49 ;  /* 0x0000003107087e24 */ /* 0x004fe4000f8e0208 */
[----:B------:R-:W-:Y:S02]  /*8290*/  @!UP1 UIADD3 UR12, UP0, UR52, 0x270, URZ ;  /* 0x00000270340c9890 */ /* 0x000fe4000ff1e03f */
[----:B------:R-:W-:-:S03]  /*82a0*/  IMAD R8, R8, 0xc0, RZ ;  /* 0x000000c008087824 */ /* 0x000fc600078e02ff */
[----:B------:R-:W2:Y:S01]  /*82b0*/  @P0 LDC R7, c[0x0][0x430] ;  /* 0x00010c00ff070b82 */ /* 0x000ea20000000800 */
[----:B------:R-:W-:Y:S01]  /*82c0*/  @!UP1 UIADD3.X UR13, URZ, UR53, URZ, UP0, !UPT ;  /* 0x000000353f0d9290 */ /* 0x000fe200087fe43f */
[----:B------:R-:W-:Y:S02]  /*82d0*/  R2UR UR37, R8 ;  /* 0x00000000082572ca */ /* 0x000fe400000e0000 */
[----:B-1----:R-:W-:-:S04]  /*82e0*/  ISETP.NE.U32.AND P1, PT, R4, RZ, PT ;  /* 0x000000ff0400720c */ /* 0x002fc80003f25070 */
[----:B------:R-:W-:Y:S01]  /*82f0*/  ISETP.NE.AND.EX P1, PT, R5, RZ, PT, P1 ;  /* 0x000000ff0500720c */ /* 0x000fe20003f25310 */
[----:B---3--:R-:W-:-:S06]  /*8300*/  @P0 IMAD.HI.U32 R0, R0, UR38, RZ ;  /* 0x0000002600000c27 */ /* 0x008fcc000f8e00ff */
[----:B------:R-:W-:Y:S01]  /*8310*/  UMOV UR5, UR37 ;  /* 0x0000002500057c82 */ /* 0x000fe20008000000 */
[----:B------:R-:W-:Y:S01]  /*8320*/  UMOV UR9, UR37 ;  /* 0x0000002500097c82 */ /* 0x000fe20008000000 */
[----:B------:R1:W-:Y:S01]  /*8330*/  @!UP1 UTMAPF.L2.4D [UR36], [UR12] ;  /* 0x000000240c0095b8 */ /* 0x0003e20008018000 */
[----:B--2---:R-:W-:Y:S01]  /*8340*/  @P0 SHF.R.U32.HI R20, RZ, R7, R0 ;  /* 0x00000007ff140219 */ /* 0x004fe20000011600 */
[----:B------:R1:W-:Y:S01]  /*8350*/  @!UP1 UTMAPF.L2.4D [UR4], [UR12] ;  /* 0x000000040c0095b8 */ /* 0x0003e20008018000 */
[----:B------:R1:W-:Y:S01]  /*8360*/  @!UP1 UTMAPF.L2.4D [UR8], [UR12] ;  /* 0x000000080c0095b8 */ /* 0x0003e20008018000 */
[----:B----4-:R-:W-:Y:S02]  /*8370*/  SHF.R.S32.HI R0, RZ, 0x1f, R3 ;  /* 0x0000001fff007819 */ /* 0x010fe40000011403 */
[----:B------:R-:W-:Y:S01]  /*8380*/  SEL R6, R3, RZ, !P1 ;  /* 0x000000ff03067207 */ /* 0x000fe20004800000 */
[----:B-1----:R-:W-:Y:S06]  /*8390*/  BRA.DIV UR14, `(.L_x_39) ;  /* 0x000000220e887947 */ /* 0x002fec000b800000 */
[----:B------:R1:W2:Y:S02]  /*83a0*/  SHFL.IDX PT, R14, R22, RZ, 0x1f ;  /* 0x00001fff160e7589 */ /* 0x0002a400000e0000 */
.L_x_96:
[----:B--2---:R-:W-:Y:S02]  /*83b0*/  ISETP.NE.AND P0, PT, R14, RZ, PT ;  /* 0x000000ff0e00720c */ /* 0x004fe40003f05270 */
[----:B------:R-:W-:Y:S02]  /*83c0*/  PLOP3.LUT P6, PT, PT, PT, PT, 0x8, 0x0 ;  /* 0x000000000000781c */ /* 0x000fe40003fce170 */
[----:B------:R-:W-:-:S09]  /*83d0*/  MOV R12, R6 ;  /* 0x00000006000c7202 */ /* 0x000fd20000000f00 */
[----:B------:R-:W-:Y:S05]  /*83e0*/  @P0 BRA `(.L_x_40) ;  /* 0x0000000400f80947 */ /* 0x000fea0003800000 */
[----:B------:R-:W-:-:S06]  /*83f0*/  ULEA.HI.SX32 UR4, UR41, 0xffffffff, 0x19 ;  /* 0xffffffff29047891 */ /* 0x000fcc000f8fca3f */
[----:B------:R-:W-:Y:S01]  /*8400*/  IMAD.U32 R9, RZ, RZ, UR4 ;  /* 0x00000004ff097e24 */ /* 0x000fe2000f8e00ff */
[----:B------:R-:W-:-:S03]  /*8410*/  UMOV UR4, 0xffffffff ;  /* 0xffffffff00047882 */ /* 0x000fc60000000000 */
[----:B------:R-:W-:Y:S05]  /*8420*/  BRA.DIV UR4, `(.L_x_41) ;  /* 0x0000002204847947 */ /* 0x000fea000b800000 */
[----:B------:R-:W-:-:S13]  /*8430*/  ELECT P6, URZ, PT ;  /* 0x00000000003f782f */ /* 0x000fda00038c0000 */
.L_x_99:
[----:B------:R-:W-:Y:S05]  /*8440*/  @!P6 BRA `(.L_x_42) ;  /* 0x000000040064e947 */ /* 0x000fea0003800000 */
[----:B------:R-:W-:Y:S01]  /*8450*/  IMAD.MOV.U32 R12, RZ, RZ, R3 ;  /* 0x000000ffff0c7224 */ /* 0x000fe200078e0003 */
[----:B------:R-:W-:Y:S06]  /*8460*/  @!P1 BRA `(.L_x_43) ;  /* 0x0000000000489947 */ /* 0x000fec0003800000 */
[----:B------:R-:W2:Y:S01]  /*8470*/  LDC R10, c[0x0][0x41c] ;  /* 0x00010700ff0a7b82 */ /* 0x000ea20000000800 */
[----:B------:R-:W-:Y:S01]  /*8480*/  IMAD.MOV.U32 R11, RZ, RZ, R9 ;  /* 0x000000ffff0b7224 */ /* 0x000fe200078e0009 */
[----:B------:R-:W-:Y:S02]  /*8490*/  ULDC.64 UR4, c[0x0][0x408] ;  /* 0x0001020000047ab9 */ /* 0x000fe40000000a00 */
[----:B------:R-:W-:-:S04]  /*84a0*/  IMAD R12, R0, UR4, RZ ;  /* 0x00000004000c7c24 */ /* 0x000fc8000f8e02ff */
[----:B------:R-:W-:Y:S01]  /*84b0*/  IMAD R13, R3, UR5, R12 ;  /* 0x00000005030d7c24 */ /* 0x000fe2000f8e020c */
[----:B--2---:R-:W-:-:S13]  /*84c0*/  ISETP.NE.AND P0, PT, R10, 0x1, PT ;  /* 0x000000010a00780c */ /* 0x004fda0003f05270 */
[----:B------:R-:W2:Y:S02]  /*84d0*/  @P0 LDC.64 R6, c[0x0][0x420] ;  /* 0x00010800ff060b82 */ /* 0x000ea40000000a00 */
[----:B--2---:R-:W-:-:S05]  /*84e0*/  @P0 IMAD.HI.U32 R6, R9, R6, RZ ;  /* 0x0000000609060227 */ /* 0x004fca00078e00ff */
[----:B------:R-:W-:-:S04]  /*84f0*/  @P0 SHF.R.U32.HI R11, RZ, R7, R6 ;  /* 0x00000007ff0b0219 */ /* 0x000fc80000011606 */
[--C-:B------:R-:W-:Y:S01]  /*8500*/  SHF.R.S32.HI R7, RZ, 0x1f, R11.reuse ;  /* 0x0000001fff077819 */ /* 0x100fe2000001140b */
[----:B------:R-:W-:-:S04]  /*8510*/  IMAD.MOV.U32 R6, RZ, RZ, R11 ;  /* 0x000000ffff067224 */ /* 0x000fc800078e000b */
[----:B------:R-:W-:-:S04]  /*8520*/  IMAD.WIDE.U32 R6, R3, UR4, R6 ;  /* 0x0000000403067c25 */ /* 0x000fc8000f8e0006 */
[----:B------:R-:W-:Y:S01]  /*8530*/  IMAD.IADD R7, R7, 0x1, R13 ;  /* 0x0000000107077824 */ /* 0x000fe200078e020d */
[----:B------:R-:W-:-:S04]  /*8540*/  LEA R4, P0, R6, R4, 0x2 ;  /* 0x0000000406047211 */ /* 0x000fc800078010ff */
[----:B------:R-:W-:-:S05]  /*8550*/  LEA.HI.X R5, R6, R5, R7, 0x2, P0 ;  /* 0x0000000506057211 */ /* 0x000fca00000f1407 */
[----:B------:R2:W5:Y:S01]  /*8560*/  LDG.E R12, desc[UR50][R4.64] ;  /* 0x00000032040c7981 */ /* 0x000562000c1e1900 */
[----:B------:R-:W-:-:S04]  /*8570*/  IMAD.MOV R6, RZ, RZ, -R11 ;  /* 0x000000ffff067224 */ /* 0x000fc800078e0a0b */
[----:B------:R-:W-:-:S07]  /*8580*/  IMAD R9, R10, R6, R9 ;  /* 0x000000060a097224 */ /* 0x000fce00078e0209 */
.L_x_43:
[----:B------:R-:W-:Y:S02]  /*8590*/  LEA R7, R19, UR40, 0x3 ;  /* 0x0000002813077c11 */ /* 0x000fe4000f8e18ff */
[----:B--2---:R-:W-:Y:S02]  /*85a0*/  SHF.L.U32 R4, R16, 0x1f, RZ ;  /* 0x0000001f10047819 */ /* 0x004fe400000006ff */
[----:B------:R-:W-:Y:S02]  /*85b0*/  ISETP.NE.AND P0, PT, R23, RZ, PT ;  /* 0x000000ff1700720c */ /* 0x000fe40003f05270 */
[----:B------:R-:W2:Y:S02]  /*85c0*/  SYNCS.PHASECHK.TRANS64.TRYWAIT P3, [R7+URZ+0x19c80], R4 ;  /* 0x019c8004070075a7 */ /* 0x000ea4000806017f */
[----:B--2---:R-:W-:Y:S09]  /*85d0*/  @!P3 BRA `(.L_x_44) ;  /* 0x000000200038b947 */ /* 0x004ff20003800000 */
.L_x_100:
[----:B------:R-:W-:Y:S05]  /*85e0*/  @P0 BRA `(.L_x_45) ;  /* 0x0000000000140947 */ /* 0x000fea0003800000 */
[----:B------:R-:W-:Y:S01]  /*85f0*/  ISETP.NE.AND P3, PT, R2, RZ, PT ;  /* 0x000000ff0200720c */ /* 0x000fe20003f65270 */
[----:B------:R-:W-:-:S04]  /*8600*/  IMAD.MOV.U32 R5, RZ, RZ, 0x3000 ;  /* 0x00003000ff057424 */ /* 0x000fc800078e00ff */
[----:B------:R3:W-:Y:S08]  /*8610*/  SYNCS.ARRIVE.TRANS64 RZ, [R7+URZ+0x19c70], R5 ;  /* 0x019c700507ff79a7 */ /* 0x0007f0000800003f */
[----:B------:R-:W-:Y:S05]  /*8620*/  @!P3 BRA `(.L_x_45) ;  /* 0x000000000004b947 */ /* 0x000fea0003800000 */
[----:B------:R-:W-:Y:S01]  /*8630*/  BPT.TRAP 0x1 ;  /* 0x000000040000795c */ /* 0x000fe20000300000 */
.L_x_45:
[----:B------:R-:W-:Y:S01]  /*8640*/  IMAD.U32 R6, RZ, RZ, UR40 ;  /* 0x00000028ff067e24 */ /* 0x000fe2000f8e00ff */
[----:B------:R-:W-:Y:S01]  /*8650*/  R2UR UR9, R7 ;  /* 0x00000000070972ca */ /* 0x000fe200000e0000 */
[----:B------:R-:W-:Y:S01]  /*8660*/  IMAD.SHL.U32 R9, R9, 0x80, RZ ;  /* 0x0000008009097824 */ /* 0x000fe200078e00ff */
[----:B------:R-:W-:Y:S01]  /*8670*/  UIADD3 UR4, UP0, UR52, 0x470, URZ ;  /* 0x0000047034047890 */ /* 0x000fe2000ff1e03f */
[----:B---3--:R-:W-:Y:S01]  /*8680*/  IMAD R5, R19, 0x3000, R6 ;  /* 0x0000300013057824 */ /* 0x008fe200078e0206 */
[----:B------:R-:W-:Y:S01]  /*8690*/  R2UR UR12, R20 ;  /* 0x00000000140c72ca */ /* 0x000fe200000e0000 */
[----:B------:R-:W-:Y:S01]  /*86a0*/  UMOV UR10, URZ ;  /* 0x0000003f000a7c82 */ /* 0x000fe20008000000 */
[----:B-----5:R-:W-:Y:S01]  /*86b0*/  R2UR UR13, R12 ;  /* 0x000000000c0d72ca */ /* 0x020fe200000e0000 */
[----:B------:R-:W-:Y:S01]  /*86c0*/  UIADD3.X UR5, URZ, UR53, URZ, UP0, !UPT ;  /* 0x000000353f057290 */ /* 0x000fe200087fe43f */
[----:B------:R-:W-:Y:S01]  /*86d0*/  R2UR UR15, R5 ;  /* 0x00000000050f72ca */ /* 0x000fe200000e0000 */
[----:B------:R-:W-:Y:S01]  /*86e0*/  UMOV UR6, 0x0 ;  /* 0x0000000000067882 */ /* 0x000fe20000000000 */
[----:B------:R-:W-:Y:S01]  /*86f0*/  R2UR UR11, R9 ;  /* 0x00000000090b72ca */ /* 0x000fe200000e0000 */
[----:B------:R-:W-:Y:S01]  /*8700*/  UMOV UR7, 0x14f00000 ;  /* 0x14f0000000077882 */ /* 0x000fe20000000000 */
[----:B------:R-:W-:Y:S01]  /*8710*/  UMOV UR16, 0x20 ;  /* 0x0000002000107882 */ /* 0x000fe20000000000 */
[----:B------:R-:W-:-:S08]  /*8720*/  UIADD3 UR9, UR9, 0x19c70, URZ ;  /* 0x00019c7009097890 */ /* 0x000fd0000fffe03f */
[----:B------:R-:W-:Y:S02]  /*8730*/  UIADD3 UR8, UR15, 0x9000, URZ ;  /* 0x000090000f087890 */ /* 0x000fe4000fffe03f */
[----:B------:R-:W-:Y:S02]  /*8740*/  UIADD3 UR14, UR15, 0xa000, URZ ;  /* 0x0000a0000f0e7890 */ /* 0x000fe4000fffe03f */
[----:B------:R-:W-:-:S05]  /*8750*/  UIADD3 UR15, UR15, 0xb000, URZ ;  /* 0x0000b0000f0f7890 */ /* 0x000fca000fffe03f */
[----:B------:R3:W-:Y:S02]  /*8760*/  UTMALDG.4D [UR8], [UR4], desc[UR6] ;  /* 0x00000608040075b4 */ /* 0x0007e40008019000 */
[----:B---3--:R-:W-:Y:S01]  /*8770*/  UMOV UR8, UR14 ;  /* 0x0000000e00087c82 */ /* 0x008fe20008000000 */
[----:B------:R-:W-:Y:S01]  /*8780*/  UMOV UR10, UR16 ;  /* 0x00000010000a7c82 */ /* 0x000fe20008000000 */
[----:B------:R-:W-:Y:S01]  /*8790*/  UMOV UR14, 0x40 ;  /* 0x00000040000e7882 */ /* 0x000fe20000000000 */
[----:B------:R3:W-:Y:S02]  /*87a0*/  UTMALDG.4D [UR8], [UR4], desc[UR6] ;  /* 0x00000608040075b4 */ /* 0x0007e40008019000 */
[----:B---3--:R-:W-:Y:S01]  /*87b0*/  UMOV UR8, UR15 ;  /* 0x0000000f00087c82 */ /* 0x008fe20008000000 */
[----:B------:R-:W-:Y:S02]  /*87c0*/  UMOV UR10, UR14 ;  /* 0x0000000e000a7c82 */ /* 0x000fe40008000000 */
[----:B------:R3:W-:Y:S01]  /*87d0*/  UTMALDG.4D [UR8], [UR4], desc[UR6] ;  /* 0x00000608040075b4 */ /* 0x0007e20008019000 */
[----:B------:R-:W4:Y:S02]  /*87e0*/  SYNCS.PHASECHK.TRANS64.TRYWAIT P3, [R7+URZ+0x19c40], R4 ;  /* 0x019c4004070075a7 */ /* 0x000f24000806017f */
[----:B---34-:R-:W-:Y:S05]  /*87f0*/  @!P3 BRA `(.L_x_46) ;  /* 0x0000001c00c4b947 */ /* 0x018fea0003800000 */
.L_x_101:
[----:B------:R-:W-:Y:S05]  /*8800*/  @P0 BRA `(.L_x_47) ;  /* 0x0000000000140947 */ /* 0x000fea0003800000 */
[----:B------:R-:W-:Y:S01]  /*8810*/  ISETP.NE.AND P0, PT, R2, RZ, PT ;  /* 0x000000ff0200720c */ /* 0x000fe20003f05270 */
[----:B--23--:R-:W-:-:S04]  /*8820*/  IMAD.MOV.U32 R4, RZ, RZ, 0x3000 ;  /* 0x00003000ff047424 */ /* 0x00cfc800078e00ff */
[----:B------:R4:W-:Y:S08]  /*8830*/  SYNCS.ARRIVE.TRANS64 RZ, [R7+URZ+0x19c30], R4 ;  /* 0x019c300407ff79a7 */ /* 0x0009f0000800003f */
[----:B------:R-:W-:Y:S05]  /*8840*/  @!P0 BRA `(.L_x_47) ;  /* 0x0000000000048947 */ /* 0x000fea0003800000 */
[----:B------:R-:W-:Y:S01]  /*8850*/  BPT.TRAP 0x1 ;  /* 0x000000040000795c */ /* 0x000fe20000300000 */
.L_x_47:
[----:B------:R-:W-:Y:S01]  /*8860*/  R2UR UR15, R5 ;  /* 0x00000000050f72ca */ /* 0x000fe200000e0000 */
[----:B------:R-:W-:Y:S01]  /*8870*/  UIADD3 UR4, UP0, UR52, 0x370, URZ ;  /* 0x0000037034047890 */ /* 0x000fe2000ff1e03f */
[----:B------:R-:W-:Y:S01]  /*8880*/  R2UR UR9, R7 ;  /* 0x00000000070972ca */ /* 0x000fe200000e0000 */
[----:B------:R-:W-:Y:S01]  /*8890*/  UMOV UR10, URZ ;  /* 0x0000003f000a7c82 */ /* 0x000fe20008000000 */
[----:B------:R-:W-:Y:S01]  /*88a0*/  R2UR UR11, R9 ;  /* 0x00000000090b72ca */ /* 0x000fe200000e0000 */
[----:B------:R-:W-:Y:S01]  /*88b0*/  UIADD3.X UR5, URZ, UR53, URZ, UP0, !UPT ;  /* 0x000000353f057290 */ /* 0x000fe200087fe43f */
[----:B------:R-:W-:Y:S01]  /*88c0*/  R2UR UR12, R20 ;  /* 0x00000000140c72ca */ /* 0x000fe200000e0000 */
[----:B------:R-:W-:Y:S01]  /*88d0*/  UMOV UR6, 0x0 ;  /* 0x0000000000067882 */ /* 0x000fe20000000000 */
[----:B------:R-:W-:Y:S01]  /*88e0*/  R2UR UR13, R12 ;  /* 0x000000000c0d72ca */ /* 0x000fe200000e0000 */
[----:B------:R-:W-:Y:S01]  /*88f0*/  UMOV UR7, 0x14f00000 ;  /* 0x14f0000000077882 */ /* 0x000fe20000000000 */
[----:B------:R-:W-:-:S03]  /*8900*/  UMOV UR16, 0x20 ;  /* 0x0000002000107882 */ /* 0x000fc60000000000 */
[----:B------:R-:W-:Y:S02]  /*8910*/  UIADD3 UR8, UR15, 0x13800, URZ ;  /* 0x000138000f087890 */ /* 0x000fe4000fffe03f */
[----:B------:R-:W-:Y:S02]  /*8920*/  UIADD3 UR9, UR9, 0x19c30, URZ ;  /* 0x00019c3009097890 */ /* 0x000fe4000fffe03f */
[----:B------:R-:W-:Y:S02]  /*8930*/  UIADD3 UR14, UR15, 0x14800, URZ ;  /* 0x000148000f0e7890 */ /* 0x000fe4000fffe03f */
[----:B------:R-:W-:-:S05]  /*8940*/  UIADD3 UR15, UR15, 0x15800, URZ ;  /* 0x000158000f0f7890 */ /* 0x000fca000fffe03f */
[----:B------:R5:W-:Y:S02]  /*8950*/  UTMALDG.4D [UR8], [UR4], desc[UR6] ;  /* 0x00000608040075b4 */ /* 0x000be40008019000 */
[----:B-----5:R-:W-:Y:S01]  /*8960*/  UMOV UR8, UR14 ;  /* 0x0000000e00087c82 */ /* 0x020fe20008000000 */
[----:B------:R-:W-:Y:S01]  /*8970*/  UMOV UR10, UR16 ;  /* 0x00000010000a7c82 */ /* 0x000fe20008000000 */
[----:B------:R-:W-:Y:S01]  /*8980*/  UMOV UR14, 0x40 ;  /* 0x00000040000e7882 */ /* 0x000fe20000000000 */
[----:B------:R5:W-:Y:S02]  /*8990*/  UTMALDG.4D [UR8], [UR4], desc[UR6] ;  /* 0x00000608040075b4 */ /* 0x000be40008019000 */
[----:B-----5:R-:W-:Y:S01]  /*89a0*/  UMOV UR8, UR15 ;  /* 0x0000000f00087c82 */ /* 0x020fe20008000000 */
[----:B------:R-:W-:Y:S02]  /*89b0*/  UMOV UR10, UR14 ;  /* 0x0000000e000a7c82 */ /* 0x000fe40008000000 */
[----:B------:R1:W-:Y:S02]  /*89c0*/  UTMALDG.4D [UR8], [UR4], desc[UR6] ;  /* 0x00000608040075b4 */ /* 0x0003e40008019000 */
[----:B-1----:R-:W-:Y:S01]  /*89d0*/  NOP ;  /* 0x0000000000007918 */ /* 0x002fe20000000000 */
.L_x_42:
[----:B------:R-:W-:Y:S05]  /*89e0*/  WARPSYNC.ALL ;  /* 0x0000000000007948 */ /* 0x000fea0003800000 */
[----:B------:R-:W-:Y:S01]  /*89f0*/  ELECT P0, URZ, PT ;  /* 0x00000000003f782f */ /* 0x000fe20003800000 */
[----:B------:R-:W-:Y:S01]  /*8a00*/  BAR.SYNC.DEFER_BLOCKING 0x8, 0x1a0 ;  /* 0x0206800000007b1d */ /* 0x000fe20000010000 */
[----:B------:R-:W-:Y:S02]  /*8a10*/  UIADD3 UR4, UP0, UR52, 0x270, URZ ;  /* 0x0000027034047890 */ /* 0x000fe4000ff1e03f */
[----:B------:R-:W-:Y:S02]  /*8a20*/  UIADD3 UR8, UR40, 0xf000, URZ ;  /* 0x0000f00028087890 */ /* 0x000fe4000fffe03f */
[----:B------:R-:W-:-:S02]  /*8a30*/  UIADD3 UR9, UR40, 0x19c00, URZ ;  /* 0x00019c0028097890 */ /* 0x000fc4000fffe03f */
[----:B------:R-:W-:Y:S02]  /*8a40*/  UIADD3.X UR5, URZ, UR53, URZ, UP0, !UPT ;  /* 0x000000353f057290 */ /* 0x000fe400087fe43f */
[----:B------:R-:W-:Y:S02]  /*8a50*/  UIADD3 UR24, UR40, 0x10800, URZ ;  /* 0x0001080028187890 */ /* 0x000fe4000fffe03f */
[----:B------:R-:W-:Y:S01]  /*8a60*/  UIADD3 UR16, UR40, 0x12000, URZ ;  /* 0x0001200028107890 */ /* 0x000fe2000fffe03f */
[C---:B------:R-:W-:Y:S01]  /*8a70*/  @P0 R2UR UR11, R8.reuse ;  /* 0x00000000080b02ca */ /* 0x040fe200000e0000 */
[----:B--234-:R-:W-:Y:S01]  /*8a80*/  @P0 IMAD.MOV.U32 R4, RZ, RZ, 0x4800 ;  /* 0x00004800ff040424 */ /* 0x01cfe200078e00ff */
[C---:B------:R-:W-:Y:S01]  /*8a90*/  @P0 R2UR UR27, R8.reuse ;  /* 0x00000000081b02ca */ /* 0x040fe200000e0000 */
[----:B------:R-:W-:Y:S01]  /*8aa0*/  UMOV UR6, 0x0 ;  /* 0x0000000000067882 */ /* 0x000fe20000000000 */
[----:B------:R-:W-:Y:S01]  /*8ab0*/  @P0 R2UR UR19, R8 ;  /* 0x00000000081302ca */ /* 0x000fe200000e0000 */
[----:B------:R-:W-:Y:S01]  /*8ac0*/  UMOV UR7, 0x12f00000 ;  /* 0x12f0000000077882 */ /* 0x000fe20000000000 */
[----:B------:R-:W-:Y:S01]  /*8ad0*/  UMOV UR10, URZ ;  /* 0x0000003f000a7c82 */ /* 0x000fe20008000000 */
[----:B------:R-:W-:Y:S01]  /*8ae0*/  UMOV UR12, UR38 ;  /* 0x00000026000c7c82 */ /* 0x000fe20008000000 */
[----:B------:R-:W-:Y:S01]  /*8af0*/  UMOV UR13, UR39 ;  /* 0x00000027000d7c82 */ /* 0x000fe20008000000 */
[----:B------:R-:W-:Y:S01]  /*8b00*/  UMOV UR26, 0x20 ;  /* 0x00000020001a7882 */ /* 0x000fe20000000000 */
[----:B------:R-:W-:Y:S01]  /*8b10*/  UMOV UR28, UR38 ;  /* 0x00000026001c7c82 */ /* 0x000fe20008000000 */
[----:B------:R-:W-:Y:S01]  /*8b20*/  UMOV UR29, UR39 ;  /* 0x00000027001d7c82 */ /* 0x000fe20008000000 */
[----:B------:R2:W-:Y:S01]  /*8b30*/  @P0 SYNCS.ARRIVE.TRANS64 RZ, [UR40+0x19c00], R4 ;  /* 0x019c0004ffff09a7 */ /* 0x0005e20008000028 */
[----:B------:R-:W-:Y:S01]  /*8b40*/  UMOV UR25, UR9 ;  /* 0x0000000900197c82 */ /* 0x000fe20008000000 */
[----:B------:R-:W-:Y:S01]  /*8b50*/  UMOV UR18, 0x40 ;  /* 0x0000004000127882 */ /* 0x000fe20000000000 */
[----:B------:R-:W-:Y:S01]  /*8b60*/  UMOV UR20, UR38 ;  /* 0x0000002600147c82 */ /* 0x000fe20008000000 */
[----:B------:R-:W-:Y:S01]  /*8b70*/  UMOV UR21, UR39 ;  /* 0x0000002700157c82 */ /* 0x000fe20008000000 */
[----:B------:R2:W-:Y:S01]  /*8b80*/  UTMALDG.4D [UR8], [UR4], desc[UR6] ;  /* 0x00000608040075b4 */ /* 0x0005e20008019000 */
[----:B------:R-:W-:Y:S01]  /*8b90*/  UMOV UR17, UR9 ;  /* 0x0000000900117c82 */ /* 0x000fe20008000000 */
[----:B------:R2:W-:Y:S01]  /*8ba0*/  UTMALDG.4D [UR24], [UR4], desc[UR6] ;  /* 0x00000618040075b4 */ /* 0x0005e20008019000 */
[----:B------:R2:W-:Y:S02]  /*8bb0*/  UTMALDG.4D [UR16], [UR4], desc[UR6] ;  /* 0x00000610040075b4 */ /* 0x0005e40008019000 */
[----:B--2---:R-:W-:Y:S01]  /*8bc0*/  NOP ;  /* 0x0000000000007918 */ /* 0x004fe20000000000 */
.L_x_40:
[----:B------:R-:W-:-:S06]  /*8bd0*/  ULOP3.LUT UR4, UR47, 0x1, URZ, 0xc, !UPT ;  /* 0x000000012f047892 */ /* 0x000fcc000f8e0c3f */
[----:B------:R-:W-:-:S05]  /*8be0*/  IMAD.U32 R4, RZ, RZ, UR4 ;  /* 0x00000004ff047e24 */ /* 0x000fca000f8e00ff */
[----:B------:R-:W-:-:S04]  /*8bf0*/  SHF.L.U32 R4, R4, 0x1f, RZ ;  /* 0x0000001f04047819 */ /* 0x000fc800000006ff */
[----:B------:R-:W2:Y:S02]  /*8c00*/  SYNCS.PHASECHK.TRANS64.TRYWAIT P0, [UR40+0x19c20], R4 ;  /* 0x019c2004ff0075a7 */ /* 0x000ea40008000168 */
[----:B--2---:R-:W-:Y:S05]  /*8c10*/  @!P0 BRA `(.L_x_48) ;  /* 0x0000001800d08947 */ /* 0x004fea0003800000 */
.L_x_102:
[----:B------:R-:W-:-:S06]  /*8c20*/  UISETP.GE.AND UP0, UPT, UR42, 0x81, UPT ;  /* 0x000000812a00788c */ /* 0x000fcc000bf06270 */
[----:B------:R-:W-:-:S13]  /*8c30*/  PLOP3.LUT P0, PT, PT, PT, UP0, 0x80, 0x0 ;  /* 0x000000000000781c */ /* 0x000fda0003f0f008 */
[----:B------:R-:W-:Y:S05]  /*8c40*/  @!P0 BRA `(.L_x_49) ;  /* 0x0000000c00c88947 */ /* 0x000fea0003800000 */
[----:B------:R-:W-:Y:S01]  /*8c50*/  ULEA.HI.SX32 UR4, UR41, 0xfffffffe, 0x19 ;  /* 0xfffffffe29047891 */ /* 0x000fe2000f8fca3f */
[----:B------:R-:W-:Y:S02]  /*8c60*/  IMAD.MOV.U32 R6, RZ, RZ, R16 ;  /* 0x000000ffff067224 */ /* 0x000fe400078e0010 */
[----:B------:R-:W-:-:S03]  /*8c70*/  IMAD.MOV.U32 R7, RZ, RZ, R19 ;  /* 0x000000ffff077224 */ /* 0x000fc600078e0013 */
[----:B------:R-:W-:-:S07]  /*8c80*/  IMAD.U32 R14, RZ, RZ, UR4 ;  /* 0x00000004ff0e7e24 */ /* 0x000fce000f8e00ff */
.L_x_73:
[----:B------:R-:W-:Y:S01]  /*8c90*/  VIADD R19, R7, 0x1 ;  /* 0x0000000107137836 */ /* 0x000fe20000000000 */
[----:B------:R-:W-:Y:S04]  /*8ca0*/  BSSY B0, `(.L_x_50) ;  /* 0x000009e000007945 */ /* 0x000fe80003800000 */
[----:B------:R-:W-:-:S04]  /*8cb0*/  ISETP.NE.AND P0, PT, R19, 0x2, PT ;  /* 0x000000021300780c */ /* 0x000fc80003f05270 */
[----:B--2---:R-:W-:Y:S02]  /*8cc0*/  SEL R5, RZ, 0x1, P0 ;  /* 0x00000001ff057807 */ /* 0x004fe40000000000 */
[----:B------:R-:W-:Y:S02]  /*8cd0*/  SEL R19, R19, RZ, P0 ;  /* 0x000000ff13137207 */ /* 0x000fe40000000000 */
[----:B------:R-:W-:Y:S01]  /*8ce0*/  LOP3.LUT R16, R6, R5, RZ, 0x3c, !PT ;  /* 0x0000000506107212 */ /* 0x000fe200078e3cff */
[----:B---3--:R-:W-:Y:S06]  /*8cf0*/  @!P6 BRA `(.L_x_51) ;  /* 0x000000080060e947 */ /* 0x008fec0003800000 */
[----:B------:R-:W-:Y:S02]  /*8d00*/  LEA R8, R19, UR40, 0x3 ;  /* 0x0000002813087c11 */ /* 0x000fe4000f8e18ff */
[----:B------:R-:W-:Y:S02]  /*8d10*/  SHF.L.U32 R9, R16, 0x1f, RZ ;  /* 0x0000001f10097819 */ /* 0x000fe400000006ff */
[----:B------:R-:W-:Y:S01]  /*8d20*/  MOV R11, R14 ;  /* 0x0000000e000b7202 */ /* 0x000fe20000000f00 */
[----:B------:R-:W-:Y:S06]  /*8d30*/  @!P1 BRA `(.L_x_52) ;  /* 0x00000000004c9947 */ /* 0x000fec0003800000 */
[----:B------:R-:W2:Y:S01]  /*8d40*/  LDC R11, c[0x0][0x41c] ;  /* 0x00010700ff0b7b82 */ /* 0x000ea20000000800 */
[----:B------:R-:W-:Y:S01]  /*8d50*/  IMAD.MOV.U32 R15, RZ, RZ, R14 ;  /* 0x000000ffff0f7224 */ /* 0x000fe200078e000e */
[----:B------:R-:W-:Y:S01]  /*8d60*/  ULDC.64 UR4, c[0x0][0x408] ;  /* 0x0001020000047ab9 */ /* 0x000fe20000000a00 */
[----:B--2---:R-:W-:-:S13]  /*8d70*/  ISETP.NE.AND P0, PT, R11, 0x1, PT ;  /* 0x000000010b00780c */ /* 0x004fda0003f05270 */
[----:B------:R-:W2:Y:S02]  /*8d80*/  @P0 LDC.64 R4, c[0x0][0x420] ;  /* 0x00010800ff040b82 */ /* 0x000ea40000000a00 */
[----:B--2---:R-:W-:-:S05]  /*8d90*/  @P0 IMAD.HI.U32 R4, R14, R4, RZ ;  /* 0x000000040e040227 */ /* 0x004fca00078e00ff */
[----:B------:R-:W-:Y:S01]  /*8da0*/  @P0 SHF.R.U32.HI R15, RZ, R5, R4 ;  /* 0x00000005ff0f0219 */ /* 0x000fe20000011604 */
[----:B------:R-:W-:-:S03]  /*8db0*/  IMAD R4, R0, UR4, RZ ;  /* 0x0000000400047c24 */ /* 0x000fc6000f8e02ff */
[--C-:B------:R-:W-:Y:S01]  /*8dc0*/  SHF.R.S32.HI R5, RZ, 0x1f, R15.reuse ;  /* 0x0000001fff057819 */ /* 0x100fe2000001140f */
[----:B------:R-:W-:Y:S02]  /*8dd0*/  IMAD R13, R3, UR5, R4 ;  /* 0x00000005030d7c24 */ /* 0x000fe4000f8e0204 */
[----:B------:R-:W-:-:S04]  /*8de0*/  IMAD.MOV.U32 R4, RZ, RZ, R15 ;  /* 0x000000ffff047224 */ /* 0x000fc800078e000f */
[----:B------:R-:W-:Y:S01]  /*8df0*/  IMAD.WIDE.U32 R4, R3, UR4, R4 ;  /* 0x0000000403047c25 */ /* 0x000fe2000f8e0004 */
[----:B------:R-:W-:-:S03]  /*8e00*/  ULDC.64 UR4, c[0x0][0x3f8] ;  /* 0x0000fe0000047ab9 */ /* 0x000fc60000000a00 */
[----:B------:R-:W-:Y:S01]  /*8e10*/  IMAD.IADD R5, R13, 0x1, R5 ;  /* 0x000000010d057824 */ /* 0x000fe200078e0205 */
[----:B------:R-:W-:-:S04]  /*8e20*/  LEA R12, P0, R4, UR4, 0x2 ;  /* 0x00000004040c7c11 */ /* 0x000fc8000f8010ff */
[----:B------:R-:W-:-:S05]  /*8e30*/  LEA.HI.X R13, R4, UR5, R5, 0x2, P0 ;  /* 0x00000005040d7c11 */ /* 0x000fca00080f1405 */
[----:B------:R2:W5:Y:S01]  /*8e40*/  LDG.E R12, desc[UR50][R12.64] ;  /* 0x000000320c0c7981 */ /* 0x000562000c1e1900 */
[----:B------:R-:W-:-:S04]  /*8e50*/  IMAD.MOV R4, RZ, RZ, -R15 ;  /* 0x000000ffff047224 */ /* 0x000fc800078e0a0f */
[----:B------:R-:W-:-:S07]  /*8e60*/  IMAD R11, R11, R4, R14 ;  /* 0x000000040b0b7224 */ /* 0x000fce00078e020e */
.L_x_52:
[----:B------:R-:W3:Y:S01]  /*8e70*/  SYNCS.PHASECHK.TRANS64.TRYWAIT P0, [R8+URZ+0x19c80], R9 ;  /* 0x019c8009080075a7 */ /* 0x000ee2000800017f */
[----:B------:R-:W-:Y:S01]  /*8e80*/  BSSY B1, `(.L_x_53) ;  /* 0x0000003000017945 */ /* 0x000fe20003800000 */
[----:B------:R-:W-:-:S03]  /*8e90*/  ISETP.NE.AND P3, PT, R23, RZ, PT ;  /* 0x000000ff1700720c */ /* 0x000fc60003f65270 */
[----:B---3--:R-:W-:Y:S10]  /*8ea0*/  @!P0 BRA `(.L_x_54) ;  /* 0x0000001800448947 */ /* 0x008ff40003800000 */
.L_x_103:
[----:B------:R-:W-:Y:S05]  /*8eb0*/  BSYNC B1 ;  /* 0x0000000000017941 */ /* 0x000fea0003800000 */
.L_x_53:
[----:B------:R-:W-:Y:S04]  /*8ec0*/  BSSY B1, `(.L_x_55) ;  /* 0x0000007000017945 */ /* 0x000fe80003800000 */
[----:B------:R-:W-:Y:S05]  /*8ed0*/  @P3 BRA `(.L_x_56) ;  /* 0x0000000000143947 */ /* 0x000fea0003800000 */
[----:B------:R-:W-:Y:S01]  /*8ee0*/  ISETP.NE.AND P0, PT, R2, RZ, PT ;  /* 0x000000ff0200720c */ /* 0x000fe20003f05270 */
[----:B------:R-:W-:-:S04]  /*8ef0*/  IMAD.MOV.U32 R5, RZ, RZ, 0x3000 ;  /* 0x00003000ff057424 */ /* 0x000fc800078e00ff */
[----:B------:R4:W-:Y:S08]  /*8f00*/  SYNCS.ARRIVE.TRANS64 RZ, [R8+URZ+0x19c70], R5 ;  /* 0x019c700508ff79a7 */ /* 0x0009f0000800003f */
[----:B------:R-:W-:Y:S05]  /*8f10*/  @!P0 BRA `(.L_x_56) ;  /* 0x0000000000048947 */ /* 0x000fea0003800000 */
[----:B------:R-:W-:Y:S01]  /*8f20*/  BPT.TRAP 0x1 ;  /* 0x000000040000795c */ /* 0x000fe20000300000 */
.L_x_56:
[----:B------:R-:W-:Y:S05]  /*8f30*/  BSYNC B1 ;  /* 0x0000000000017941 */ /* 0x000fea0003800000 */
.L_x_55:
[----:B--2---:R-:W-:Y:S01]  /*8f40*/  IMAD.MOV.U32 R13, RZ, RZ, RZ ;  /* 0x000000ffff0d7224 */ /* 0x004fe200078e00ff */
[----:B------:R-:W-:Y:S01]  /*8f50*/  R2UR UR12, R20 ;  /* 0x00000000140c72ca */ /* 0x000fe200000e0000 */
[----:B------:R-:W-:Y:S01]  /*8f60*/  IMAD.U32 R10, RZ, RZ, UR40 ;  /* 0x00000028ff0a7e24 */ /* 0x000fe2000f8e00ff */
[----:B------:R-:W-:Y:S01]  /*8f70*/  UIADD3 UR4, UP0, UR52, 0x470, URZ ;  /* 0x0000047034047890 */ /* 0x000fe2000ff1e03f */
[----:B------:R-:W-:Y:S01]  /*8f80*/  PLOP3.LUT P0, PT, PT, PT, PT, 0x80, 0x0 ;  /* 0x000000000000781c */ /* 0x000fe20003f0f070 */
[----:B------:R-:W-:Y:S01]  /*8f90*/  IMAD.SHL.U32 R11, R11, 0x80, RZ ;  /* 0x000000800b0b7824 */ /* 0x000fe200078e00ff */
[----:B------:R-:W-:Y:S01]  /*8fa0*/  R2UR UR10, R13 ;  /* 0x000000000d0a72ca */ /* 0x000fe200000e0000 */
[----:B------:R-:W-:Y:S01]  /*8fb0*/  IMAD R10, R19, 0x3000, R10 ;  /* 0x00003000130a7824 */ /* 0x000fe200078e020a */
[----:B------:R-:W-:Y:S01]  /*8fc0*/  UIADD3.X UR5, URZ, UR53, URZ, UP0, !UPT ;  /* 0x000000353f057290 */ /* 0x000fe200087fe43f */
[----:B----4-:R-:W-:Y:S01]  /*8fd0*/  VIADD R5, R8, 0x19c70 ;  /* 0x00019c7008057836 */ /* 0x010fe20000000000 */
[----:B------:R-:W-:Y:S01]  /*8fe0*/  UMOV UR6, 0x0 ;  /* 0x0000000000067882 */ /* 0x000fe20000000000 */
[----:B------:R-:W-:Y:S01]  /*8ff0*/  VIADD R4, R10, 0x9000 ;  /* 0x000090000a047836 */ /* 0x000fe20000000000 */
[----:B------:R-:W-:-:S09]  /*9000*/  UMOV UR7, 0x14f00000 ;  /* 0x14f0000000077882 */ /* 0x000fd20000000000 */
.L_x_57:
[----:B------:R-:W-:-:S13]  /*9010*/  @P0 ELECT P4, URZ, PT ;  /* 0x00000000003f082f */ /* 0x000fda0003880000 */
[----:B-----5:R-:W-:Y:S02]  /*9020*/  @P4 R2UR UR13, R12 ;  /* 0x000000000c0d42ca */ /* 0x020fe400000e0000 */
[----:B------:R-:W-:Y:S02]  /*9030*/  @P4 R2UR UR11, R11 ;  /* 0x000000000b0b42ca */ /* 0x000fe400000e0000 */
[----:B------:R-:W-:Y:S02]  /*9040*/  @P4 R2UR UR9, R5 ;  /* 0x00000000050942ca */ /* 0x000fe400000e0000 */
[----:B------:R-:W-:Y:S02]  /*9050*/  @P4 R2UR UR8, R4 ;  /* 0x00000000040842ca */ /* 0x000fe400000e0000 */
[----:B------:R-:W-:Y:S02]  /*9060*/  @P4 PLOP3.LUT P0, PT, P4, PT, PT, 0x8, 0x0 ;  /* 0x000000000000481c */ /* 0x000fe4000270e170 */
[----:B------:R-:W-:-:S09]  /*9070*/  PLOP3.LUT P4, PT, PT, PT, PT, 0x8, 0x0 ;  /* 0x000000000000781c */ /* 0x000fd20003f8e170 */
[----:B------:R2:W-:Y:S02]  /*9080*/  UTMALDG.4D [UR8], [UR4], desc[UR6] ;  /* 0x00000608040075b4 */ /* 0x0005e40008019000 */
[----:B--2---:R-:W-:Y:S05]  /*9090*/  @P0 BRA.U.ANY `(.L_x_57) ;  /* 0xfffffffd00dc0947 */ /* 0x004fea000393ffff */
[----:B------:R-:W-:Y:S01]  /*90a0*/  IMAD.MOV.U32 R15, RZ, RZ, 0x20 ;  /* 0x00000020ff0f7424 */ /* 0x000fe200078e00ff */
[----:B------:R-:W-:Y:S01]  /*90b0*/  R2UR UR12, R20 ;  /* 0x00000000140c72ca */ /* 0x000fe200000e0000 */
[----:B------:R-:W-:Y:S01]  /*90c0*/  VIADD R4, R10, 0xa000 ;  /* 0x0000a0000a047836 */ /* 0x000fe20000000000 */
[----:B------:R-:W-:Y:S01]  /*90d0*/  PLOP3.LUT P0, PT, PT, PT, PT, 0x80, 0x0 ;  /* 0x000000000000781c */ /* 0x000fe20003f0f070 */
[----:B------:R-:W-:Y:S01]  /*90e0*/  UMOV UR6, 0x0 ;  /* 0x0000000000067882 */ /* 0x000fe20000000000 */
[----:B------:R-:W-:Y:S01]  /*90f0*/  R2UR UR10, R15 ;  /* 0x000000000f0a72ca */ /* 0x000fe200000e0000 */
[----:B------:R-:W-:-:S14]  /*9100*/  UMOV UR7, 0x14f00000 ;  /* 0x14f0000000077882 */ /* 0x000fdc0000000000 */
.L_x_58:
[----:B------:R-:W-:-:S13]  /*9110*/  @P0 ELECT P4, URZ, PT ;  /* 0x00000000003f082f */ /* 0x000fda0003880000 */
[----:B------:R-:W-:Y:S02]  /*9120*/  @P4 R2UR UR13, R12 ;  /* 0x000000000c0d42ca */ /* 0x000fe400000e0000 */
        /* <DEDUP_REMOVED lines=14> */
.L_x_59:
        /* <DEDUP_REMOVED lines=9> */
[----:B------:R-:W2:Y:S01]  /*92a0*/  SYNCS.PHASECHK.TRANS64.TRYWAIT P0, [R8+URZ+0x19c40], R9 ;  /* 0x019c4009080075a7 */ /* 0x000ea2000800017f */
[----:B------:R-:W-:Y:S04]  /*92b0*/  BSSY B1, `(.L_x_60) ;  /* 0x0000002000017945 */ /* 0x000fe80003800000 */
[----:B--2---:R-:W-:Y:S05]  /*92c0*/  @!P0 BRA `(.L_x_61) ;  /* 0x0000001400508947 */ /* 0x004fea0003800000 */
.L_x_104:
[----:B------:R-:W-:Y:S05]  /*92d0*/  BSYNC B1 ;  /* 0x0000000000017941 */ /* 0x000fea0003800000 */
.L_x_60:
[----:B------:R-:W-:Y:S01]  /*92e0*/  BSSY B1, `(.L_x_62) ;  /* 0x0000009000017945 */ /* 0x000fe20003800000 */
[----:B------:R-:W-:Y:S02]  /*92f0*/  IMAD.MOV.U32 R4, RZ, RZ, 0x0 ;  /* 0x00000000ff047424 */ /* 0x000fe400078e00ff */
[----:B------:R-:W-:Y:S01]  /*9300*/  IMAD.MOV.U32 R5, RZ, RZ, 0x14f00000 ;  /* 0x14f00000ff057424 */ /* 0x000fe200078e00ff */
[----:B------:R-:W-:Y:S06]  /*9310*/  @P3 BRA `(.L_x_63) ;  /* 0x0000000000143947 */ /* 0x000fec0003800000 */
[----:B------:R-:W-:Y:S02]  /*9320*/  ISETP.NE.AND P0, PT, R2, RZ, PT ;  /* 0x000000ff0200720c */ /* 0x000fe40003f05270 */
[----:B--23--:R-:W-:-:S04]  /*9330*/  MOV R9, 0x3000 ;  /* 0x0000300000097802 */ /* 0x00cfc80000000f00 */
[----:B------:R4:W-:Y:S07]  /*9340*/  SYNCS.ARRIVE.TRANS64 RZ, [R8+URZ+0x19c30], R9 ;  /* 0x019c300908ff79a7 */ /* 0x0009ee000800003f */
[----:B------:R-:W-:Y:S05]  /*9350*/  @!P0 BRA `(.L_x_63) ;  /* 0x0000000000048947 */ /* 0x000fea0003800000 */
[----:B------:R-:W-:Y:S01]  /*9360*/  BPT.TRAP 0x1 ;  /* 0x000000040000795c */ /* 0x000fe20000300000 */
.L_x_63:
[----:B------:R-:W-:Y:S05]  /*9370*/  BSYNC B1 ;  /* 0x0000000000017941 */ /* 0x000fea0003800000 */
.L_x_62:
[----:B------:R-:W-:Y:S01]  /*9380*/  R2UR UR10, R13 ;  /* 0x000000000d0a72ca */ /* 0x000fe200000e0000 */
[----:B------:R-:W-:Y:S01]  /*9390*/  UIADD3 UR4, UP0, UR52, 0x370, URZ ;  /* 0x0000037034047890 */ /* 0x000fe2000ff1e03f */
[----:B------:R-:W-:Y:S01]  /*93a0*/  R2UR UR6, R4 ;  /* 0x00000000040672ca */ /* 0x000fe200000e0000 */
[----:B--234-:R-:W-:Y:S01]  /*93b0*/  VIADD R8, R8, 0x19c30 ;  /* 0x00019c3008087836 */ /* 0x01cfe20000000000 */
[----:B------:R-:W-:Y:S01]  /*93c0*/  R2UR UR7, R5 ;  /* 0x00000000050772ca */ /* 0x000fe200000e0000 */
[----:B------:R-:W-:Y:S01]  /*93d0*/  VIADD R9, R10, 0x13800 ;  /* 0x000138000a097836 */ /* 0x000fe20000000000 */
[----:B------:R-:W-:Y:S01]  /*93e0*/  R2UR UR12, R20 ;  /* 0x00000000140c72ca */ /* 0x000fe200000e0000 */
[----:B------:R-:W-:Y:S01]  /*93f0*/  UIADD3.X UR5, URZ, UR53, URZ, UP0, !UPT ;  /* 0x000000353f057290 */ /* 0x000fe200087fe43f */
[----:B------:R-:W-:-:S13]  /*9400*/  PLOP3.LUT P0, PT, PT, PT, PT, 0x80, 0x0 ;  /* 0x000000000000781c */ /* 0x000fda0003f0f070 */
.L_x_64:
        /* <DEDUP_REMOVED lines=9> */
[----:B------:R-:W-:Y:S01]  /*94a0*/  R2UR UR10, R15 ;  /* 0x000000000f0a72ca */ /* 0x000fe200000e0000 */
[----:B------:R-:W-:Y:S01]  /*94b0*/  VIADD R9, R10, 0x14800 ;  /* 0x000148000a097836 */ /* 0x000fe20000000000 */
[----:B------:R-:W-:Y:S02]  /*94c0*/  R2UR UR6, R4 ;  /* 0x00000000040672ca */ /* 0x000fe400000e0000 */
[----:B------:R-:W-:Y:S02]  /*94d0*/  R2UR UR7, R5 ;  /* 0x00000000050772ca */ /* 0x000fe400000e0000 */
[----:B------:R-:W-:Y:S02]  /*94e0*/  R2UR UR12, R20 ;  /* 0x00000000140c72ca */ /* 0x000fe400000e0000 */
[----:B------:R-:W-:-:S13]  /*94f0*/  PLOP3.LUT P0, PT, PT, PT, PT, 0x80, 0x0 ;  /* 0x000000000000781c */ /* 0x000fda0003f0f070 */
.L_x_65:
        /* <DEDUP_REMOVED lines=15> */
.L_x_66:
        /* <DEDUP_REMOVED lines=9> */
.L_x_51:
[----:B------:R-:W-:Y:S05]  /*9680*/  BSYNC B0 ;  /* 0x0000000000007941 */ /* 0x000fea0003800000 */
.L_x_50:
[----:B------:R-:W-:-:S06]  /*9690*/  UISETP.NE.AND UP0, UPT, UR43, 0x3, UPT ;  /* 0x000000032b00788c */ /* 0x000fcc000bf05270 */
[----:B------:R-:W-:-:S13]  /*96a0*/  PLOP3.LUT P0, PT, PT, PT, UP0, 0x80, 0x0 ;  /* 0x000000000000781c */ /* 0x000fda0003f0f008 */
[----:B------:R-:W-:Y:S05]  /*96b0*/  @!P0 BRA `(.L_x_67) ;  /* 0x0000000000048947 */ /* 0x000fea0003800000 */
[----:B------:R-:W-:Y:S01]  /*96c0*/  BPT.TRAP 0x1 ;  /* 0x000000040000795c */ /* 0x000fe20000300000 */
.L_x_67:
[----:B------:R-:W-:Y:S01]  /*96d0*/  LOP3.LUT R4, R6, 0x1, RZ, 0x3c, !PT ;  /* 0x0000000106047812 */ /* 0x000fe200078e3cff */
[----:B------:R-:W-:Y:S01]  /*96e0*/  IMAD.U32 R5, RZ, RZ, UR48 ;  /* 0x00000030ff057e24 */ /* 0x000fe2000f8e00ff */
[----:B------:R-:W-:Y:S01]  /*96f0*/  LEA R13, R7, UR40, 0x3 ;  /* 0x00000028070d7c11 */ /* 0x000fe2000f8e18ff */
[----:B------:R-:W-:Y:S01]  /*9700*/  BSSY B0, `(.L_x_68) ;  /* 0x0000005000007945 */ /* 0x000fe20003800000 */
[----:B------:R-:W-:Y:S02]  /*9710*/  SHF.L.U32 R4, R4, 0x1f, RZ ;  /* 0x0000001f04047819 */ /* 0x000fe400000006ff */
[----:B------:R-:W-:Y:S02]  /*9720*/  ISETP.NE.AND P0, PT, R5, 0x3, PT ;  /* 0x000000030500780c */ /* 0x000fe40003f05270 */
[----:B------:R-:W2:Y:S02]  /*9730*/  SYNCS.PHASECHK.TRANS64.TRYWAIT P3, [R13+URZ+0x19c70], R4 ;  /* 0x019c70040d0075a7 */ /* 0x000ea4000806017f */
[----:B--2---:R-:W-:Y:S09]  /*9740*/  @!P3 BRA `(.L_x_69) ;  /* 0x000000100044b947 */ /* 0x004ff20003800000 */
.L_x_105:
[----:B------:R-:W-:Y:S05]  /*9750*/  BSYNC B0 ;  /* 0x0000000000007941 */ /* 0x000fea0003800000 */
.L_x_68:
[----:B------:R-:W-:Y:S05]  /*9760*/  @!P0 BRA `(.L_x_70) ;  /* 0x0000000000048947 */ /* 0x000fea0003800000 */
[----:B------:R-:W-:Y:S01]  /*9770*/  BPT.TRAP 0x1 ;  /* 0x000000040000795c */ /* 0x000fe20000300000 */
.L_x_70:
[----:B--2---:R-:W-:Y:S01]  /*9780*/  SHF.L.U32 R4, R6, 0x1f, RZ ;  /* 0x0000001f06047819 */ /* 0x004fe200000006ff */
[----:B------:R-:W-:-:S03]  /*9790*/  IMAD R10, R7, 0x3000, RZ ;  /* 0x00003000070a7824 */ /* 0x000fc600078e02ff */
[----:B------:R-:W2:Y:S02]  /*97a0*/  SYNCS.PHASECHK.TRANS64.TRYWAIT P3, [R13+URZ+0x19c60], R4 ;  /* 0x019c60040d0075a7 */ /* 0x000ea4000806017f */
[----:B--2---:R-:W-:Y:S05]  /*97b0*/  @!P3 BRA `(.L_x_71) ;  /* 0x00000010003cb947 */ /* 0x004fea0003800000 */
.L_x_106:
[C---:B------:R-:W-:Y:S01]  /*97c0*/  LOP3.LUT R15, R10.reuse, R17, RZ, 0xfc, !PT ;  /* 0x000000110a0f7212 */ /* 0x040fe200078efcff */
[----:B------:R-:W-:Y:S05]  /*97d0*/  WARPSYNC.ALL ;  /* 0x0000000000007948 */ /* 0x000fea0003800000 */
[----:B--2---:R-:W2:Y:S01]  /*97e0*/  LDSM.16.MT88.4 R4, [R15+UR40+0x9000] ;  /* 0x009000280f04783b */ /* 0x004ea20008004200 */
[----:B------:R-:W-:-:S05]  /*97f0*/  LOP3.LUT R21, R10, R18, RZ, 0xfc, !PT ;  /* 0x000000120a157212 */ /* 0x000fca00078efcff */
[----:B------:R-:W-:Y:S01]  /*9800*/  VIADD R21, R21, UR40 ;  /* 0x0000002815157c36 */ /* 0x000fe20008000000 */
[C-C-:B--2---:R-:W-:Y:S02]  /*9810*/  PRMT R8, R4.reuse, 0x6420, R5.reuse ;  /* 0x0000642004087816 */ /* 0x144fe40000000005 */
[----:B------:R-:W-:Y:S02]  /*9820*/  PRMT R9, R4, 0x7531, R5 ;  /* 0x0000753104097816 */ /* 0x000fe40000000005 */
[C-C-:B------:R-:W-:Y:S02]  /*9830*/  PRMT R10, R6.reuse, 0x6420, R7.reuse ;  /* 0x00006420060a7816 */ /* 0x140fe40000000007 */
[----:B------:R-:W-:-:S05]  /*9840*/  PRMT R11, R6, 0x7531, R7 ;  /* 0x00007531060b7816 */ /* 0x000fca0000000007 */
[----:B------:R-:W-:Y:S04]  /*9850*/  STSM.16.M88.4 [R21+0x3000], R8 ;  /* 0x0030000815007844 */ /* 0x000fe80000000200 */
[----:B------:R-:W2:Y:S02]  /*9860*/  LDSM.16.MT88.4 R4, [R15+UR40+0xa000] ;  /* 0x00a000280f04783b */ /* 0x000ea40008004200 */
[C-C-:B--2---:R-:W-:Y:S02]  /*9870*/  PRMT R8, R4.reuse, 0x6420, R5.reuse ;  /* 0x0000642004087816 */ /* 0x144fe40000000005 */
[----:B------:R-:W-:Y:S02]  /*9880*/  PRMT R9, R4, 0x7531, R5 ;  /* 0x0000753104097816 */ /* 0x000fe40000000005 */
[----:B------:R-:W-:-:S02]  /*9890*/  PRMT R10, R6, 0x6420, R7 ;  /* 0x00006420060a7816 */ /* 0x000fc40000000007 */
[----:B------:R-:W-:-:S05]  /*98a0*/  PRMT R11, R6, 0x7531, R7 ;  /* 0x00007531060b7816 */ /* 0x000fca0000000007 */
[----:B------:R-:W-:Y:S04]  /*98b0*/  STSM.16.M88.4 [R21+0x4000], R8 ;  /* 0x0040000815007844 */ /* 0x000fe80000000200 */
[----:B------:R-:W2:Y:S02]  /*98c0*/  LDSM.16.MT88.4 R4, [R15+UR40+0xb000] ;  /* 0x00b000280f04783b */ /* 0x000ea40008004200 */
[C-C-:B--2---:R-:W-:Y:S02]  /*98d0*/  PRMT R8, R4.reuse, 0x6420, R5.reuse ;  /* 0x0000642004087816 */ /* 0x144fe40000000005 */
[----:B------:R-:W-:Y:S02]  /*98e0*/  PRMT R9, R4, 0x7531, R5 ;  /* 0x0000753104097816 */ /* 0x000fe40000000005 */
[----:B------:R-:W-:-:S02]  /*98f0*/  PRMT R10, R6, 0x6420, R7 ;  /* 0x00006420060a7816 */ /* 0x000fc40000000007 */
[----:B------:R-:W-:-:S05]  /*9900*/  PRMT R11, R6, 0x7531, R7 ;  /* 0x00007531060b7816 */ /* 0x000fca0000000007 */
[----:B------:R2:W-:Y:S04]  /*9910*/  STSM.16.M88.4 [R21+0x5000], R8 ;  /* 0x0050000815007844 */ /* 0x0005e80000000200 */
[----:B------:R-:W3:Y:S01]  /*9920*/  LDSM.16.MT88.4 R4, [R15+UR40+0x9800] ;  /* 0x009800280f04783b */ /* 0x000ee20008004200 */
[----:B--2---:R-:W-:Y:S02]  /*9930*/  IADD3 R21, R24, 0x3000, R21 ;  /* 0x0000300018157810 */ /* 0x004fe40007ffe015 */
[C-C-:B---3--:R-:W-:Y:S02]  /*9940*/  PRMT R8, R4.reuse, 0x6420, R5.reuse ;  /* 0x0000642004087816 */ /* 0x148fe40000000005 */
[----:B------:R-:W-:Y:S02]  /*9950*/  PRMT R9, R4, 0x7531, R5 ;  /* 0x0000753104097816 */ /* 0x000fe40000000005 */
[----:B------:R-:W-:-:S02]  /*9960*/  PRMT R10, R6, 0x6420, R7 ;  /* 0x00006420060a7816 */ /* 0x000fc40000000007 */
[----:B------:R-:W-:-:S05]  /*9970*/  PRMT R11, R6, 0x7531, R7 ;  /* 0x00007531060b7816 */ /* 0x000fca0000000007 */
[----:B------:R-:W-:Y:S04]  /*9980*/  STSM.16.M88.4 [R21], R8 ;  /* 0x0000000815007844 */ /* 0x000fe80000000200 */
        /* <DEDUP_REMOVED lines=11> */
[----:B------:R2:W-:Y:S01]  /*9a40*/  STSM.16.M88.4 [R21+0x2000], R8 ;  /* 0x0020000815007844 */ /* 0x0005e20000000200 */
[----:B------:R-:W-:Y:S01]  /*9a50*/  @!PT LDS RZ, [RZ] ;  /* 0x00000000fffff984 */ /* 0x000fe20000000800 */
[----:B------:R-:W-:Y:S01]  /*9a60*/  @!PT LDS RZ, [RZ] ;  /* 0x00000000fffff984 */ /* 0x000fe20000000800 */
[----:B------:R-:W-:Y:S01]  /*9a70*/  @!PT LDS RZ, [RZ] ;  /* 0x00000000fffff984 */ /* 0x000fe20000000800 */
[----:B------:R-:W-:Y:S01]  /*9a80*/  @!PT LDS RZ, [RZ] ;  /* 0x00000000fffff984 */ /* 0x000fe20000000800 */
[----:B------:R3:W-:Y:S06]  /*9a90*/  MEMBAR.ALL.CTA ;  /* 0x0000000000007992 */ /* 0x0007ec0000008000 */
[----:B---3--:R-:W3:Y:S01]  /*9aa0*/  FENCE.VIEW.ASYNC.S ;  /* 0x00000000000073c6 */ /* 0x008ee20000000000 */
[----:B------:R-:W-:Y:S05]  /*9ab0*/  @!P0 BRA `(.L_x_72) ;  /* 0x0000000000048947 */ /* 0x000fea0003800000 */
[----:B------:R-:W-:Y:S01]  /*9ac0*/  BPT.TRAP 0x1 ;  /* 0x000000040000795c */ /* 0x000fe20000300000 */
.L_x_72:
[----:B---3--:R3:W-:Y:S01]  /*9ad0*/  SYNCS.ARRIVE.TRANS64.A1T0 RZ, [R13+URZ+0x19c50], RZ ;  /* 0x019c50ff0dff79a7 */ /* 0x0087e2000810003f */
[----:B------:R-:W-:Y:S01]  /*9ae0*/  BAR.SYNC.DEFER_BLOCKING 0x2, 0x80 ;  /* 0x0082000000007b1d */ /* 0x000fe20000010000 */
[C---:B------:R-:W-:Y:S01]  /*9af0*/  ISETP.GT.AND P0, PT, R14.reuse, RZ, PT ;  /* 0x000000ff0e00720c */ /* 0x040fe20003f04270 */
[----:B------:R-:W-:Y:S02]  /*9b00*/  @!P2 VIADD R4, R13, 0x19c80 ;  /* 0x00019c800d04a836 */ /* 0x000fe40000000000 */
[----:B------:R-:W-:Y:S02]  /*9b10*/  VIADD R14, R14, 0xffffffff ;  /* 0xffffffff0e0e7836 */ /* 0x000fe40000000000 */
[----:B------:R-:W-:Y:S01]  /*9b20*/  IMAD.MOV.U32 R6, RZ, RZ, R16 ;  /* 0x000000ffff067224 */ /* 0x000fe200078e0010 */
[----:B------:R-:W-:Y:S01]  /*9b30*/  @!P2 PRMT R4, RZ, 0x654, R4 ;  /* 0x00000654ff04a816 */ /* 0x000fe20000000004 */
[----:B------:R-:W-:-:S03]  /*9b40*/  IMAD.MOV.U32 R7, RZ, RZ, R19 ;  /* 0x000000ffff077224 */ /* 0x000fc600078e0013 */
[----:B------:R3:W-:Y:S03]  /*9b50*/  @!P2 SYNCS.ARRIVE.TRANS64.RED.A1T0 RZ, [R4+URZ], RZ ;  /* 0x000000ff04ffa9a7 */ /* 0x0007e6000810043f */
[----:B------:R-:W-:Y:S05]  /*9b60*/  @P0 BRA `(.L_x_73) ;  /* 0xfffffff000480947 */ /* 0x000fea000383ffff */
.L_x_49:
[----:B------:R-:W-:-:S06]  /*9b70*/  UISETP.NE.AND UP0, UPT, UR43, 0x3, UPT ;  /* 0x000000032b00788c */ /* 0x000fcc000bf05270 */
[----:B------:R-:W-:-:S13]  /*9b80*/  PLOP3.LUT P0, PT, PT, PT, UP0, 0x80, 0x0 ;  /* 0x000000000000781c */ /* 0x000fda0003f0f008 */
[----:B------:R-:W-:Y:S05]  /*9b90*/  @!P0 BRA `(.L_x_74) ;  /* 0x0000000000048947 */ /* 0x000fea0003800000 */
[----:B------:R-:W-:Y:S01]  /*9ba0*/  BPT.TRAP 0x1 ;  /* 0x000000040000795c */ /* 0x000fe20000300000 */
.L_x_74:
[----:B------:R-:W-:Y:S01]  /*9bb0*/  LOP3.LUT R3, R16, 0x1, RZ, 0x3c, !PT ;  /* 0x0000000110037812 */ /* 0x000fe200078e3cff */
[----:B--23--:R-:W-:Y:S01]  /*9bc0*/  IMAD.U32 R4, RZ, RZ, UR48 ;  /* 0x00000030ff047e24 */ /* 0x00cfe2000f8e00ff */
[----:B------:R-:W-:Y:S01]  /*9bd0*/  LEA R0, R19, UR40, 0x3 ;  /* 0x0000002813007c11 */ /* 0x000fe2000f8e18ff */
[----:B------:R-:W-:Y:S01]  /*9be0*/  BSSY B0, `(.L_x_75) ;  /* 0x0000005000007945 */ /* 0x000fe20003800000 */
[----:B------:R-:W-:Y:S02]  /*9bf0*/  SHF.L.U32 R3, R3, 0x1f, RZ ;  /* 0x0000001f03037819 */ /* 0x000fe400000006ff */
[----:B------:R-:W-:Y:S02]  /*9c00*/  ISETP.NE.AND P1, PT, R4, 0x3, PT ;  /* 0x000000030400780c */ /* 0x000fe40003f25270 */
[----:B------:R-:W2:Y:S02]  /*9c10*/  SYNCS.PHASECHK.TRANS64.TRYWAIT P0, [R0+URZ+0x19c70], R3 ;  /* 0x019c7003000075a7 */ /* 0x000ea4000800017f */
[----:B--2---:R-:W-:Y:S09]  /*9c20*/  @!P0 BRA `(.L_x_76) ;  /* 0x0000000c00348947 */ /* 0x004ff20003800000 */
.L_x_107:
[----:B------:R-:W-:Y:S05]  /*9c30*/  BSYNC B0 ;  /* 0x0000000000007941 */ /* 0x000fea0003800000 */
.L_x_75:
[----:B------:R-:W-:Y:S05]  /*9c40*/  @!P1 BRA `(.L_x_77) ;  /* 0x0000000000049947 */ /* 0x000fea0003800000 */
[----:B------:R-:W-:Y:S01]  /*9c50*/  BPT.TRAP 0x1 ;  /* 0x000000040000795c */ /* 0x000fe20000300000 */
.L_x_77:
[----:B------:R-:W-:Y:S01]  /*9c60*/  SHF.L.U32 R5, R16, 0x1f, RZ ;  /* 0x0000001f10057819 */ /* 0x000fe200000006ff */
[----:B------:R-:W-:-:S03]  /*9c70*/  IMAD R8, R19, 0x3000, RZ ;  /* 0x0000300013087824 */ /* 0x000fc600078e02ff */
[----:B------:R-:W3:Y:S02]  /*9c80*/  SYNCS.PHASECHK.TRANS64.TRYWAIT P0, [R0+URZ+0x19c60], R5 ;  /* 0x019c6005000075a7 */ /* 0x000ee4000800017f */
[----:B--2---:R-:W-:Y:S01]  /*9c90*/  LOP3.LUT R3, R8, R17, RZ, 0xfc, !PT ;  /* 0x0000001108037212 */ /* 0x004fe200078efcff */
[----:B---3--:R-:W-:Y:S06]  /*9ca0*/  @!P0 BRA `(.L_x_78) ;  /* 0x0000000c00288947 */ /* 0x008fec0003800000 */
.L_x_108:
        /* <DEDUP_REMOVED lines=48> */
.L_x_79:
[----:B------:R-:W4:Y:S01]  /*9fb0*/  LDC R4, c[0x0][0xda4] ;  /* 0x00036900ff047b82 */ /* 0x000f220000000800 */
[----:B------:R-:W-:Y:S01]  /*9fc0*/  UIADD3 UR49, UR44, UR49, URZ ;  /* 0x000000312c317290 */ /* 0x000fe2000fffe03f */
[----:B------:R-:W-:Y:S01]  /*9fd0*/  @!P2 VIADD R3, R0, 0x19c80 ;  /* 0x00019c800003a836 */ /* 0x000fe20000000000 */
[----:B------:R-:W-:Y:S01]  /*9fe0*/  UIADD3 UR47, UR47, 0x1, URZ ;  /* 0x000000012f2f7890 */ /* 0x000fe2000fffe03f */
[----:B------:R-:W-:-:S03]  /*9ff0*/  VIADD R19, R19, 0x1 ;  /* 0x0000000113137836 */ /* 0x000fc60000000000 */
[----:B------:R-:W-:Y:S01]  /*a000*/  @!P2 PRMT R3, RZ, 0x654, R3 ;  /* 0x00000654ff03a816 */ /* 0x000fe20000000003 */
[----:B---3--:R-:W-:Y:S01]  /*a010*/  SYNCS.ARRIVE.TRANS64.A1T0 RZ, [R0+URZ+0x19c50], RZ ;  /* 0x019c50ff00ff79a7 */ /* 0x008fe2000810003f */
[----:B------:R-:W-:Y:S01]  /*a020*/  BAR.SYNC.DEFER_BLOCKING 0x2, 0x80 ;  /* 0x0082000000007b1d */ /* 0x000fe20000010000 */
[----:B------:R-:W-:-:S04]  /*a030*/  ISETP.NE.AND P0, PT, R19, 0x2, PT ;  /* 0x000000021300780c */ /* 0x000fc80003f05270 */
[----:B------:R-:W-:Y:S02]  /*a040*/  SEL R19, R19, RZ, P0 ;  /* 0x000000ff13137207 */ /* 0x000fe40000000000 */
[----:B----4-:R-:W-:Y:S01]  /*a050*/  ISETP.LE.AND P1, PT, R4, UR49, PT ;  /* 0x0000003104007c0c */ /* 0x010fe2000bf23270 */
[----:B------:R3:W-:Y:S02]  /*a060*/  @!P2 SYNCS.ARRIVE.TRANS64.RED.A1T0 RZ, [R3+URZ], RZ ;  /* 0x000000ff03ffa9a7 */ /* 0x0007e4000810043f */
[----:B---3--:R-:W-:-:S04]  /*a070*/  SEL R3, RZ, 0x1, P0 ;  /* 0x00000001ff037807 */ /* 0x008fc80000000000 */
[----:B------:R-:W-:-:S06]  /*a080*/  LOP3.LUT R16, R16, R3, RZ, 0x3c, !PT ;  /* 0x0000000310107212 */ /* 0x000fcc00078e3cff */
[----:B------:R-:W-:Y:S05]  /*a090*/  @!P1 BRA `(.L_x_80) ;  /* 0xffffffd800689947 */ /* 0x000fea000383ffff */
[----:B------:R-:W-:-:S12]  /*a0a0*/  ULOP3.LUT UR47, UR47, 0x1, URZ, 0xc, !UPT ;  /* 0x000000012f2f7892 */ /* 0x000fd8000f8e0c3f */
.L_x_34:
[----:B------:R-:W3:Y:S01]  /*a0b0*/  S2R R3, SR_CgaCtaId ;  /* 0x0000000000037919 */ /* 0x000ee20000008800 */
[----:B------:R-:W-:Y:S01]  /*a0c0*/  MOV R0, 0x400 ;  /* 0x0000040000007802 */ /* 0x000fe20000000f00 */
[----:B------:R-:W-:-:S03]  /*a0d0*/  IMAD.U32 R2, RZ, RZ, UR47 ;  /* 0x0000002fff027e24 */ /* 0x000fc6000f8e00ff */
[----:B---3--:R-:W-:Y:S02]  /*a0e0*/  LEA R6, R3, R0, 0x18 ;  /* 0x0000000003067211 */ /* 0x008fe400078ec0ff */
[----:B------:R-:W-:-:S04]  /*a0f0*/  SHF.L.U32 R0, R2, 0x1f, RZ ;  /* 0x0000001f02007819 */ /* 0x000fc800000006ff */
[----:B------:R-:W3:Y:S02]  /*a100*/  SYNCS.PHASECHK.TRANS64.TRYWAIT P0, [R6+URZ+0x19c20], R0 ;  /* 0x019c2000060075a7 */ /* 0x000ee4000800017f */
[----:B---3--:R-:W-:Y:S05]  /*a110*/  @!P0 BRA `(.L_x_81) ;  /* 0x0000000800208947 */ /* 0x008fea0003800000 */
.L_x_109:
[----:B-1----:R-:W1:Y:S02]  /*a120*/  SHFL.IDX PT, R22, R22, RZ, 0x1f ;  /* 0x00001fff16167589 */ /* 0x002e6400000e0000 */
[----:B-1----:R-:W-:-:S13]  /*a130*/  ISETP.NE.AND P0, PT, R22, RZ, PT ;  /* 0x000000ff1600720c */ /* 0x002fda0003f05270 */
[----:B------:R-:W-:Y:S05]  /*a140*/  @P0 EXIT ;  /* 0x000000000000094d */ /* 0x000fea0003800000 */
[----:B------:R-:W-:Y:S01]  /*a150*/  ELECT P0, URZ, PT ;  /* 0x00000000003f782f */ /* 0x000fe20003800000 */
[----:B------:R-:W-:-:S12]  /*a160*/  BSSY B0, `(.L_x_82) ;  /* 0x0000027000007945 */ /* 0x000fd80003800000 */
[----:B------:R-:W-:Y:S05]  /*a170*/  @!P0 BRA `(.L_x_83) ;  /* 0x0000000000948947 */ /* 0x000fea0003800000 */
[----:B------:R-:W-:-:S06]  /*a180*/  ULOP3.LUT UR4, UR46, 0x2, URZ, 0xfc, !UPT ;  /* 0x000000022e047892 */ /* 0x000fcc000f8efc3f */
[----:B---3--:R-:W-:-:S05]  /*a190*/  IMAD.U32 R0, RZ, RZ, UR4 ;  /* 0x00000004ff007e24 */ /* 0x008fca000f8e00ff */
[----:B------:R-:W-:-:S13]  /*a1a0*/  ISETP.NE.AND P0, PT, R0, 0x3, PT ;  /* 0x000000030000780c */ /* 0x000fda0003f05270 */
[----:B------:R-:W-:Y:S05]  /*a1b0*/  @!P0 BRA `(.L_x_84) ;  /* 0x0000000000048947 */ /* 0x000fea0003800000 */
[----:B------:R-:W-:Y:S01]  /*a1c0*/  BPT.TRAP 0x1 ;  /* 0x000000040000795c */ /* 0x000fe20000300000 */
.L_x_84:
[----:B------:R-:W-:Y:S01]  /*a1d0*/  IADD3 R0, R6, 0x19c40, RZ ;  /* 0x00019c4006007810 */ /* 0x000fe20007ffe0ff */
[----:B------:R-:W-:Y:S01]  /*a1e0*/  VIADD R2, R19, 0x1 ;  /* 0x0000000113027836 */ /* 0x000fe20000000000 */
[----:B------:R-:W-:-:S03]  /*a1f0*/  SHF.L.U32 R4, R16, 0x1f, RZ ;  /* 0x0000001f10047819 */ /* 0x000fc600000006ff */
[----:B------:R-:W-:Y:S01]  /*a200*/  IMAD R5, R19, 0x8, R0 ;  /* 0x0000000813057824 */ /* 0x000fe200078e0200 */
[----:B------:R-:W-:-:S03]  /*a210*/  ISETP.NE.AND P2, PT, R2, 0x2, PT ;  /* 0x000000020200780c */ /* 0x000fc60003f45270 */
[----:B------:R-:W1:Y:S01]  /*a220*/  SYNCS.PHASECHK.TRANS64.TRYWAIT P1, [R5+URZ], R4 ;  /* 0x00000004050075a7 */ /* 0x000e62000802017f */
[----:B------:R-:W-:Y:S02]  /*a230*/  SEL R3, RZ, 0x1, P2 ;  /* 0x00000001ff037807 */ /* 0x000fe40001000000 */
[----:B------:R-:W-:Y:S02]  /*a240*/  SEL R7, R2, RZ, P2 ;  /* 0x000000ff02077207 */ /* 0x000fe40001000000 */
[----:B------:R-:W-:-:S03]  /*a250*/  LOP3.LUT R3, R16, R3, RZ, 0x3c, !PT ;  /* 0x0000000310037212 */ /* 0x000fc600078e3cff */
[----:B--2---:R-:W-:Y:S01]  /*a260*/  IMAD R9, R7, 0x8, R0 ;  /* 0x0000000807097824 */ /* 0x004fe200078e0200 */
[----:B------:R-:W-:Y:S01]  /*a270*/  SHF.L.U32 R0, R3, 0x1f, RZ ;  /* 0x0000001f03007819 */ /* 0x000fe200000006ff */
[----:B-1----:R-:W-:Y:S06]  /*a280*/  @!P1 BRA `(.L_x_85) ;  /* 0x0000000400d89947 */ /* 0x002fec0003800000 */
.L_x_110:
[----:B------:R-:W2:Y:S02]  /*a290*/  SYNCS.PHASECHK.TRANS64.TRYWAIT P1, [R9+URZ], R0 ;  /* 0x00000000090075a7 */ /* 0x000ea4000802017f */
[----:B--2---:R-:W-:Y:S05]  /*a2a0*/  @!P1 BRA `(.L_x_86) ;  /* 0x0000000400e49947 */ /* 0x004fea0003800000 */
.L_x_111:
[----:B------:R-:W-:Y:S05]  /*a2b0*/  @!P0 BRA `(.L_x_87) ;  /* 0x0000000000048947 */ /* 0x000fea0003800000 */
[----:B------:R-:W-:Y:S01]  /*a2c0*/  BPT.TRAP 0x1 ;  /* 0x000000040000795c */ /* 0x000fe20000300000 */
.L_x_87:
[----:B------:R-:W-:-:S04]  /*a2d0*/  IMAD R19, R19, 0x8, R6 ;  /* 0x0000000813137824 */ /* 0x000fc800078e0206 */
[----:B------:R-:W3:Y:S02]  /*a2e0*/  SYNCS.PHASECHK.TRANS64.TRYWAIT P1, [R19+URZ+0x19c60], R4 ;  /* 0x019c6004130075a7 */ /* 0x000ee4000802017f */
[----:B---3--:R-:W-:Y:S05]  /*a2f0*/  @!P1 BRA `(.L_x_88) ;  /* 0x0000000400e49947 */ /* 0x008fea0003800000 */
.L_x_112:
[----:B------:R-:W-:Y:S05]  /*a300*/  @!P0 BRA `(.L_x_89) ;  /* 0x0000000000048947 */ /* 0x000fea0003800000 */
[----:B------:R-:W-:Y:S01]  /*a310*/  BPT.TRAP 0x1 ;  /* 0x000000040000795c */ /* 0x000fe20000300000 */
.L_x_89:
[----:B------:R-:W-:-:S04]  /*a320*/  IMAD R7, R7, 0x8, R6 ;  /* 0x0000000807077824 */ /* 0x000fc800078e0206 */
[----:B------:R-:W4:Y:S02]  /*a330*/  SYNCS.PHASECHK.TRANS64.TRYWAIT P1, [R7+URZ+0x19c60], R0 ;  /* 0x019c6000070075a7 */ /* 0x000f24000802017f */
[----:B----4-:R-:W-:Y:S05]  /*a340*/  @!P1 BRA `(.L_x_90) ;  /* 0x0000000400e49947 */ /* 0x010fea0003800000 */
.L_x_113:
[----:B------:R-:W-:Y:S05]  /*a350*/  @!P0 BRA `(.L_x_91) ;  /* 0x0000000000048947 */ /* 0x000fea0003800000 */
[----:B------:R-:W-:Y:S01]  /*a360*/  BPT.TRAP 0x1 ;  /* 0x000000040000795c */ /* 0x000fe20000300000 */
.L_x_91:
[----:B------:R-:W5:Y:S02]  /*a370*/  SYNCS.PHASECHK.TRANS64.TRYWAIT P0, [R19+URZ+0x19c80], R4 ;  /* 0x019c8004130075a7 */ /* 0x000f64000800017f */
[----:B-----5:R-:W-:Y:S05]  /*a380*/  @!P0 BRA `(.L_x_92) ;  /* 0x0000000400e88947 */ /* 0x020fea0003800000 */
.L_x_93:
[----:B------:R1:W1:Y:S02]  /*a390*/  SYNCS.PHASECHK.TRANS64.TRYWAIT P0, [R7+URZ+0x19c80], R0 ;  /* 0x019c8000070075a7 */ /* 0x000264000800017f */
[----:B-1----:R-:W-:Y:S05]  /*a3a0*/  @!P0 NANOSLEEP.SYNCS 0x989680 ;  /* 0x009896800000895d */ /* 0x002fea0003900000 */
[----:B------:R-:W1:Y:S02]  /*a3b0*/  @!P0 SYNCS.PHASECHK.TRANS64 P0, [R7+URZ+0x19c80], R0 ;  /* 0x019c8000070085a7 */ /* 0x000e64000800007f */
[----:B-1----:R-:W-:Y:S05]  /*a3c0*/  @!P0 BRA `(.L_x_93) ;  /* 0xfffffffc00f08947 */ /* 0x002fea000383ffff */
.L_x_83:
[----:B------:R-:W-:Y:S05]  /*a3d0*/  BSYNC B0 ;  /* 0x0000000000007941 */ /* 0x000fea0003800000 */
.L_x_82:
[----:B------:R-:W-:Y:S05]  /*a3e0*/  EXIT ;  /* 0x000000000000794d */ /* 0x000fea0003800000 */
.L_x_10:
[----:B-1----:R-:W-:-:S04]  /*a3f0*/  IMAD.U32 R3, RZ, RZ, UR48 ;  /* 0x00000030ff037e24 */ /* 0x002fc8000f8e00ff */
[----:B------:R1:W2:Y:S03]  /*a400*/  SYNCS.PHASECHK.TRANS64.TRYWAIT P1, [R3+URZ+0x19c00], R8 ;  /* 0x019c0008030075a7 */ /* 0x0002a6000802017f */
[----:B--2---:R-:W-:Y:S05]  /*a410*/  @!P1 NANOSLEEP.SYNCS 0x989680 ;  /* 0x009896800000995d */ /* 0x004fea0003900000 */
[----:B------:R-:W2:Y:S02]  /*a420*/  @!P1 SYNCS.PHASECHK.TRANS64 P1, [R3+URZ+0x19c00], R8 ;  /* 0x019c0008030095a7 */ /* 0x000ea4000802007f */
[----:B--2---:R-:W-:Y:S05]  /*a430*/  @!P1 BRA `(.L_x_10) ;  /* 0xfffffffc00ec9947 */ /* 0x004fea000383ffff */
[----:B------:R-:W-:Y:S05]  /*a440*/  BRA `(.L_x_94) ;  /* 0xffffff7000087947 */ /* 0x000fea000383ffff */
.L_x_14:
[----:B--2---:R2:W3:Y:S02]  /*a450*/  SYNCS.PHASECHK.TRANS64.TRYWAIT P1, [R4+URZ+0x19c30], R3 ;  /* 0x019c3003040075a7 */ /* 0x0044e4000802017f */
[----:B---3--:R-:W-:Y:S05]  /*a460*/  @!P1 NANOSLEEP.SYNCS 0x989680 ;  /* 0x009896800000995d */ /* 0x008fea0003900000 */
[----:B------:R-:W3:Y:S02]  /*a470*/  @!P1 SYNCS.PHASECHK.TRANS64 P1, [R4+URZ+0x19c30], R3 ;  /* 0x019c3003040095a7 */ /* 0x000ee4000802007f */
[----:B---3--:R-:W-:Y:S05]  /*a480*/  @!P1 BRA `(.L_x_14) ;  /* 0xfffffffc00f09947 */ /* 0x008fea000383ffff */
[----:B------:R-:W-:Y:S05]  /*a490*/  BRA `(.L_x_13) ;  /* 0xffffff7000307947 */ /* 0x000fea000383ffff */
.L_x_19:
[----:B--2---:R-:W-:-:S04]  /*a4a0*/  IMAD.U32 R8, RZ, RZ, UR20 ;  /* 0x00000014ff087e24 */ /* 0x004fc8000f8e00ff */
[----:B------:R2:W3:Y:S03]  /*a4b0*/  SYNCS.PHASECHK.TRANS64.TRYWAIT P1, [R8+URZ+0x19c30], R3 ;  /* 0x019c3003080075a7 */ /* 0x0004e6000802017f */
[----:B---3--:R-:W-:Y:S05]  /*a4c0*/  @!P1 NANOSLEEP.SYNCS 0x989680 ;  /* 0x009896800000995d */ /* 0x008fea0003900000 */
[----:B------:R-:W3:Y:S02]  /*a4d0*/  @!P1 SYNCS.PHASECHK.TRANS64 P1, [R8+URZ+0x19c30], R3 ;  /* 0x019c3003080095a7 */ /* 0x000ee4000802007f */
[----:B---3--:R-:W-:Y:S05]  /*a4e0*/  @!P1 BRA `(.L_x_19) ;  /* 0xfffffffc00ec9947 */ /* 0x008fea000383ffff */
[----:B------:R-:W-:Y:S05]  /*a4f0*/  BRA `(.L_x_18) ;  /* 0xffffff9800547947 */ /* 0x000fea000383ffff */
.L_x_23:
[----:B--2---:R-:W-:-:S04]  /*a500*/  IMAD.U32 R74, RZ, RZ, UR14 ;  /* 0x0000000eff4a7e24 */ /* 0x004fc8000f8e00ff */
[----:B------:R2:W4:Y:S03]  /*a510*/  SYNCS.PHASECHK.TRANS64.TRYWAIT P1, [R74+URZ+0x19c50], R3 ;  /* 0x019c50034a0075a7 */ /* 0x000526000802017f */
[----:B----4-:R-:W-:Y:S05]  /*a520*/  @!P1 NANOSLEEP.SYNCS 0x989680 ;  /* 0x009896800000995d */ /* 0x010fea0003900000 */
[----:B------:R-:W4:Y:S02]  /*a530*/  @!P1 SYNCS.PHASECHK.TRANS64 P1, [R74+URZ+0x19c50], R3 ;  /* 0x019c50034a0095a7 */ /* 0x000f24000802007f */
[----:B----4-:R-:W-:Y:S05]  /*a540*/  @!P1 BRA `(.L_x_23) ;  /* 0xfffffffc00ec9947 */ /* 0x010fea000383ffff */
[----:B------:R-:W-:Y:S05]  /*a550*/  BRA `(.L_x_22) ;  /* 0xffffffa400a07947 */ /* 0x000fea000383ffff */
.L_x_29:
[----:B--2---:R-:W-:-:S04]  /*a560*/  IMAD.U32 R5, RZ, RZ, UR5 ;  /* 0x00000005ff057e24 */ /* 0x004fc8000f8e00ff */
[----:B------:R2:W3:Y:S03]  /*a570*/  SYNCS.PHASECHK.TRANS64.TRYWAIT P1, [R5+URZ+0x19c50], R0 ;  /* 0x019c5000050075a7 */ /* 0x0004e6000802017f */
[----:B---3--:R-:W-:Y:S05]  /*a580*/  @!P1 NANOSLEEP.SYNCS 0x989680 ;  /* 0x009896800000995d */ /* 0x008fea0003900000 */
[----:B------:R-:W3:Y:S02]  /*a590*/  @!P1 SYNCS.PHASECHK.TRANS64 P1, [R5+URZ+0x19c50], R0 ;  /* 0x019c5000050095a7 */ /* 0x000ee4000802007f */
[----:B---3--:R-:W-:Y:S05]  /*a5a0*/  @!P1 BRA `(.L_x_29) ;  /* 0xfffffffc00ec9947 */ /* 0x008fea000383ffff */
[----:B------:R-:W-:Y:S05]  /*a5b0*/  BRA `(.L_x_28) ;  /* 0xffffffb800f47947 */ /* 0x000fea000383ffff */
.L_x_39:
[----:B------:R-:W-:Y:S02]  /*a5c0*/  IMAD.MOV.U32 R13, RZ, RZ, R22 ;  /* 0x000000ffff0d7224 */ /* 0x000fe400078e0016 */
[----:B------:R-:W-:Y:S02]  /*a5d0*/  IMAD.MOV.U32 R12, RZ, RZ, RZ ;  /* 0x000000ffff0c7224 */ /* 0x000fe400078e00ff */
[----:B------:R-:W-:Y:S02]  /*a5e0*/  IMAD.MOV.U32 R11, RZ, RZ, 0x1f ;  /* 0x0000001fff0b7424 */ /* 0x000fe400078e00ff */
[----:B------:R-:W-:-:S07]  /*a5f0*/  IMAD.MOV.U32 R15, RZ, RZ, -0x1 ;  /* 0xffffffffff0f7424 */ /* 0x000fce00078e00ff */
[----:B------:R-:W-:Y:S05]  /*a600*/  WARPSYNC.COLLECTIVE R15, `(.L_x_95) ;  /* 0x000000000f087348 */ /* 0x000fea0003c00000 */
[----:B------:R1:W2:Y:S02]  /*a610*/  SHFL.IDX P6, R14, R13, R12, R11 ;  /* 0x0000000c0d0e7389 */ /* 0x0002a400000c000b */
[----:B-12---:R-:W-:Y:S01]  /*a620*/  ENDCOLLECTIVE ;  /* 0x000000000000791b */ /* 0x006fe20003800000 */
.L_x_95:
[----:B------:R-:W-:Y:S05]  /*a630*/  BRA `(.L_x_96) ;  /* 0xffffffdc005c7947 */ /* 0x000fea000383ffff */
.L_x_41:
[----:B------:R-:W-:Y:S01]  /*a640*/  BSSY B0, `(.L_x_97) ;  /* 0x0000006000007945 */ /* 0x000fe20003800000 */
[----:B------:R-:W-:-:S07]  /*a650*/  IMAD.MOV.U32 R15, RZ, RZ, -0x1 ;  /* 0xffffffffff0f7424 */ /* 0x000fce00078e00ff */
[----:B-1----:R-:W-:Y:S05]  /*a660*/  WARPSYNC.COLLECTIVE R15, `(.L_x_98) ;  /* 0x000000000f0c7348 */ /* 0x002fea0003c00000 */
[----:B------:R-:W-:Y:S02]  /*a670*/  ELECT P6, UR62, PT ;  /* 0x00000000003e782f */ /* 0x000fe400038c0000 */
[----:B------:R-:W-:Y:S01]  /*a680*/  MOV R14, UR62 ;  /* 0x0000003e000e7c02 */ /* 0x000fe20008000f00 */
[----:B-1----:R-:W-:Y:S10]  /*a690*/  ENDCOLLECTIVE ;  /* 0x000000000000791b */ /* 0x002ff40003800000 */
.L_x_98:
[----:B------:R-:W-:Y:S05]  /*a6a0*/  BSYNC B0 ;  /* 0x0000000000007941 */ /* 0x000fea0003800000 */
.L_x_97:
[----:B------:R-:W-:Y:S05]  /*a6b0*/  BRA `(.L_x_99) ;  /* 0xffffffdc00607947 */ /* 0x000fea000383ffff */
.L_x_44:
[----:B--2---:R2:W3:Y:S02]  /*a6c0*/  SYNCS.PHASECHK.TRANS64.TRYWAIT P3, [R7+URZ+0x19c80], R4 ;  /* 0x019c8004070075a7 */ /* 0x0044e4000806017f */
[----:B---3--:R-:W-:Y:S05]  /*a6d0*/  @!P3 NANOSLEEP.SYNCS 0x989680 ;  /* 0x009896800000b95d */ /* 0x008fea0003900000 */
[----:B------:R-:W3:Y:S02]  /*a6e0*/  @!P3 SYNCS.PHASECHK.TRANS64 P3, [R7+URZ+0x19c80], R4 ;  /* 0x019c80040700b5a7 */ /* 0x000ee4000806007f */
[----:B---3--:R-:W-:Y:S05]  /*a6f0*/  @!P3 BRA `(.L_x_44) ;  /* 0xfffffffc00f0b947 */ /* 0x008fea000383ffff */
[----:B------:R-:W-:Y:S05]  /*a700*/  BRA `(.L_x_100) ;  /* 0xffffffdc00b47947 */ /* 0x000fea000383ffff */
.L_x_46:
[----:B---3--:R3:W4:Y:S02]  /*a710*/  SYNCS.PHASECHK.TRANS64.TRYWAIT P3, [R7+URZ+0x19c40], R4 ;  /* 0x019c4004070075a7 */ /* 0x008724000806017f */
[----:B----4-:R-:W-:Y:S05]  /*a720*/  @!P3 NANOSLEEP.SYNCS 0x989680 ;  /* 0x009896800000b95d */ /* 0x010fea0003900000 */
[----:B------:R-:W4:Y:S02]  /*a730*/  @!P3 SYNCS.PHASECHK.TRANS64 P3, [R7+URZ+0x19c40], R4 ;  /* 0x019c40040700b5a7 */ /* 0x000f24000806007f */
[----:B----4-:R-:W-:Y:S05]  /*a740*/  @!P3 BRA `(.L_x_46) ;  /* 0xfffffffc00f0b947 */ /* 0x010fea000383ffff */
[----:B------:R-:W-:Y:S05]  /*a750*/  BRA `(.L_x_101) ;  /* 0xffffffe000287947 */ /* 0x000fea000383ffff */
.L_x_48:
[----:B--2---:R-:W-:-:S04]  /*a760*/  IMAD.U32 R5, RZ, RZ, UR40 ;  /* 0x00000028ff057e24 */ /* 0x004fc8000f8e00ff */
[----:B------:R2:W3:Y:S03]  /*a770*/  SYNCS.PHASECHK.TRANS64.TRYWAIT P0, [R5+URZ+0x19c20], R4 ;  /* 0x019c2004050075a7 */ /* 0x0004e6000800017f */
[----:B---3--:R-:W-:Y:S05]  /*a780*/  @!P0 NANOSLEEP.SYNCS 0x989680 ;  /* 0x009896800000895d */ /* 0x008fea0003900000 */
[----:B------:R-:W3:Y:S02]  /*a790*/  @!P0 SYNCS.PHASECHK.TRANS64 P0, [R5+URZ+0x19c20], R4 ;  /* 0x019c2004050085a7 */ /* 0x000ee4000800007f */
[----:B---3--:R-:W-:Y:S05]  /*a7a0*/  @!P0 BRA `(.L_x_48) ;  /* 0xfffffffc00ec8947 */ /* 0x008fea000383ffff */
[----:B------:R-:W-:Y:S05]  /*a7b0*/  BRA `(.L_x_102) ;  /* 0xffffffe400187947 */ /* 0x000fea000383ffff */
.L_x_54:
[----:B---3--:R3:W4:Y:S02]  /*a7c0*/  SYNCS.PHASECHK.TRANS64.TRYWAIT P0, [R8+URZ+0x19c80], R9 ;  /* 0x019c8009080075a7 */ /* 0x008724000800017f */
[----:B----4-:R-:W-:Y:S05]  /*a7d0*/  @!P0 NANOSLEEP.SYNCS 0x989680 ;  /* 0x009896800000895d */ /* 0x010fea0003900000 */
[----:B------:R-:W4:Y:S02]  /*a7e0*/  @!P0 SYNCS.PHASECHK.TRANS64 P0, [R8+URZ+0x19c80], R9 ;  /* 0x019c8009080085a7 */ /* 0x000f24000800007f */
[----:B----4-:R-:W-:Y:S05]  /*a7f0*/  @!P0 BRA `(.L_x_54) ;  /* 0xfffffffc00f08947 */ /* 0x010fea000383ffff */
[----:B------:R-:W-:Y:S05]  /*a800*/  BRA `(.L_x_103) ;  /* 0xffffffe400a87947 */ /* 0x000fea000383ffff */
.L_x_61:
[----:B--2---:R2:W4:Y:S02]  /*a810*/  SYNCS.PHASECHK.TRANS64.TRYWAIT P0, [R8+URZ+0x19c40], R9 ;  /* 0x019c4009080075a7 */ /* 0x004524000800017f */
[----:B----4-:R-:W-:Y:S05]  /*a820*/  @!P0 NANOSLEEP.SYNCS 0x989680 ;  /* 0x009896800000895d */ /* 0x010fea0003900000 */
[----:B------:R-:W4:Y:S02]  /*a830*/  @!P0 SYNCS.PHASECHK.TRANS64 P0, [R8+URZ+0x19c40], R9 ;  /* 0x019c4009080085a7 */ /* 0x000f24000800007f */
[----:B----4-:R-:W-:Y:S05]  /*a840*/  @!P0 BRA `(.L_x_61) ;  /* 0xfffffffc00f08947 */ /* 0x010fea000383ffff */
[----:B------:R-:W-:Y:S05]  /*a850*/  BRA `(.L_x_104) ;  /* 0xffffffe8009c7947 */ /* 0x000fea000383ffff */
.L_x_69:
[----:B--2---:R2:W3:Y:S02]  /*a860*/  SYNCS.PHASECHK.TRANS64.TRYWAIT P3, [R13+URZ+0x19c70], R4 ;  /* 0x019c70040d0075a7 */ /* 0x0044e4000806017f */
[----:B---3--:R-:W-:Y:S05]  /*a870*/  @!P3 NANOSLEEP.SYNCS 0x989680 ;  /* 0x009896800000b95d */ /* 0x008fea0003900000 */
[----:B------:R-:W3:Y:S02]  /*a880*/  @!P3 SYNCS.PHASECHK.TRANS64 P3, [R13+URZ+0x19c70], R4 ;  /* 0x019c70040d00b5a7 */ /* 0x000ee4000806007f */
[----:B---3--:R-:W-:Y:S05]  /*a890*/  @!P3 BRA `(.L_x_69) ;  /* 0xfffffffc00f0b947 */ /* 0x008fea000383ffff */
[----:B------:R-:W-:Y:S05]  /*a8a0*/  BRA `(.L_x_105) ;  /* 0xffffffec00a87947 */ /* 0x000fea000383ffff */
.L_x_71:
[----:B--2---:R2:W3:Y:S02]  /*a8b0*/  SYNCS.PHASECHK.TRANS64.TRYWAIT P3, [R13+URZ+0x19c60], R4 ;  /* 0x019c60040d0075a7 */ /* 0x0044e4000806017f */
[----:B---3--:R-:W-:Y:S05]  /*a8c0*/  @!P3 NANOSLEEP.SYNCS 0x989680 ;  /* 0x009896800000b95d */ /* 0x008fea0003900000 */
[----:B------:R-:W3:Y:S02]  /*a8d0*/  @!P3 SYNCS.PHASECHK.TRANS64 P3, [R13+URZ+0x19c60], R4 ;  /* 0x019c60040d00b5a7 */ /* 0x000ee4000806007f */
[----:B---3--:R-:W-:Y:S05]  /*a8e0*/  @!P3 BRA `(.L_x_71) ;  /* 0xfffffffc00f0b947 */ /* 0x008fea000383ffff */
[----:B------:R-:W-:Y:S05]  /*a8f0*/  BRA `(.L_x_106) ;  /* 0xffffffec00b07947 */ /* 0x000fea000383ffff */
.L_x_76:
[----:B--2---:R2:W3:Y:S02]  /*a900*/  SYNCS.PHASECHK.TRANS64.TRYWAIT P0, [R0+URZ+0x19c70], R3 ;  /* 0x019c7003000075a7 */ /* 0x0044e4000800017f */
[----:B---3--:R-:W-:Y:S05]  /*a910*/  @!P0 NANOSLEEP.SYNCS 0x989680 ;  /* 0x009896800000895d */ /* 0x008fea0003900000 */
[----:B------:R-:W3:Y:S02]  /*a920*/  @!P0 SYNCS.PHASECHK.TRANS64 P0, [R0+URZ+0x19c70], R3 ;  /* 0x019c7003000085a7 */ /* 0x000ee4000800007f */
[----:B---3--:R-:W-:Y:S05]  /*a930*/  @!P0 BRA `(.L_x_76) ;  /* 0xfffffffc00f08947 */ /* 0x008fea000383ffff */
[----:B------:R-:W-:Y:S05]  /*a940*/  BRA `(.L_x_107) ;  /* 0xfffffff000b87947 */ /* 0x000fea000383ffff */
.L_x_78:
[----:B--2---:R2:W3:Y:S02]  /*a950*/  SYNCS.PHASECHK.TRANS64.TRYWAIT P0, [R0+URZ+0x19c60], R5 ;  /* 0x019c6005000075a7 */ /* 0x0044e4000800017f */
[----:B---3--:R-:W-:Y:S05]  /*a960*/  @!P0 NANOSLEEP.SYNCS 0x989680 ;  /* 0x009896800000895d */ /* 0x008fea0003900000 */
[----:B------:R-:W3:Y:S02]  /*a970*/  @!P0 SYNCS.PHASECHK.TRANS64 P0, [R0+URZ+0x19c60], R5 ;  /* 0x019c6005000085a7 */ /* 0x000ee4000800007f */
[----:B---3--:R-:W-:Y:S05]  /*a980*/  @!P0 BRA `(.L_x_78) ;  /* 0xfffffffc00f08947 */ /* 0x008fea000383ffff */
[----:B------:R-:W-:Y:S05]  /*a990*/  BRA `(.L_x_108) ;  /* 0xfffffff000c47947 */ /* 0x000fea000383ffff */
.L_x_81:
[----:B---3--:R3:W4:Y:S02]  /*a9a0*/  SYNCS.PHASECHK.TRANS64.TRYWAIT P0, [R6+URZ+0x19c20], R0 ;  /* 0x019c2000060075a7 */ /* 0x008724000800017f */
[----:B----4-:R-:W-:Y:S05]  /*a9b0*/  @!P0 NANOSLEEP.SYNCS 0x989680 ;  /* 0x009896800000895d */ /* 0x010fea0003900000 */
[----:B------:R-:W4:Y:S02]  /*a9c0*/  @!P0 SYNCS.PHASECHK.TRANS64 P0, [R6+URZ+0x19c20], R0 ;  /* 0x019c2000060085a7 */ /* 0x000f24000800007f */
[----:B----4-:R-:W-:Y:S05]  /*a9d0*/  @!P0 BRA `(.L_x_81) ;  /* 0xfffffffc00f08947 */ /* 0x010fea000383ffff */
[----:B------:R-:W-:Y:S05]  /*a9e0*/  BRA `(.L_x_109) ;  /* 0xfffffff400cc7947 */ /* 0x000fea000383ffff */
.L_x_85:
[----:B-1----:R1:W2:Y:S02]  /*a9f0*/  SYNCS.PHASECHK.TRANS64.TRYWAIT P1, [R5+URZ], R4 ;  /* 0x00000004050075a7 */ /* 0x0022a4000802017f */
[----:B--2---:R-:W-:Y:S05]  /*aa00*/  @!P1 NANOSLEEP.SYNCS 0x989680 ;  /* 0x009896800000995d */ /* 0x004fea0003900000 */
[----:B------:R-:W2:Y:S02]  /*aa10*/  @!P1 SYNCS.PHASECHK.TRANS64 P1, [R5+URZ], R4 ;  /* 0x00000004050095a7 */ /* 0x000ea4000802007f */
[----:B--2---:R-:W-:Y:S05]  /*aa20*/  @!P1 BRA `(.L_x_85) ;  /* 0xfffffffc00f09947 */ /* 0x004fea000383ffff */
[----:B------:R-:W-:Y:S05]  /*aa30*/  BRA `(.L_x_110) ;  /* 0xfffffff800147947 */ /* 0x000fea000383ffff */
.L_x_86:
[----:B--2---:R2:W3:Y:S02]  /*aa40*/  SYNCS.PHASECHK.TRANS64.TRYWAIT P1, [R9+URZ], R0 ;  /* 0x00000000090075a7 */ /* 0x0044e4000802017f */
[----:B---3--:R-:W-:Y:S05]  /*aa50*/  @!P1 NANOSLEEP.SYNCS 0x989680 ;  /* 0x009896800000995d */ /* 0x008fea0003900000 */
[----:B------:R-:W3:Y:S02]  /*aa60*/  @!P1 SYNCS.PHASECHK.TRANS64 P1, [R9+URZ], R0 ;  /* 0x00000000090095a7 */ /* 0x000ee4000802007f */
[----:B---3--:R-:W-:Y:S05]  /*aa70*/  @!P1 BRA `(.L_x_86) ;  /* 0xfffffffc00f09947 */ /* 0x008fea000383ffff */
[----:B------:R-:W-:Y:S05]  /*aa80*/  BRA `(.L_x_111) ;  /* 0xfffffff800087947 */ /* 0x000fea000383ffff */
.L_x_88:
[----:B---3--:R3:W4:Y:S02]  /*aa90*/  SYNCS.PHASECHK.TRANS64.TRYWAIT P1, [R19+URZ+0x19c60], R4 ;  /* 0x019c6004130075a7 */ /* 0x008724000802017f */
[----:B----4-:R-:W-:Y:S05]  /*aaa0*/  @!P1 NANOSLEEP.SYNCS 0x989680 ;  /* 0x009896800000995d */ /* 0x010fea0003900000 */
[----:B------:R-:W4:Y:S02]  /*aab0*/  @!P1 SYNCS.PHASECHK.TRANS64 P1, [R19+URZ+0x19c60], R4 ;  /* 0x019c6004130095a7 */ /* 0x000f24000802007f */
[----:B----4-:R-:W-:Y:S05]  /*aac0*/  @!P1 BRA `(.L_x_88) ;  /* 0xfffffffc00f09947 */ /* 0x010fea000383ffff */
[----:B------:R-:W-:Y:S05]  /*aad0*/  BRA `(.L_x_112) ;  /* 0xfffffff800087947 */ /* 0x000fea000383ffff */
.L_x_90:
[----:B----4-:R4:W1:Y:S02]  /*aae0*/  SYNCS.PHASECHK.TRANS64.TRYWAIT P1, [R7+URZ+0x19c60], R0 ;  /* 0x019c6000070075a7 */ /* 0x010864000802017f */
[----:B-1----:R-:W-:Y:S05]  /*aaf0*/  @!P1 NANOSLEEP.SYNCS 0x989680 ;  /* 0x009896800000995d */ /* 0x002fea0003900000 */
[----:B------:R-:W1:Y:S02]  /*ab00*/  @!P1 SYNCS.PHASECHK.TRANS64 P1, [R7+URZ+0x19c60], R0 ;  /* 0x019c6000070095a7 */ /* 0x000e64000802007f */
[----:B-1----:R-:W-:Y:S05]  /*ab10*/  @!P1 BRA `(.L_x_90) ;  /* 0xfffffffc00f09947 */ /* 0x002fea000383ffff */
[----:B------:R-:W-:Y:S05]  /*ab20*/  BRA `(.L_x_113) ;  /* 0xfffffff800087947 */ /* 0x000fea000383ffff */
.L_x_92:
[----:B------:R1:W1:Y:S02]  /*ab30*/  SYNCS.PHASECHK.TRANS64.TRYWAIT P0, [R19+URZ+0x19c80], R4 ;  /* 0x019c8004130075a7 */ /* 0x000264000800017f */
[----:B-1----:R-:W-:Y:S05]  /*ab40*/  @!P0 NANOSLEEP.SYNCS 0x989680 ;  /* 0x009896800000895d */ /* 0x002fea0003900000 */
[----:B------:R-:W1:Y:S02]  /*ab50*/  @!P0 SYNCS.PHASECHK.TRANS64 P0, [R19+URZ+0x19c80], R4 ;  /* 0x019c8004130085a7 */ /* 0x000e64000800007f */
[----:B-1----:R-:W-:Y:S05]  /*ab60*/  @!P0 BRA `(.L_x_92) ;  /* 0xfffffffc00f08947 */ /* 0x002fea000383ffff */
[----:B------:R-:W-:Y:S05]  /*ab70*/  BRA `(.L_x_93) ;  /* 0xfffffff800047947 */ /* 0x000fea000383ffff */
.L_x_114:
[----:B------:R-:W-:-:S00]  /*ab80*/  BRA `(.L_x_114) ;  /* 0xfffffffc00fc7947 */ /* 0x000fc0000383ffff */
[----:B------:R-:W-:-:S00]  /*ab90*/  NOP ;  /* 0x0000000000007918 */ /* 0x000fc00000000000 */
        /* <DEDUP_REMOVED lines=14> */
.L_x_2220:


//--------------------- .text._ZN7cutlass13device_kernelIN5flash11enable_sm90INS1_16FlashAttnFwdSm90INS1_25CollectiveMainloopFwdSm90ILi2EN4cute5tupleIJNS5_1CILi1EEES8_S8_EEENS6_IJNS7_ILi192EEENS7_ILi128EEENS7_ILi96EEEEEELi96ENS_12float_e4m3_tEfNS_4arch4Sm90ELb0ELb0ELb1ELb1ELb0ELb0ELb0ELb1ELb1ELb0ELb0ELb0EEENS1_21CollectiveEpilogueFwdINS6_IJSA_SC_SB_EEES9_NS_10bfloat16_tESG_Li384ELb1ELb0ELb0ELb1EEENS1_36VarlenDynamicPersistentTileSchedulerILi192ELi128ELi384ELi128ELb0ELb0ELb1ELb0ELb1ELb1EEEEEEEEEvNT_6ParamsE --------------------------
	.section	.text._ZN7cutlass13device_kernelIN5flash11enable_sm90INS1_16FlashAttnFwdSm90INS1_25CollectiveMainloopFwdSm90ILi2EN4cute5tupleIJNS5_1CILi1EEES8_S8_EEENS6_IJNS7_ILi192EEENS7_ILi128EEENS7_ILi96EEEEEELi96ENS_12float_e4m3_tEfNS_4arch4Sm90ELb0ELb0ELb1ELb1ELb0ELb0ELb0ELb1ELb1ELb0ELb0ELb0EEENS1_21CollectiveEpilogueFwdINS6_IJSA_SC_SB_EEES9_NS_10bfloat16_tESG_Li384ELb1ELb0ELb0ELb1EEENS1_36VarlenDynamicPersistentTileSchedulerILi192ELi128ELi384ELi128ELb0ELb0ELb1ELb0ELb1ELb1EEEEEEEEEvNT_6ParamsE,"ax",@progbits
	.align	128
.text._ZN7cutlass13device_kernelIN5flash11enable_sm90INS1_16FlashAttnFwdSm90INS1_25CollectiveMainloopFwdSm90ILi2EN4cute5tupleIJNS5_1CILi1EEES8_S8_EEENS6_IJNS7_ILi192EEENS7_ILi128EEENS7_ILi96EEEEEELi96ENS_12float_e4m3_tEfNS_4arch4Sm90ELb0ELb0ELb1ELb1ELb0ELb0ELb0ELb1ELb1ELb0ELb0ELb0EEENS1_21CollectiveEpilogueFwdINS6_IJSA_SC_SB_EEES9_NS_10bfloat16_tESG_Li384ELb1ELb0ELb0ELb1EEENS1_36VarlenDynamicPersistentTileSchedulerILi192ELi128ELi384ELi128ELb0ELb0ELb1ELb0ELb1ELb1EEEEEEEEEvNT_6ParamsE:
        .type           _ZN7cutlass13device_kernelIN5flash11enable_sm90INS1_16FlashAttnFwdSm90INS1_25CollectiveMainloopFwdSm90ILi2EN4cute5tupleIJNS5_1CILi1EEES8_S8_EEENS6_IJNS7_ILi192EEENS7_ILi128EEENS7_ILi96EEEEEELi96ENS_12float_e4m3_tEfNS_4arch4Sm90ELb0ELb0ELb1ELb1ELb0ELb0ELb0ELb1ELb1ELb0ELb0ELb0EEENS1_21CollectiveEpilogueFwdINS6_IJSA_SC_SB_EEES9_NS_10bfloat16_tESG_Li384ELb1ELb0ELb0ELb1EEENS1_36VarlenDynamicPersistentTileSchedulerILi192ELi128ELi384ELi128ELb0ELb0ELb1ELb0ELb1ELb1EEEEEEEEEvNT_6ParamsE,@function
        .size           _ZN7cutlass13device_kernelIN5flash11enable_sm90INS1_16FlashAttnFwdSm90INS1_25CollectiveMainloopFwdSm90ILi2EN4cute5tupleIJNS5_1CILi1EEES8_S8_EEENS6_IJNS7_ILi192EEENS7_ILi128EEENS7_ILi96EEEEEELi96ENS_12float_e4m3_tEfNS_4arch4Sm90ELb0ELb0ELb1ELb1ELb0ELb0ELb0ELb1ELb1ELb0ELb0ELb0EEENS1_21CollectiveEpilogueFwdINS6_IJSA_SC_SB_EEES9_NS_10bfloat16_tESG_Li384ELb1ELb0ELb0ELb1EEENS1_36VarlenDynamicPersistentTileSchedulerILi192ELi128ELi384ELi128ELb0ELb0ELb1ELb0ELb1ELb1EEEEEEEEEvNT_6ParamsE,(.L_x_2221 - _ZN7cutlass13device_kernelIN5flash11enable_sm90INS1_16FlashAttnFwdSm90INS1_25CollectiveMainloopFwdSm90ILi2EN4cute5tupleIJNS5_1CILi1EEES8_S8_EEENS6_IJNS7_ILi192EEENS7_ILi128EEENS7_ILi96EEEEEELi96ENS_12float_e4m3_tEfNS_4arch4Sm90ELb0ELb0ELb1ELb1ELb0ELb0ELb0ELb1ELb1ELb0ELb0ELb0EEENS1_21CollectiveEpilogueFwdINS6_IJSA_SC_SB_EEES9_NS_10bfloat16_tESG_Li384ELb1ELb0ELb0ELb1EEENS1_36VarlenDynamicPersistentTileSchedulerILi192ELi128ELi384ELi128ELb0ELb0ELb1ELb0ELb1ELb1EEEEEEEEEvNT_6ParamsE)
        .other          _ZN7cutlass13device_kernelIN5flash11enable_sm90INS1_16FlashAttnFwdSm90INS1_25CollectiveMainloopFwdSm90ILi2EN4cute5tupleIJNS5_1CILi1EEES8_S8_EEENS6_IJNS7_ILi192EEENS7_ILi128EEENS7_ILi96EEEEEELi96ENS_12float_e4m3_tEfNS_4arch4Sm90ELb0ELb0ELb1ELb1ELb0ELb0ELb0ELb1ELb1ELb0ELb0ELb0EEENS1_21CollectiveEpilogueFwdINS6_IJSA_SC_SB_EEES9_NS_10bfloat16_tESG_Li384ELb1ELb0ELb0ELb1EEENS1_36VarlenDynamicPersistentTileSchedulerILi192ELi128ELi384ELi128ELb0ELb0ELb1ELb0ELb1ELb1EEEEEEEEEvNT_6ParamsE,@"STO_CUDA_ENTRY STV_DEFAULT"
_ZN7cutlass13device_kernelIN5flash11enable_sm90INS1_16FlashAttnFwdSm90INS1_25CollectiveMainloopFwdSm90ILi2EN4cute5tupleIJNS5_1CILi1EEES8_S8_EEENS6_IJNS7_ILi192EEENS7_ILi128EEENS7_ILi96EEEEEELi96ENS_12float_e4m3_tEfNS_4arch4Sm90ELb0ELb0ELb1ELb1ELb0ELb0ELb0ELb1ELb1ELb0ELb0ELb0EEENS1_21CollectiveEpilogueFwdINS6_IJSA_SC_SB_EEES9_NS_10bfloat16_tESG_Li384ELb1ELb0ELb0ELb1EEENS1_36VarlenDynamicPersistentTileSchedulerILi192ELi128ELi384ELi128ELb0ELb0ELb1ELb0ELb1ELb1EEEEEEEEEvNT_6ParamsE:
[----:B------:R-:W0:Y:S02]  /*0000*/  LDC R1, c[0x0][0x28] ;  /* 0x00000a00ff017b82 */ /* 0x000e240000000800 */
[----:B0-----:R-:W-:Y:S01]  /*0010*/  VIADD R1, R1, 0xfffffff8 ;  /* 0xfffffff801017836 */ /* 0x001fe20000000000 */
[----:B------:R-:W0:Y:S01]  /*0020*/  S2R R3, SR_TID.X ;  /* 0x0000000000037919 */ /* 0x000e220000002100 */
[----:B------:R-:W-:Y:S01]  /*0030*/  ELECT P0, URZ, PT ;  /* 0x00000000003f782f */ /* 0x000fe20003800000 */
[----:B------:R-:W-:Y:S01]  /*0040*/  BSSY B0, `(.L_x_115) ;  /* 0x0000011000007945 */ /* 0x000fe20003800000 */
[----:B0-----:R-:W-:-:S05]  /*0050*/  SHF.R.U32.HI R0, RZ, 0x5, R3 ;  /* 0x00000005ff007819 */ /* 0x001fca0000011603 */
[----:B------:R-:W0:Y:S02]  /*0060*/  SHFL.IDX PT, R2, R0, RZ, 0x1f ;  /* 0x00001fff00027589 */ /* 0x000e2400000e0000 */
[----:B0-----:R-:W-:Y:S02]  /*0070*/  ISETP.EQ.AND P0, PT, R2, RZ, P0 ;  /* 0x000000ff0200720c */ /* 0x001fe40000702270 */
[----:B------:R-:W-:-:S11]  /*0080*/  SHF.R.U32.HI R2, RZ, 0x7, R3 ;  /* 0x00000007ff027819 */ /* 0x000fd60000011603 */
[----:B------:R-:W-:Y:S05]  /*0090*/  @!P0 BRA `(.L_x_116) ;  /* 0x00000000002c8947 */ /* 0x000fea0003800000 */
[----:B------:R-:W-:Y:S02]  /*00a0*/  ULDC.64 UR4, c[0x0][0x198] ;  /* 0x0000660000047ab9 */ /* 0x000fe40000000a00 */
[----:B------:R-:W-:Y:S02]  /*00b0*/  UIADD3 UR6, UP0, UR4, 0x270, URZ ;  /* 0x0000027004067890 */ /* 0x000fe4000ff1e03f */
[----:B------:R-:W-:Y:S02]  /*00c0*/  UIADD3 UR8, UP1, UR4, 0x370, URZ ;  /* 0x0000037004087890 */ /* 0x000fe4000ff3e03f */
[----:B------:R-:W-:Y:S02]  /*00d0*/  UIADD3 UR4, UP2, UR4, 0x470, URZ ;  /* 0x0000047004047890 */ /* 0x000fe4000ff5e03f */
[----:B------:R-:W-:Y:S02]  /*00e0*/  UIADD3.X UR7, URZ, UR5, URZ, UP0, !UPT ;  /* 0x000000053f077290 */ /* 0x000fe400087fe43f */
[----:B------:R-:W-:-:S02]  /*00f0*/  UIADD3.X UR9, URZ, UR5, URZ, UP1, !UPT ;  /* 0x000000053f097290 */ /* 0x000fc40008ffe43f */
[----:B------:R-:W-:-:S05]  /*0100*/  UIADD3.X UR5, URZ, UR5, URZ, UP2, !UPT ;  /* 0x000000053f057290 */ /* 0x000fca00097fe43f */
[----:B------:R0:W-:Y:S02]  /*0110*/  UTMACCTL.PF [UR6] ;  /* 0x00000000060079b9 */ /* 0x0001e40008040000 */
[----:B------:R0:W-:Y:S02]  /*0120*/  UTMACCTL.PF [UR8] ;  /* 0x00000000080079b9 */ /* 0x0001e40008040000 */
[----:B------:R0:W-:Y:S02]  /*0130*/  UTMACCTL.PF [UR4] ;  /* 0x00000000040079b9 */ /* 0x0001e40008040000 */
[----:B0-----:R-:W-:Y:S01]  /*0140*/  NOP ;  /* 0x0000000000007918 */ /* 0x001fe20000000000 */
.L_x_116:
[----:B------:R-:W-:Y:S05]  /*0150*/  BSYNC B0 ;  /* 0x0000000000007941 */ /* 0x000fea0003800000 */
.L_x_115:
[----:B------:R-:W-:Y:S01]  /*0160*/  VOTEU.ANY UP0, P0 ;  /* 0x00000000003f7886 */ /* 0x000fe20000000100 */
[----:B------:R-:W0:Y:S01]  /*0170*/  SHFL.IDX PT, R2, R2, RZ, 0x1f ;  /* 0x00001fff02027589 */ /* 0x000e2200000e0000 */
[----:B------:R-:W-:Y:S01]  /*0180*/  UMOV UR4, 0x1 ;  /* 0x0000000100047882 */ /* 0x000fe20000000000 */
[----:B------:R-:W-:Y:S01]  /*0190*/  UMOV UR7, 0x180 ;  /* 0x0000018000077882 */ /* 0x000fe20000000000 */
[----:B------:R-:W-:Y:S01]  /*01a0*/  VOTEU.ANY UP1, P0 ;  /* 0x00000000003f7886 */ /* 0x000fe20000020100 */
[----:B------:R-:W1:Y:S01]  /*01b0*/  @UP0 S2UR UR8, SR_CgaCtaId ;  /* 0x00000000000809c3 */ /* 0x000e620000008800 */
[----:B------:R-:W2:Y:S01]  /*01c0*/  SHFL.IDX PT, R3, R0, RZ, 0x1f ;  /* 0x00001fff00037589 */ /* 0x000ea200000e0000 */
[----:B------:R-:W-:Y:S01]  /*01d0*/  @UP0 UMOV UR6, 0x400 ;  /* 0x0000040000060882 */ /* 0x000fe20000000000 */
[----:B------:R-:W-:-:S04]  /*01e0*/  @UP0 UIADD3 UR4, -UR4, 0x100000, URZ ;  /* 0x0010000004040890 */ /* 0x000fc8000fffe13f */
[----:B------:R-:W-:Y:S02]  /*01f0*/  @UP0 USHF.L.U32 UR5, UR4, 0xb, URZ ;  /* 0x0000000b04050899 */ /* 0x000fe4000800063f */
[----:B------:R-:W-:Y:S01]  /*0200*/  @UP0 USHF.L.U32 UR4, UR4, 0x1, URZ ;  /* 0x0000000104040899 */ /* 0x000fe2000800063f */
[----:B------:R-:W-:Y:S01]  /*0210*/  VOTEU.ANY UP2, P0 ;  /* 0x00000000003f7886 */ /* 0x000fe20000040100 */
[----:B0-----:R-:W-:Y:S01]  /*0220*/  R2UR UR9, R2 ;  /* 0x00000000020972ca */ /* 0x001fe200000e0000 */
[----:B-1----:R-:W-:Y:S01]  /*0230*/  @UP0 ULEA UR8, UR8, UR6, 0x18 ;  /* 0x0000000608080291 */ /* 0x002fe2000f8ec03f */
[----:B--2---:R-:W-:Y:S01]  /*0240*/  ISETP.NE.AND P1, PT, R3, RZ, PT ;  /* 0x000000ff0300720c */ /* 0x004fe20003f25270 */
[----:B------:R-:W-:-:S04]  /*0250*/  @UP0 UIADD3 UR6, -UR7, 0x100000, URZ ;  /* 0x0010000007060890 */ /* 0x000fc8000fffe13f */
[----:B------:R-:W-:Y:S02]  /*0260*/  @UP0 USHF.L.U32 UR7, UR6, 0xb, URZ ;  /* 0x0000000b06070899 */ /* 0x000fe4000800063f */
[----:B------:R-:W-:-:S04]  /*0270*/  @UP0 USHF.L.U32 UR6, UR6, 0x1, URZ ;  /* 0x0000000106060899 */ /* 0x000fc8000800063f */
[----:B------:R-:W-:Y:S01]  /*0280*/  UISETP.NE.AND UP0, UPT, UR9, URZ, UPT ;  /* 0x0000003f0900728c */ /* 0x000fe2000bf05270 */
[----:B------:R-:W0:Y:S02]  /*0290*/  FENCE.VIEW.ASYNC.S ;  /* 0x00000000000073c6 */ /* 0x000e240000000000 */
[----:B0-----:R0:W1:Y:S05]  /*02a0*/  @UP1 SYNCS.EXCH.64 URZ, [UR8+0x19c00], UR4 ;  /* 0x019c0004083f15b2 */ /* 0x00106a0008000100 */
[----:B------:R0:W2:Y:S01]  /*02b0*/  @UP2 SYNCS.EXCH.64 URZ, [UR8+0x19c20], UR6 ;  /* 0x019c2006083f25b2 */ /* 0x0000a20008000100 */
[----:B------:R-:W-:Y:S05]  /*02c0*/  @P1 BRA `(.L_x_117) ;  /* 0x0000000000481947 */ /* 0x000fea0003800000 */
[----:B0-----:R-:W0:Y:S01]  /*02d0*/  S2UR UR5, SR_CgaCtaId ;  /* 0x00000000000579c3 */ /* 0x001e220000008800 */
[----:B------:R-:W-:Y:S01]  /*02e0*/  UMOV UR4, 0x400 ;  /* 0x0000040000047882 */ /* 0x000fe20000000000 */
[----:B------:R-:W-:Y:S01]  /*02f0*/  UMOV UR6, 0x1 ;  /* 0x0000000100067882 */ /* 0x000fe20000000000 */
[----:B------:R-:W-:Y:S01]  /*0300*/  UMOV UR9, 0x3 ;  /* 0x0000000300097882 */ /* 0x000fe20000000000 */
[----:B------:R-:W-:-:S04]  /*0310*/  UIADD3 UR6, -UR6, 0x100000, URZ ;  /* 0x0010000006067890 */ /* 0x000fc8000fffe13f */
[----:B------:R-:W-:Y:S02]  /*0320*/  USHF.L.U32 UR7, UR6, 0xb, URZ ;  /* 0x0000000b06077899 */ /* 0x000fe4000800063f */
[----:B------:R-:W-:Y:S01]  /*0330*/  USHF.L.U32 UR6, UR6, 0x1, URZ ;  /* 0x0000000106067899 */ /* 0x000fe2000800063f */
[----:B------:R-:W-:Y:S01]  /*0340*/  ELECT P0, URZ, PT ;  /* 0x00000000003f782f */ /* 0x000fe20003800000 */
[----:B0-----:R-:W-:Y:S02]  /*0350*/  ULEA UR8, UR5, UR4, 0x18 ;  /* 0x0000000405087291 */ /* 0x001fe4000f8ec03f */
[----:B------:R-:W-:-:S04]  /*0360*/  UIADD3 UR4, -UR9, 0x100000, URZ ;  /* 0x0010000009047890 */ /* 0x000fc8000fffe13f */
[----:B------:R-:W-:Y:S02]  /*0370*/  USHF.L.U32 UR5, UR4, 0xb, URZ ;  /* 0x0000000b04057899 */ /* 0x000fe4000800063f */
[----:B------:R-:W-:Y:S01]  /*0380*/  USHF.L.U32 UR4, UR4, 0x1, URZ ;  /* 0x0000000104047899 */ /* 0x000fe2000800063f */
[----:B------:R-:W0:Y:S03]  /*0390*/  FENCE.VIEW.ASYNC.S ;  /* 0x00000000000073c6 */ /* 0x000e260000000000 */
[----:B0-----:R3:W4:Y:S08]  /*03a0*/  SYNCS.EXCH.64 URZ, [UR8+0x19c30], UR6 ;  /* 0x019c3006083f75b2 */ /* 0x0017300008000100 */
[----:B------:R3:W0:Y:S01]  /*03b0*/  SYNCS.EXCH.64 URZ, [UR8+0x19c40], UR4 ;  /* 0x019c4004083f75b2 */ /* 0x0006220008000100 */
[----:B------:R3:W0:Y:S01]  /*03c0*/  SYNCS.EXCH.64 URZ, [UR8+0x19c38], UR6 ;  /* 0x019c3806083f75b2 */ /* 0x0006220008000100 */
[----:B------:R3:W0:Y:S02]  /*03d0*/  SYNCS.EXCH.64 URZ, [UR8+0x19c48], UR4 ;  /* 0x019c4804083f75b2 */ /* 0x0006240008000100 */
[----:B---3--:R-:W-:Y:S01]  /*03e0*/  NOP ;  /* 0x0000000000007918 */ /* 0x008fe20000000000 */
.L_x_117:
[----:B------:R-:W3:Y:S01]  /*03f0*/  SHFL.IDX PT, R2, R0, RZ, 0x1f ;  /* 0x00001fff00027589 */ /* 0x000ee200000e0000 */
[----:B------:R-:W-:Y:S01]  /*0400*/  NOP ;  /* 0x0000000000007918 */ /* 0x000fe20000000000 */
[----:B---3--:R-:W-:-:S13]  /*0410*/  ISETP.NE.AND P0, PT, R2, RZ, PT ;  /* 0x000000ff0200720c */ /* 0x008fda0003f05270 */
[----:B------:R-:W-:Y:S05]  /*0420*/  @P0 BRA `(.L_x_118) ;  /* 0x0000000000480947 */ /* 0x000fea0003800000 */
[----:B0-----:R-:W0:Y:S01]  /*0430*/  S2UR UR5, SR_CgaCtaId ;  /* 0x00000000000579c3 */ /* 0x001e220000008800 */
[----:B------:R-:W-:Y:S01]  /*0440*/  UMOV UR4, 0x400 ;  /* 0x0000040000047882 */ /* 0x000fe20000000000 */
[----:B------:R-:W-:Y:S01]  /*0450*/  UMOV UR6, 0x80 ;  /* 0x0000008000067882 */ /* 0x000fe20000000000 */
[----:B------:R-:W-:Y:S01]  /*0460*/  UMOV UR7, 0x180 ;  /* 0x0000018000077882 */ /* 0x000fe20000000000 */
[----:B------:R-:W-:Y:S01]  /*0470*/  ELECT P0, URZ, PT ;  /* 0x00000000003f782f */ /* 0x000fe20003800000 */
[----:B0-----:R-:W-:Y:S02]  /*0480*/  ULEA UR8, UR5, UR4, 0x18 ;  /* 0x0000000405087291 */ /* 0x001fe4000f8ec03f */
[----:B------:R-:W-:-:S04]  /*0490*/  UIADD3 UR4, -UR6, 0x100000, URZ ;  /* 0x0010000006047890 */ /* 0x000fc8000fffe13f */
[----:B------:R-:W-:Y:S02]  /*04a0*/  USHF.L.U32 UR5, UR4, 0xb, URZ ;  /* 0x0000000b04057899 */ /* 0x000fe4000800063f */
[----:B------:R-:W-:Y:S02]  /*04b0*/  USHF.L.U32 UR4, UR4, 0x1, URZ ;  /* 0x0000000104047899 */ /* 0x000fe4000800063f */
[----:B------:R-:W-:-:S04]  /*04c0*/  UIADD3 UR6, -UR7, 0x100000, URZ ;  /* 0x0010000007067890 */ /* 0x000fc8000fffe13f */
[----:B------:R-:W-:Y:S02]  /*04d0*/  USHF.L.U32 UR7, UR6, 0xb, URZ ;  /* 0x0000000b06077899 */ /* 0x000fe4000800063f */
[----:B------:R-:W-:Y:S01]  /*04e0*/  USHF.L.U32 UR6, UR6, 0x1, URZ ;  /* 0x0000000106067899 */ /* 0x000fe2000800063f */
[----:B------:R-:W0:Y:S03]  /*04f0*/  FENCE.VIEW.ASYNC.S ;  /* 0x00000000000073c6 */ /* 0x000e260000000000 */
[----:B0-----:R3:W0:Y:S08]  /*0500*/  SYNCS.EXCH.64 URZ, [UR8+0x19c50], UR4 ;  /* 0x019c5004083f75b2 */ /* 0x0016300008000100 */
[----:B------:R3:W0:Y:S01]  /*0510*/  SYNCS.EXCH.64 URZ, [UR8+0x19c60], UR6 ;  /* 0x019c6006083f75b2 */ /* 0x0006220008000100 */
[----:B------:R3:W0:Y:S01]  /*0520*/  SYNCS.EXCH.64 URZ, [UR8+0x19c58], UR4 ;  /* 0x019c5804083f75b2 */ /* 0x0006220008000100 */
[----:B------:R3:W0:Y:S02]  /*0530*/  SYNCS.EXCH.64 URZ, [UR8+0x19c68], UR6 ;  /* 0x019c6806083f75b2 */ /* 0x0006240008000100 */
[----:B---3--:R-:W-:Y:S01]  /*0540*/  NOP ;  /* 0x0000000000007918 */ /* 0x008fe20000000000 */
.L_x_118:
[----:B------:R-:W3:Y:S01]  /*0550*/  SHFL.IDX PT, R2, R0, RZ, 0x1f ;  /* 0x00001fff00027589 */ /* 0x000ee200000e0000 */
[----:B------:R-:W-:Y:S01]  /*0560*/  NOP ;  /* 0x0000000000007918 */ /* 0x000fe20000000000 */
[----:B---3--:R-:W-:-:S13]  /*0570*/  ISETP.NE.AND P0, PT, R2, RZ, PT ;  /* 0x000000ff0200720c */ /* 0x008fda0003f05270 */
[----:B------:R-:W-:Y:S05]  /*0580*/  @P0 BRA `(.L_x_119) ;  /* 0x0000000000380947 */ /* 0x000fea0003800000 */
[----:B0-----:R-:W0:Y:S01]  /*0590*/  S2UR UR5, SR_CgaCtaId ;  /* 0x00000000000579c3 */ /* 0x001e220000008800 */
[----:B------:R-:W-:Y:S01]  /*05a0*/  UMOV UR4, 0x400 ;  /* 0x0000040000047882 */ /* 0x000fe20000000000 */
[----:B------:R-:W-:Y:S01]  /*05b0*/  UMOV UR7, 0x1 ;  /* 0x0000000100077882 */ /* 0x000fe20000000000 */
[----:B------:R-:W-:Y:S01]  /*05c0*/  ELECT P0, URZ, PT ;  /* 0x00000000003f782f */ /* 0x000fe20003800000 */
[----:B0-----:R-:W-:Y:S02]  /*05d0*/  ULEA UR6, UR5, UR4, 0x18 ;  /* 0x0000000405067291 */ /* 0x001fe4000f8ec03f */
[----:B------:R-:W-:-:S04]  /*05e0*/  UIADD3 UR4, -UR7, 0x100000, URZ ;  /* 0x0010000007047890 */ /* 0x000fc8000fffe13f */
[----:B------:R-:W-:Y:S02]  /*05f0*/  USHF.L.U32 UR5, UR4, 0xb, URZ ;  /* 0x0000000b04057899 */ /* 0x000fe4000800063f */
[----:B------:R-:W-:Y:S01]  /*0600*/  USHF.L.U32 UR4, UR4, 0x1, URZ ;  /* 0x0000000104047899 */ /* 0x000fe2000800063f */
[----:B------:R-:W0:Y:S11]  /*0610*/  FENCE.VIEW.ASYNC.S ;  /* 0x00000000000073c6 */ /* 0x000e360000000000 */
[----:B0-----:R3:W0:Y:S01]  /*0620*/  SYNCS.EXCH.64 URZ, [UR6+0x19c70], UR4 ;  /* 0x019c7004063f75b2 */ /* 0x0016220008000100 */
[----:B------:R3:W0:Y:S01]  /*0630*/  SYNCS.EXCH.64 URZ, [UR6+0x19c80], UR4 ;  /* 0x019c8004063f75b2 */ /* 0x0006220008000100 */
[----:B------:R3:W0:Y:S01]  /*0640*/  SYNCS.EXCH.64 URZ, [UR6+0x19c78], UR4 ;  /* 0x019c7804063f75b2 */ /* 0x0006220008000100 */
[----:B------:R3:W0:Y:S02]  /*0650*/  SYNCS.EXCH.64 URZ, [UR6+0x19c88], UR4 ;  /* 0x019c8804063f75b2 */ /* 0x0006240008000100 */
[----:B---3--:R-:W-:Y:S01]  /*0660*/  NOP ;  /* 0x0000000000007918 */ /* 0x008fe20000000000 */
.L_x_119:
        /* <DEDUP_REMOVED lines=22> */
.L_x_120:
        /* <DEDUP_REMOVED lines=22> */
.L_x_121:
[----:B------:R-:W-:Y:S01]  /*0930*/  PLOP3.LUT P0, PT, PT, PT, UP0, 0x80, 0x0 ;  /* 0x000000000000781c */ /* 0x000fe20003f0f008 */
[----:B------:R-:W-:Y:S01]  /*0940*/  UMOV UR48, 0x1 ;  /* 0x0000000100307882 */ /* 0x000fe20000000000 */
[----:B------:R-:W-:Y:S01]  /*0950*/  NOP ;  /* 0x0000000000007918 */ /* 0x000fe20000000000 */
[----:B------:R-:W-:Y:S01]  /*0960*/  USEL UR48, UR48, 0x2, !UP0 ;  /* 0x0000000230307887 */ /* 0x000fe2000c000000 */
[----:B------:R-:W-:Y:S01]  /*0970*/  ULDC.64 UR54, c[0x0][0x208] ;  /* 0x0000820000367ab9 */ /* 0x000fe20000000a00 */
[----:B012-4-:R-:W-:Y:S08]  /*0980*/  BAR.SYNC.DEFER_BLOCKING 0x0 ;  /* 0x0000000000007b1d */ /* 0x017ff00000010000 */
[----:B------:R-:W-:Y:S05]  /*0990*/  @!P0 BRA `(.L_x_122) ;  /* 0x0000008000d48947 */ /* 0x000fea0003800000 */
.L_x_123:
[----:B------:R-:W-:-:S08]  /*09a0*/  NOP ;  /* 0x0000000000007918 */ /* 0x000fd00000000000 */
[----:B------:R-:W0:Y:S02]  /*09b0*/  USETMAXREG.TRY_ALLOC.CTAPOOL UP0, 0xa0 ;  /* 0x000000a0000079c8 */ /* 0x000e240008000600 */
[----:B0-----:R-:W-:-:S13]  /*09c0*/  PLOP3.LUT P0, PT, PT, PT, UP0, 0x80, 0x0 ;  /* 0x000000000000781c */ /* 0x001fda0003f0f008 */
[----:B------:R-:W-:Y:S05]  /*09d0*/  @!P0 BRA `(.L_x_123) ;  /* 0xfffffffc00f08947 */ /* 0x000fea000383ffff */
[----:B------:R-:W0:Y:S08]  /*09e0*/  S2UR UR5, SR_CgaCtaId ;  /* 0x00000000000579c3 */ /* 0x000e300000008800 */
[----:B------:R-:W-:Y:S06]  /*09f0*/  BAR.ARV 0x8, 0x1a0 ;  /* 0x0206800000007b1d */ /* 0x000fec0000002000 */
[----:B------:R-:W-:-:S02]  /*0a00*/  UMOV UR4, 0x400 ;  /* 0x0000040000047882 */ /* 0x000fc40000000000 */
[----:B------:R-:W-:Y:S01]  /*0a10*/  BAR.SYNC.DEFER_BLOCKING 0x5, 0x200 ;  /* 0x0148000000007b1d */ /* 0x000fe20000010000 */
[----:B0-----:R-:W-:-:S09]  /*0a20*/  ULEA UR4, UR5, UR4, 0x18 ;  /* 0x0000000405047291 */ /* 0x001fd2000f8ec03f */
[----:B------:R-:W0:Y:S01]  /*0a30*/  LDS.128 R36, [UR4+0x19cd0] ;  /* 0x019cd004ff247984 */ /* 0x000e220008000c00 */
[----:B------:R-:W-:Y:S01]  /*0a40*/  ULDC UR4, c[0x0][0xc14] ;  /* 0x0003050000047ab9 */ /* 0x000fe20000000800 */
[----:B------:R-:W-:Y:S06]  /*0a50*/  BAR.ARV 0x4, 0x200 ;  /* 0x0108000000007b1d */ /* 0x000fec0000002000 */
[----:B0-----:R-:W-:-:S13]  /*0a60*/  ISETP.GE.AND P0, PT, R39, UR4, PT ;  /* 0x0000000427007c0c */ /* 0x001fda000bf06270 */
[----:B------:R-:W-:Y:S05]  /*0a70*/  @P0 EXIT ;  /* 0x000000000000094d */ /* 0x000fea0003800000 */
[----:B------:R-:W0:Y:S01]  /*0a80*/  S2R R0, SR_TID.X ;  /* 0x0000000000007919 */ /* 0x000e220000002100 */
[----:B------:R-:W-:Y:S01]  /*0a90*/  R2UR UR5, R38 ;  /* 0x00000000260572ca */ /* 0x000fe200000e0000 */
[----:B------:R-:W-:Y:S01]  /*0aa0*/  IMAD.MOV.U32 R152, RZ, RZ, -0x2 ;  /* 0xfffffffeff987424 */ /* 0x000fe200078e00ff */
[----:B------:R-:W-:Y:S01]  /*0ab0*/  ULOP3.LUT UR44, UR48, 0x1, URZ, 0xfc, !UPT ;  /* 0x00000001302c7892 */ /* 0x000fe2000f8efc3f */
[----:B------:R-:W-:Y:S01]  /*0ac0*/  UMOV UR38, URZ ;  /* 0x0000003f00267c82 */ /* 0x000fe20008000000 */
[----:B------:R-:W-:Y:S01]  /*0ad0*/  UMOV UR37, URZ ;  /* 0x0000003f00257c82 */ /* 0x000fe20008000000 */
[----:B------:R-:W-:Y:S01]  /*0ae0*/  UMOV UR36, URZ ;  /* 0x0000003f00247c82 */ /* 0x000fe20008000000 */
[----:B0-----:R-:W-:-:S05]  /*0af0*/  VIADD R155, R0, 0xffffff80 ;  /* 0xffffff80009b7836 */ /* 0x001fca0000000000 */
[----:B------:R-:W-:-:S04]  /*0b00*/  SHF.R.S32.HI R0, RZ, 0x1f, R155 ;  /* 0x0000001fff007819 */ /* 0x000fc8000001149b */
[CC--:B------:R-:W-:Y:S02]  /*0b10*/  LEA.HI R23, R0.reuse, R155.reuse, RZ, 0x7 ;  /* 0x0000009b00177211 */ /* 0x0c0fe400078f38ff */
[CC--:B------:R-:W-:Y:S02]  /*0b20*/  LEA.HI R3, R0.reuse, R155.reuse, RZ, 0x5 ;  /* 0x0000009b00037211 */ /* 0x0c0fe400078f28ff */
[----:B------:R-:W-:Y:S02]  /*0b30*/  LOP3.LUT R22, R23, 0xffffff80, RZ, 0xc0, !PT ;  /* 0xffffff8017167812 */ /* 0x000fe400078ec0ff */
[----:B------:R-:W-:Y:S01]  /*0b40*/  LEA.HI R2, R0, R155, RZ, 0x4 ;  /* 0x0000009b00027211 */ /* 0x000fe200078f20ff */
[----:B------:R-:W-:Y:S01]  /*0b50*/  IMAD.SHL.U32 R5, R3, 0x10, RZ ;  /* 0x0000001003057824 */ /* 0x000fe200078e00ff */
[----:B------:R-:W-:Y:S01]  /*0b60*/  SHF.R.S32.HI R23, RZ, 0x7, R23 ;  /* 0x00000007ff177819 */ /* 0x000fe20000011417 */
[----:B------:R-:W-:Y:S01]  /*0b70*/  IMAD.IADD R22, R155, 0x1, -R22 ;  /* 0x000000019b167824 */ /* 0x000fe200078e0a16 */
[----:B------:R-:W-:-:S02]  /*0b80*/  SHF.R.S32.HI R3, RZ, 0x4, R2 ;  /* 0x00000004ff037819 */ /* 0x000fc40000011402 */
[C---:B------:R-:W-:Y:S02]  /*0b90*/  LOP3.LUT R4, R2.reuse, 0x7fffff0, RZ, 0xc0, !PT ;  /* 0x07fffff002047812 */ /* 0x040fe400078ec0ff */
[----:B------:R-:W-:Y:S02]  /*0ba0*/  SHF.R.S32.HI R7, RZ, 0x1f, R22 ;  /* 0x0000001fff077819 */ /* 0x000fe40000011416 */
[----:B------:R-:W-:Y:S01]  /*0bb0*/  LEA.HI R2, R2, R3, RZ, 0x1 ;  /* 0x0000000302027211 */ /* 0x000fe200078f08ff */
[----:B------:R-:W-:Y:S01]  /*0bc0*/  IMAD.IADD R4, R155, 0x1, -R4 ;  /* 0x000000019b047824 */ /* 0x000fe200078e0a04 */
[----:B------:R-:W-:Y:S02]  /*0bd0*/  LEA.HI R6, R7, R22, RZ, 0x2 ;  /* 0x0000001607067211 */ /* 0x000fe400078f10ff */
[----:B------:R-:W-:Y:S02]  /*0be0*/  LOP3.LUT R5, R5, 0xfffffe00, RZ, 0xc0, !PT ;  /* 0xfffffe0005057812 */ /* 0x000fe400078ec0ff */
[----:B------:R-:W-:-:S02]  /*0bf0*/  SHF.R.S32.HI R8, RZ, 0x2, R6 ;  /* 0x00000002ff087819 */ /* 0x000fc40000011406 */
[----:B------:R-:W-:Y:S01]  /*0c00*/  SHF.R.S32.HI R9, RZ, 0x1f, R6 ;  /* 0x0000001fff097819 */ /* 0x000fe20000011406 */
[----:B------:R-:W-:Y:S01]  /*0c10*/  IMAD R5, R4, 0x20, R5 ;  /* 0x0000002004057824 */ /* 0x000fe200078e0205 */
[----:B------:R-:W-:Y:S01]  /*0c20*/  LOP3.LUT R2, R2, 0x1ffffffe, RZ, 0xc0, !PT ;  /* 0x1ffffffe02027812 */ /* 0x000fe200078ec0ff */
[----:B------:R-:W-:Y:S01]  /*0c30*/  IMAD.HI R4, R23, 0x55555556, RZ ;  /* 0x5555555617047827 */ /* 0x000fe200078e02ff */
[----:B------:R-:W-:Y:S02]  /*0c40*/  LEA.HI R9, R9, R8, RZ, 0x3 ;  /* 0x0000000809097211 */ /* 0x000fe400078f18ff */
[----:B------:R-:W-:Y:S01]  /*0c50*/  LEA.HI R7, R7, R22, RZ, 0x5 ;  /* 0x0000001607077211 */ /* 0x000fe200078f28ff */
[----:B------:R-:W-:Y:S01]  /*0c60*/  IMAD.IADD R2, R3, 0x1, -R2 ;  /* 0x0000000103027824 */ /* 0x000fe200078e0a02 */
[----:B------:R-:W-:Y:S02]  /*0c70*/  LOP3.LUT R9, R9, 0xfffffff8, RZ, 0xc0, !PT ;  /* 0xfffffff809097812 */ /* 0x000fe400078ec0ff */
[----:B------:R-:W-:Y:S01]  /*0c80*/  LEA.HI R0, R0, R155, RZ, 0x2 ;  /* 0x0000009b00007211 */ /* 0x000fe200078f10ff */
[----:B------:R-:W-:Y:S01]  /*0c90*/  IMAD R154, R2, 0x8, R5 ;  /* 0x00000008029a7824 */ /* 0x000fe200078e0205 */
[----:B------:R-:W-:Y:S01]  /*0ca0*/  LOP3.LUT R3, R6, 0x7ffffffc, RZ, 0xc0, !PT ;  /* 0x7ffffffc06037812 */ /* 0x000fe200078ec0ff */
[----:B------:R-:W-:Y:S01]  /*0cb0*/  IMAD.IADD R8, R8, 0x1, -R9 ;  /* 0x0000000108087824 */ /* 0x000fe200078e0a09 */
[----:B------:R-:W-:-:S02]  /*0cc0*/  LEA.HI R4, R4, R4, RZ, 0x1 ;  /* 0x0000000404047211 */ /* 0x000fc400078f08ff */
[----:B------:R-:W-:Y:S01]  /*0cd0*/  SHF.R.S32.HI R7, RZ, 0x5, R7 ;  /* 0x00000005ff077819 */ /* 0x000fe20000011407 */
[----:B------:R-:W-:Y:S01]  /*0ce0*/  IMAD.IADD R3, R22, 0x1, -R3 ;  /* 0x0000000116037824 */ /* 0x000fe200078e0a03 */
[----:B------:R-:W-:Y:S01]  /*0cf0*/  LOP3.LUT R2, R0, 0x1ffffffc, RZ, 0xc0, !PT ;  /* 0x1ffffffc00027812 */ /* 0x000fe200078ec0ff */
[----:B------:R-:W-:Y:S01]  /*0d00*/  IMAD R4, R4, -0x3, R23 ;  /* 0xfffffffd04047824 */ /* 0x000fe200078e0217 */
[----:B------:R-:W-:Y:S01]  /*0d10*/  SHF.R.S32.HI R18, RZ, 0x2, R0 ;  /* 0x00000002ff127819 */ /* 0x000fe20000011400 */
[----:B------:R-:W-:Y:S02]  /*0d20*/  IMAD R7, R7, 0x10, R8 ;  /* 0x0000001007077824 */ /* 0x000fe400078e0208 */
[----:B------:R-:W-:Y:S02]  /*0d30*/  IMAD.IADD R2, R155, 0x1, -R2 ;  /* 0x000000019b027824 */ /* 0x000fe400078e0a02 */
[----:B------:R-:W-:Y:S02]  /*0d40*/  IMAD R152, R3, R152, 0x80 ;  /* 0x0000008003987424 */ /* 0x000fe400078e0298 */
[----:B------:R-:W-:-:S02]  /*0d50*/  IMAD R153, R4, 0x40, R7 ;  /* 0x0000004004997824 */ /* 0x000fc400078e0207 */
[----:B------:R-:W-:-:S07]  /*0d60*/  IMAD.SHL.U32 R16, R2, 0x8, RZ ;  /* 0x0000000802107824 */ /* 0x000fce00078e00ff */
.L_x_159:
[----:B0-----:R-:W0:Y:S01]  /*0d70*/  LDC.64 R2, c[0x0][0xc60] ;  /* 0x00031800ff027b82 */ /* 0x001e220000000a00 */
[----:B------:R-:W-:Y:S01]  /*0d80*/  ULDC.64 UR6, c[0x0][0xa28] ;  /* 0x00028a0000067ab9 */ /* 0x000fe20000000a00 */
[----:B------:R-:W-:Y:S01]  /*0d90*/  ULDC.64 UR8, c[0x0][0xa20] ;  /* 0x0002880000087ab9 */ /* 0x000fe20000000a00 */
[----:B------:R-:W-:Y:S01]  /*0da0*/  ULDC UR45, c[0x0][0x2e0] ;  /* 0x0000b800002d7ab9 */ /* 0x000fe20000000800 */
[----:B0-----:R-:W-:-:S06]  /*0db0*/  IMAD.WIDE R2, R39, 0x4, R2 ;  /* 0x0000000427027825 */ /* 0x001fcc00078e0202 */
[----:B--2---:R-:W2:Y:S01]  /*0dc0*/  LDG.E R2, desc[UR54][R2.64] ;  /* 0x0000003602027981 */ /* 0x004ea2000c1e1900 */
[----:B------:R-:W-:Y:S02]  /*0dd0*/  UISETP.NE.U32.AND UP0, UPT, UR6, URZ, UPT ;  /* 0x0000003f0600728c */ /* 0x000fe4000bf05070 */
[----:B------:R-:W-:Y:S02]  /*0de0*/  UISETP.NE.U32.AND UP1, UPT, UR8, URZ, UPT ;  /* 0x0000003f0800728c */ /* 0x000fe4000bf25070 */
[----:B------:R-:W-:Y:S02]  /*0df0*/  UISETP.NE.AND.EX UP0, UPT, UR7, URZ, UPT, UP0 ;  /* 0x0000003f0700728c */ /* 0x000fe4000bf05300 */
[----:B------:R-:W-:-:S04]  /*0e00*/  UISETP.NE.AND.EX UP1, UPT, UR9, URZ, UPT, UP1 ;  /* 0x0000003f0900728c */ /* 0x000fc8000bf25310 */
[----:B------:R-:W-:Y:S02]  /*0e10*/  PLOP3.LUT P0, PT, PT, PT, UP0, 0x80, 0x0 ;  /* 0x000000000000781c */ /* 0x000fe40003f0f008 */
[----:B------:R-:W-:Y:S02]  /*0e20*/  PLOP3.LUT P1, PT, PT, PT, UP1, 0x80, 0x0 ;  /* 0x000000000000781c */ /* 0x000fe40003f2f018 */
[----:B--2---:R-:W-:-:S13]  /*0e30*/  R2UR UR40, R2 ;  /* 0x00000000022872ca */ /* 0x004fda00000e0000 */
[----:B------:R-:W-:Y:S02]  /*0e40*/  USHF.R.S32.HI UR39, URZ, 0x1f, UR40 ;  /* 0x0000001f3f277899 */ /* 0x000fe40008011428 */
[----:B------:R-:W-:Y:S02]  /*0e50*/  @UP0 ULEA UR6, UP2, UR40, UR6, 0x2 ;  /* 0x0000000628060291 */ /* 0x000fe4000f84103f */
[----:B------:R-:W-:Y:S02]  /*0e60*/  @UP1 ULEA UR8, UP3, UR40, UR8, 0x2 ;  /* 0x0000000828081291 */ /* 0x000fe4000f86103f */
[----:B------:R-:W-:Y:S02]  /*0e70*/  @UP0 ULEA.HI.X UR7, UR40, UR7, UR39, 0x2, UP2 ;  /* 0x0000000728070291 */ /* 0x000fe400090f1427 */
[----:B------:R-:W-:Y:S01]  /*0e80*/  @UP1 ULEA.HI.X UR9, UR40, UR9, UR39, 0x2, UP3 ;  /* 0x0000000928091291 */ /* 0x000fe200098f1427 */
[----:B------:R-:W-:Y:S02]  /*0e90*/  IMAD.U32 R2, RZ, RZ, UR6 ;  /* 0x00000006ff027e24 */ /* 0x000fe4000f8e00ff */
[----:B----45:R-:W-:-:S02]  /*0ea0*/  IMAD.U32 R4, RZ, RZ, UR8 ;  /* 0x00000008ff047e24 */ /* 0x030fc4000f8e00ff */
[----:B------:R-:W-:Y:S01]  /*0eb0*/  IMAD.U32 R3, RZ, RZ, UR7 ;  /* 0x00000007ff037e24 */ /* 0x000fe2000f8e00ff */
[----:B------:R-:W-:Y:S01]  /*0ec0*/  ULDC.64 UR6, c[0x0][0x3f8] ;  /* 0x0000fe0000067ab9 */ /* 0x000fe20000000a00 */
[----:B------:R-:W-:-:S03]  /*0ed0*/  IMAD.U32 R5, RZ, RZ, UR9 ;  /* 0x00000009ff057e24 */ /* 0x000fc6000f8e00ff */
[----:B------:R-:W2:Y:S04]  /*0ee0*/  @P0 LDG.E R2, desc[UR54][R2.64] ;  /* 0x0000003602020981 */ /* 0x000ea8000c1e1900 */
[----:B---3--:R-:W3:Y:S01]  /*0ef0*/  @P1 LDG.E R4, desc[UR54][R4.64] ;  /* 0x0000003604041981 */ /* 0x008ee2000c1e1900 */
[----:B------:R-:W-:Y:S01]  /*0f00*/  UISETP.NE.U32.AND UP0, UPT, UR6, URZ, UPT ;  /* 0x0000003f0600728c */ /* 0x000fe2000bf05070 */
[----:B------:R-:W-:Y:S01]  /*0f10*/  IMAD.MOV.U32 R17, RZ, RZ, R37 ;  /* 0x000000ffff117224 */ /* 0x000fe200078e0025 */
[----:B------:R-:W-:Y:S01]  /*0f20*/  UMOV UR4, URZ ;  /* 0x0000003f00047c82 */ /* 0x000fe20008000000 */
[----:B------:R-:W-:Y:S01]  /*0f30*/  ULDC UR6, c[0x0][0x404] ;  /* 0x0001010000067ab9 */ /* 0x000fe20000000800 */
[----:B------:R-:W-:Y:S01]  /*0f40*/  UISETP.NE.AND.EX UP0, UPT, UR7, URZ, UPT, UP0 ;  /* 0x0000003f0700728c */ /* 0x000fe2000bf05300 */
[----:B------:R-:W-:Y:S01]  /*0f50*/  IMAD.MOV.U32 R0, RZ, RZ, RZ ;  /* 0x000000ffff007224 */ /* 0x000fe200078e00ff */
[----:B------:R-:W-:Y:S01]  /*0f60*/  UMOV UR41, UR5 ;  /* 0x0000000500297c82 */ /* 0x000fe20008000000 */
[----:B------:R-:W-:Y:S01]  /*0f70*/  IMAD.MOV.U32 R135, RZ, RZ, RZ ;  /* 0x000000ffff877224 */ /* 0x000fe200078e00ff */
[----:B------:R-:W-:Y:S01]  /*0f80*/  USEL UR6, UR6, 0x1, UP0 ;  /* 0x0000000106067887 */ /* 0x000fe20008000000 */
[----:B------:R-:W-:-:S02]  /*0f90*/  CS2R R8, SRZ ;  /* 0x0000000000087805 */ /* 0x000fc4000001ff00 */
[----:B------:R-:W-:Y:S02]  /*0fa0*/  CS2R R10, SRZ ;  /* 0x00000000000a7805 */ /* 0x000fe4000001ff00 */
[----:B------:R-:W-:Y:S01]  /*0fb0*/  CS2R R12, SRZ ;  /* 0x00000000000c7805 */ /* 0x000fe2000001ff00 */
[----:B------:R-:W-:Y:S01]  /*0fc0*/  UIMAD UR45, UR6, UR45, URZ ;  /* 0x0000002d062d72a4 */ /* 0x000fe2000f8e023f */
[----:B------:R-:W-:Y:S02]  /*0fd0*/  CS2R R14, SRZ ;  /* 0x00000000000e7805 */ /* 0x000fe4000001ff00 */
[----:B------:R-:W-:Y:S01]  /*0fe0*/  CS2R R20, SRZ ;  /* 0x0000000000147805 */ /* 0x000fe2000001ff00 */
[----:B------:R-:W-:Y:S01]  /*0ff0*/  ULDC UR6, c[0x0][0x428] ;  /* 0x00010a0000067ab9 */ /* 0x000fe20000000800 */
[----:B-1----:R-:W-:Y:S01]  /*1000*/  CS2R R24, SRZ ;  /* 0x0000000000187805 */ /* 0x002fe2000001ff00 */
[----:B------:R-:W-:Y:S01]  /*1010*/  UISETP.NE.AND UP0, UPT, UR6, 0x1, UPT ;  /* 0x000000010600788c */ /* 0x000fe2000bf05270 */
        /* <DEDUP_REMOVED lines=9> */
[----:B------:R-:W-:Y:S01]  /*10b0*/  CS2R R48, SRZ ;  /* 0x0000000000307805 */ /* 0x000fe2000001ff00 */
[----:B------:R-:W-:Y:S01]  /*10c0*/  @UP0 ULDC UR8, c[0x0][0x42c] ;  /* 0x00010b0000080ab9 */ /* 0x000fe20000000800 */
[----:B------:R-:W-:Y:S02]  /*10d0*/  CS2R R50, SRZ ;  /* 0x0000000000327805 */ /* 0x000fe4000001ff00 */
[----:B------:R-:W-:Y:S02]  /*10e0*/  CS2R R52, SRZ ;  /* 0x0000000000347805 */ /* 0x000fe4000001ff00 */
[----:B------:R-:W-:-:S02]  /*10f0*/  CS2R R54, SRZ ;  /* 0x0000000000367805 */ /* 0x000fc4000001ff00 */
[----:B--2---:R-:W-:Y:S01]  /*1100*/  @P0 R2UR UR4, R2 ;  /* 0x00000000020402ca */ /* 0x004fe200000e0000 */
[----:B------:R-:W-:Y:S01]  /*1110*/  IMAD.MOV.U32 R2, RZ, RZ, RZ ;  /* 0x000000ffff027224 */ /* 0x000fe200078e00ff */
[----:B------:R-:W-:Y:S02]  /*1120*/  PLOP3.LUT P0, PT, PT, PT, PT, 0x80, 0x0 ;  /* 0x000000000000781c */ /* 0x000fe40003f0f070 */
[----:B---3--:R-:W-:Y:S01]  /*1130*/  @P1 R2UR UR45, R4 ;  /* 0x00000000042d12ca */ /* 0x008fe200000e0000 */
[----:B------:R-:W-:-:S14]  /*1140*/  @P1 BRA `(.L_x_124) ;  /* 0x0000000000341947 */ /* 0x000fdc0003800000 */
[----:B------:R-:W-:Y:S02]  /*1150*/  ULDC.64 UR6, c[0x0][0xa08] ;  /* 0x0002820000067ab9 */ /* 0x000fe40000000a00 */
[----:B------:R-:W-:-:S04]  /*1160*/  ISETP.NE.U32.AND P1, PT, RZ, UR6, PT ;  /* 0x00000006ff007c0c */ /* 0x000fc8000bf25070 */
[----:B------:R-:W-:-:S13]  /*1170*/  ISETP.NE.AND.EX P1, PT, RZ, UR7, PT, P1 ;  /* 0x00000007ff007c0c */ /* 0x000fda000bf25310 */
[----:B------:R-:W-:Y:S05]  /*1180*/  @!P1 BRA `(.L_x_124) ;  /* 0x0000000000249947 */ /* 0x000fea0003800000 */
[----:B------:R-:W-:Y:S02]  /*1190*/  ULDC.64 UR6, c[0x0][0xa08] ;  /* 0x0002820000067ab9 */ /* 0x000fe40000000a00 */
[----:B------:R-:W-:-:S06]  /*11a0*/  UIMAD.WIDE UR6, UR40, 0x4, UR6 ;  /* 0x00000004280678a5 */ /* 0x000fcc000f8e0206 */
[----:B------:R-:W-:Y:S02]  /*11b0*/  IMAD.U32 R4, RZ, RZ, UR6 ;  /* 0x00000006ff047e24 */ /* 0x000fe4000f8e00ff */
[----:B------:R-:W-:-:S05]  /*11c0*/  IMAD.U32 R5, RZ, RZ, UR7 ;  /* 0x00000007ff057e24 */ /* 0x000fca000f8e00ff */
[----:B------:R-:W2:Y:S04]  /*11d0*/  LDG.E R6, desc[UR54][R4.64] ;  /* 0x0000003604067981 */ /* 0x000ea8000c1e1900 */
[----:B------:R-:W3:Y:S01]  /*11e0*/  LDG.E R3, desc[UR54][R4.64+0x4] ;  /* 0x0000043604037981 */ /* 0x000ee2000c1e1900 */
[----:B--2---:R-:W-:Y:S02]  /*11f0*/  R2UR UR45, R6 ;  /* 0x00000000062d72ca */ /* 0x004fe400000e0000 */
[----:B---3--:R-:W-:-:S13]  /*1200*/  R2UR UR6, R3 ;  /* 0x00000000030672ca */ /* 0x008fda00000e0000 */
[----:B------:R-:W-:-:S12]  /*1210*/  UIADD3 UR45, -UR45, UR6, URZ ;  /* 0x000000062d2d7290 */ /* 0x000fd8000fffe13f */
.L_x_124:
[----:B------:R-:W-:Y:S01]  /*1220*/  UIADD3 UR45, -UR4, UR45, URZ ;  /* 0x0000002d042d7290 */ /* 0x000fe2000fffe13f */
[----:B------:R-:W-:Y:S01]  /*1230*/  CS2R R4, SRZ ;  /* 0x0000000000047805 */ /* 0x000fe2000001ff00 */
[----:B------:R-:W-:Y:S01]  /*1240*/  UIMAD.WIDE.U32 UR6, UR5, UR8, URZ ;  /* 0x00000008050672a5 */ /* 0x000fe2000f8e003f */
[----:B------:R-:W-:Y:S01]  /*1250*/  CS2R R56, SRZ ;  /* 0x0000000000387805 */ /* 0x000fe2000001ff00 */
[----:B------:R-:W-:Y:S01]  /*1260*/  UISETP.GE.AND UP1, UPT, UR45, 0x1, UPT ;  /* 0x000000012d00788c */ /* 0x000fe2000bf26270 */
[----:B------:R-:W-:Y:S01]  /*1270*/  CS2R R58, SRZ ;  /* 0x00000000003a7805 */ /* 0x000fe2000001ff00 */
[----:B------:R-:W-:Y:S01]  /*1280*/  UIADD3 UR4, UR45, 0x7f, URZ ;  /* 0x0000007f2d047890 */ /* 0x000fe2000fffe03f */
[----:B------:R-:W-:Y:S01]  /*1290*/  CS2R R60, SRZ ;  /* 0x00000000003c7805 */ /* 0x000fe2000001ff00 */
[----:B------:R-:W-:Y:S01]  /*12a0*/  @UP0 ULDC UR9, c[0x0][0x430] ;  /* 0x00010c0000090ab9 */ /* 0x000fe20000000800 */
[----:B------:R-:W-:Y:S01]  /*12b0*/  UMOV UR42, UR5 ;  /* 0x00000005002a7c82 */ /* 0x000fe20008000000 */
[----:B------:R-:W-:Y:S01]  /*12c0*/  PLOP3.LUT P1, PT, PT, PT, UP1, 0x80, 0x0 ;  /* 0x000000000000781c */ /* 0x000fe20003f2f018 */
[----:B------:R-:W-:Y:S01]  /*12d0*/  USHF.R.S32.HI UR8, URZ, 0x1f, UR4 ;  /* 0x0000001f3f087899 */ /* 0x000fe20008011404 */
[----:B------:R-:W-:Y:S01]  /*12e0*/  IMAD.MOV.U32 R62, RZ, RZ, RZ ;  /* 0x000000ffff3e7224 */ /* 0x000fe200078e00ff */
[----:B------:R-:W-:-:S02]  /*12f0*/  @UP0 USHF.R.U32.HI UR41, URZ, UR9, UR7 ;  /* 0x000000093f290299 */ /* 0x000fc40008011607 */
[----:B------:R-:W-:-:S08]  /*1300*/  ULEA.HI UR8, UR8, UR4, URZ, 0x7 ;  /* 0x0000000408087291 */ /* 0x000fd0000f8f383f */
[----:B------:R-:W-:Y:S05]  /*1310*/  @!P1 BRA `(.L_x_125) ;  /* 0x0000005c002c9947 */ /* 0x000fea0003800000 */
[----:B------:R-:W0:Y:S01]  /*1320*/  SHFL.IDX PT, R0, R23, RZ, 0x1f ;  /* 0x00001fff17007589 */ /* 0x000e2200000e0000 */
[----:B------:R-:W1:Y:S01]  /*1330*/  S2UR UR9, SR_CgaCtaId ;  /* 0x00000000000979c3 */ /* 0x000e620000008800 */
[----:B------:R-:W-:Y:S01]  /*1340*/  UMOV UR7, 0x400 ;  /* 0x0000040000077882 */ /* 0x000fe20000000000 */
[----:B------:R-:W-:Y:S01]  /*1350*/  USHF.R.S32.HI UR43, URZ, 0x7, UR8 ;  /* 0x000000073f2b7899 */ /* 0x000fe20008011408 */
[----:B0-----:R-:W-:Y:S01]  /*1360*/  R2UR UR6, R0 ;  /* 0x00000000000672ca */ /* 0x001fe200000e0000 */
[----:B-1----:R-:W-:-:S12]  /*1370*/  ULEA UR7, UR9, UR7, 0x18 ;  /* 0x0000000709077291 */ /* 0x002fd8000f8ec03f */
[----:B------:R-:W-:Y:S02]  /*1380*/  UIMAD.WIDE UR4, UR6, 0x55555556, URZ ;  /* 0x55555556060478a5 */ /* 0x000fe4000f8e023f */
[----:B------:R-:W-:Y:S02]  /*1390*/  UIADD3 UR4, UR7, 0xf000, URZ ;  /* 0x0000f00007047890 */ /* 0x000fe4000fffe03f */
[----:B------:R-:W-:Y:S02]  /*13a0*/  ULEA.HI UR5, UR5, UR5, URZ, 0x1 ;  /* 0x0000000505057291 */ /* 0x000fe4000f8f083f */
[----:B------:R-:W-:Y:S02]  /*13b0*/  ULOP3.LUT UP0, URZ, UR4, 0x3ff, URZ, 0xc0, !UPT ;  /* 0x000003ff043f7892 */ /* 0x000fe4000f80c03f */
[----:B------:R-:W-:-:S04]  /*13c0*/  UIMAD UR5, UR5, -0x3, UR6 ;  /* 0xfffffffd050578a4 */ /* 0x000fc8000f8e0206 */
[----:B------:R-:W-:Y:S01]  /*13d0*/  PLOP3.LUT P0, PT, PT, PT, UP0, 0x80, 0x0 ;  /* 0x000000000000781c */ /* 0x000fe20003f0f008 */
[----:B------:R-:W-:-:S04]  /*13e0*/  ULEA UR5, UR5, UR4, 0xb ;  /* 0x0000000405057291 */ /* 0x000fc8000f8e583f */
[----:B------:R-:W-:-:S04]  /*13f0*/  USHF.R.U32.HI UR5, URZ, 0x4, UR5 ;  /* 0x000000043f057899 */ /* 0x000fc80008011605 */
[----:B------:R-:W-:-:S04]  /*1400*/  ULOP3.LUT UR46, UR5, 0x3fff, URZ, 0xc0, !UPT ;  /* 0x00003fff052e7892 */ /* 0x000fc8000f8ec03f */
[----:B------:R-:W-:Y:S08]  /*1410*/  @!P0 BRA `(.L_x_126) ;  /* 0x0000000000408947 */ /* 0x000ff00003800000 */
[----:B------:R-:W-:Y:S01]  /*1420*/  MOV R0, 0x0 ;  /* 0x0000000000007802 */ /* 0x000fe20000000f00 */
[----:B------:R-:W-:Y:S01]  /*1430*/  ULDC.64 UR4, c[0x4][0x98] ;  /* 0x0100260000047ab9 */ /* 0x000fe20000000a00 */
[----:B------:R-:W-:Y:S01]  /*1440*/  ULDC.64 UR6, c[0x4][0x28] ;  /* 0x01000a0000067ab9 */ /* 0x000fe20000000a00 */
[----:B------:R-:W-:Y:S01]  /*1450*/  IMAD.U32 R4, RZ, RZ, UR4 ;  /* 0x00000004ff047e24 */ /* 0x000fe2000f8e00ff */
[----:B------:R0:W1:Y:S01]  /*1460*/  LDC.64 R2, c[0x4][R0] ;  /* 0x0100000000027b82 */ /* 0x0000620000000a00 */
[----:B------:R-:W-:Y:S01]  /*1470*/  IMAD.U32 R5, RZ, RZ, UR5 ;  /* 0x00000005ff057e24 */ /* 0x000fe2000f8e00ff */
[----:B------:R-:W-:Y:S01]  /*1480*/  ULDC.64 UR4, c[0x4][0xa0] ;  /* 0x0100280000047ab9 */ /* 0x000fe20000000a00 */
[----:B------:R-:W-:Y:S02]  /*1490*/  IMAD.U32 R10, RZ, RZ, UR6 ;  /* 0x00000006ff0a7e24 */ /* 0x000fe4000f8e00ff */
[----:B------:R-:W-:Y:S02]  /*14a0*/  IMAD.U32 R6, RZ, RZ, UR4 ;  /* 0x00000004ff067e24 */ /* 0x000fe4000f8e00ff */
[----:B------:R-:W-:-:S02]  /*14b0*/  IMAD.U32 R7, RZ, RZ, UR5 ;  /* 0x00000005ff077e24 */ /* 0x000fc4000f8e00ff */
[----:B------:R-:W-:Y:S02]  /*14c0*/  IMAD.U32 R11, RZ, RZ, UR7 ;  /* 0x00000007ff0b7e24 */ /* 0x000fe4000f8e00ff */
[----:B------:R-:W-:Y:S02]  /*14d0*/  IMAD.MOV.U32 R8, RZ, RZ, 0x70 ;  /* 0x00000070ff087424 */ /* 0x000fe400078e00ff */
[----:B------:R-:W-:Y:S02]  /*14e0*/  IMAD.MOV.U32 R12, RZ, RZ, 0x1 ;  /* 0x00000001ff0c7424 */ /* 0x000fe400078e00ff */
[----:B0-----:R-:W-:-:S07]  /*14f0*/  IMAD.MOV.U32 R13, RZ, RZ, RZ ;  /* 0x000000ffff0d7224 */ /* 0x001fce00078e00ff */
[----:B------:R-:W-:-:S07]  /*1500*/  LEPC R20, `(.L_x_126) ;  /* 0x000000001014794e */ /* 0x000fce0000000000 */
[----:B-1----:R-:W-:Y:S05]  /*1510*/  CALL.ABS.NOINC R2 ;  /* 0x0000000002007343 */ /* 0x002fea0003c00000 */
.L_x_126:
        /* <DEDUP_REMOVED lines=10> */
[----:B------:R-:W-:Y:S01]  /*15c0*/  @UP0 ULDC.64 UR14, c[0x0][0x9a8] ;  /* 0x00026a00000e0ab9 */ /* 0x000fe20000000a00 */
[----:B------:R-:W-:Y:S01]  /*15d0*/  @UP0 ULDC.64 UR18, c[0x0][0x9b0] ;  /* 0x00026c0000120ab9 */ /* 0x000fe20000000a00 */
[----:B------:R-:W-:Y:S01]  /*15e0*/  @UP1 ULDC.64 UR16, c[0x0][0x9b8] ;  /* 0x00026e0000101ab9 */ /* 0x000fe20000000a00 */
[----:B------:R-:W-:Y:S02]  /*15f0*/  @UP0 UIMAD UR8, UR39, UR14, URZ ;  /* 0x0000000e270802a4 */ /* 0x000fe4000f8e023f */
[----:B------:R-:W-:Y:S02]  /*1600*/  @UP1 UIMAD UR12, UR39, UR16, URZ ;  /* 0x00000010270c12a4 */ /* 0x000fe4000f8e023f */
[----:B------:R-:W-:Y:S02]  /*1610*/  @UP0 UIMAD UR15, UR40, UR15, UR8 ;  /* 0x0000000f280f02a4 */ /* 0x000fe4000f8e0208 */
[----:B------:R-:W-:Y:S02]  /*1620*/  @UP1 UIMAD.WIDE.U32 UR8, UR40, UR16, URZ ;  /* 0x00000010280812a5 */ /* 0x000fe4000f8e003f */
[----:B------:R-:W-:-:S02]  /*1630*/  @UP0 UIMAD.WIDE.U32 UR10, UR40, UR14, URZ ;  /* 0x0000000e280a02a5 */ /* 0x000fc4000f8e003f */
[----:B------:R-:W-:Y:S02]  /*1640*/  @UP1 UIMAD UR16, UR40, UR17, UR12 ;  /* 0x00000011281012a4 */ /* 0x000fe4000f8e020c */
[----:B------:R-:W-:Y:S02]  /*1650*/  @UP1 USHF.R.S32.HI UR17, URZ, 0x1f, UR41 ;  /* 0x0000001f3f111899 */ /* 0x000fe40008011429 */
[----:B------:R-:W-:Y:S01]  /*1660*/  @UP0 USHF.R.S32.HI UR14, URZ, 0x1f, UR41 ;  /* 0x0000001f3f0e0899 */ /* 0x000fe20008011429 */
[----:B------:R-:W-:Y:S01]  /*1670*/  @UP1 ULDC.64 UR12, c[0x0][0x9c0] ;  /* 0x00027000000c1ab9 */ /* 0x000fe20000000a00 */
[----:B------:R-:W-:Y:S02]  /*1680*/  @UP0 UIADD3 UR11, UR11, UR15, URZ ;  /* 0x0000000f0b0b0290 */ /* 0x000fe4000fffe03f */
[----:B------:R-:W-:Y:S02]  /*1690*/  @UP1 UIMAD UR15, UR17, UR12, URZ ;  /* 0x0000000c110f12a4 */ /* 0x000fe4000f8e023f */
[----:B------:R-:W-:-:S02]  /*16a0*/  @UP0 UIMAD UR14, UR14, UR18, URZ ;  /* 0x000000120e0e02a4 */ /* 0x000fc4000f8e023f */
[----:B------:R-:W-:Y:S02]  /*16b0*/  @UP1 UIADD3 UR9, UR9, UR16, URZ ;  /* 0x0000001009091290 */ /* 0x000fe4000fffe03f */
[----:B------:R-:W-:Y:S02]  /*16c0*/  @UP1 UIMAD UR15, UR41, UR13, UR15 ;  /* 0x0000000d290f12a4 */ /* 0x000fe4000f8e020f */
[----:B------:R-:W-:Y:S02]  /*16d0*/  @UP0 UIMAD UR14, UR41, UR19, UR14 ;  /* 0x00000013290e02a4 */ /* 0x000fe4000f8e020e */
[----:B------:R-:W-:Y:S02]  /*16e0*/  @UP0 UIMAD.WIDE.U32 UR10, UR41, UR18, UR10 ;  /* 0x00000012290a02a5 */ /* 0x000fe4000f8e000a */
[----:B------:R-:W-:Y:S02]  /*16f0*/  @UP1 UIMAD.WIDE.U32 UR12, UR41, UR12, UR8 ;  /* 0x0000000c290c12a5 */ /* 0x000fe4000f8e0008 */
[----:B------:R-:W-:-:S02]  /*1700*/  @UP0 UIADD3 UR9, UR11, UR14, URZ ;  /* 0x0000000e0b090290 */ /* 0x000fc4000fffe03f */
[----:B------:R-:W-:Y:S02]  /*1710*/  @UP0 ULEA UR6, UP2, UR10, UR6, 0x2 ;  /* 0x000000060a060291 */ /* 0x000fe4000f84103f */
[----:B------:R-:W-:Y:S02]  /*1720*/  @UP1 UIADD3 UR8, UR13, UR15, URZ ;  /* 0x0000000f0d081290 */ /* 0x000fe4000fffe03f */
[----:B------:R-:W-:Y:S02]  /*1730*/  @UP1 ULEA UR4, UP3, UR12, UR4, 0x2 ;  /* 0x000000040c041291 */ /* 0x000fe4000f86103f */
[----:B------:R-:W-:Y:S01]  /*1740*/  @UP0 ULEA.HI.X UR7, UR10, UR7, UR9, 0x2, UP2 ;  /* 0x000000070a070291 */ /* 0x000fe200090f1409 */
[----:B------:R-:W-:Y:S01]  /*1750*/  IMAD.U32 R4, RZ, RZ, UR6 ;  /* 0x00000006ff047e24 */ /* 0x000fe2000f8e00ff */
[----:B------:R-:W-:Y:S02]  /*1760*/  @UP1 ULEA.HI.X UR5, UR12, UR5, UR8, 0x2, UP3 ;  /* 0x000000050c051291 */ /* 0x000fe400098f1408 */
[----:B------:R-:W-:-:S02]  /*1770*/  IMAD.U32 R6, RZ, RZ, UR4 ;  /* 0x00000004ff067e24 */ /* 0x000fc4000f8e00ff */
[----:B------:R-:W-:Y:S02]  /*1780*/  IMAD.U32 R5, RZ, RZ, UR7 ;  /* 0x00000007ff057e24 */ /* 0x000fe4000f8e00ff */
[----:B------:R-:W-:-:S03]  /*1790*/  IMAD.U32 R7, RZ, RZ, UR5 ;  /* 0x00000005ff077e24 */ /* 0x000fc6000f8e00ff */
[----:B------:R0:W2:Y:S04]  /*17a0*/  @P0 LDG.E R9, desc[UR54][R4.64] ;  /* 0x0000003604090981 */ /* 0x0000a8000c1e1900 */
[----:B------:R-:W2:Y:S01]  /*17b0*/  @P1 LDG.E R0, desc[UR54][R6.64] ;  /* 0x0000003606001981 */ /* 0x000ea2000c1e1900 */
[----:B------:R-:W1:Y:S01]  /*17c0*/  S2UR UR5, SR_CgaCtaId ;  /* 0x00000000000579c3 */ /* 0x000e620000008800 */
[----:B------:R-:W-:Y:S01]  /*17d0*/  ULEA.HI UR4, UR38, UR38, URZ, 0x1 ;  /* 0x0000002626047291 */ /* 0x000fe2000f8f083f */
[----:B------:R-:W-:-:S03]  /*17e0*/  MOV R2, 0x400 ;  /* 0x0000040000027802 */ /* 0x000fc60000000f00 */
[----:B------:R-:W-:Y:S01]  /*17f0*/  ULOP3.LUT UR4, UR4, 0xfffffffe, URZ, 0xc0, !UPT ;  /* 0xfffffffe04047892 */ /* 0x000fe2000f8ec03f */
[----:B0-----:R-:W-:-:S03]  /*1800*/  IMAD.U32 R4, RZ, RZ, UR44 ;  /* 0x0000002cff047e24 */ /* 0x001fc6000f8e00ff */
[----:B------:R-:W-:Y:S02]  /*1810*/  UIADD3 UR4, UR38, -UR4, URZ ;  /* 0x8000000426047290 */ /* 0x000fe4000fffe03f */
[----:B------:R-:W-:-:S04]  /*1820*/  ISETP.NE.AND P0, PT, R4, 0x3, PT ;  /* 0x000000030400780c */ /* 0x000fc80003f05270 */
[----:B------:R-:W-:Y:S01]  /*1830*/  IMAD.U32 R11, RZ, RZ, UR4 ;  /* 0x00000004ff0b7e24 */ /* 0x000fe2000f8e00ff */
[----:B------:R-:W-:-:S04]  /*1840*/  ULDC UR4, c[0x0][0x9d8] ;  /* 0x0002760000047ab9 */ /* 0x000fc80000000800 */
[----:B------:R-:W-:Y:S01]  /*1850*/  SHF.L.U32 R11, R11, 0x1f, RZ ;  /* 0x0000001f0b0b7819 */ /* 0x000fe200000006ff */
[----:B-1----:R-:W-:-:S05]  /*1860*/  IMAD.U32 R3, RZ, RZ, UR5 ;  /* 0x00000005ff037e24 */ /* 0x002fca000f8e00ff */
[----:B------:R-:W-:-:S04]  /*1870*/  LEA R2, R3, R2, 0x18 ;  /* 0x0000000203027211 */ /* 0x000fc800078ec0ff */
[----:B------:R-:W0:Y:S01]  /*1880*/  SYNCS.PHASECHK.TRANS64.TRYWAIT P1, [R2+URZ+0x19c00], R11 ;  /* 0x019c000b020075a7 */ /* 0x000e22000802017f */
[----:B--2---:R-:W-:-:S04]  /*1890*/  FMUL.FTZ R0, R9, R0 ;  /* 0x0000000009007220 */ /* 0x004fc80000410000 */
[----:B------:R-:W-:Y:S01]  /*18a0*/  FMUL.FTZ R0, R0, UR4 ;  /* 0x0000000400007c20 */ /* 0x000fe20008410000 */
[----:B0-----:R-:W-:Y:S06]  /*18b0*/  @!P1 BRA `(.L_x_127) ;  /* 0x000000b800989947 */ /* 0x001fec0003800000 */
.L_x_248:
[----:B------:R-:W-:Y:S05]  /*18c0*/  @!P0 BRA `(.L_x_128) ;  /* 0x0000000000048947 */ /* 0x000fea0003800000 */
[----:B------:R-:W-:Y:S01]  /*18d0*/  BPT.TRAP 0x1 ;  /* 0x000000040000795c */ /* 0x000fe20000300000 */
.L_x_128:
[----:B------:R-:W-:Y:S02]  /*18e0*/  IMAD.U32 R5, RZ, RZ, UR36 ;  /* 0x00000024ff057e24 */ /* 0x000fe4000f8e00ff */
[----:B------:R-:W-:Y:S02]  /*18f0*/  IMAD.U32 R6, RZ, RZ, UR37 ;  /* 0x00000025ff067e24 */ /* 0x000fe4000f8e00ff */
[----:B------:R-:W-:-:S03]  /*1900*/  IMAD R4, R5, 0x8, R2 ;  /* 0x0000000805047824 */ /* 0x000fc600078e0202 */
[----:B------:R-:W-:-:S04]  /*1910*/  SHF.L.U32 R5, R6, 0x1f, RZ ;  /* 0x0000001f06057819 */ /* 0x000fc800000006ff */
[----:B------:R1:W2:Y:S01]  /*1920*/  SYNCS.PHASECHK.TRANS64.TRYWAIT P1, [R4+URZ+0x19c30], R5 ;  /* 0x019c3005040075a7 */ /* 0x0002a2000802017f */
[----:B------:R-:W-:Y:S05]  /*1930*/  @!P0 BRA `(.L_x_129) ;  /* 0x0000000000048947 */ /* 0x000fea0003800000 */
[----:B------:R-:W-:Y:S01]  /*1940*/  BPT.TRAP 0x1 ;  /* 0x000000040000795c */ /* 0x000fe20000300000 */
.L_x_129:
[----:B------:R-:W3:Y:S01]  /*1950*/  S2R R6, SR_TID.X ;  /* 0x0000000000067919 */ /* 0x000ee20000002100 */
[----:B------:R-:W-:Y:S01]  /*1960*/  IMAD.MOV.U32 R135, RZ, RZ, RZ ;  /* 0x000000ffff877224 */ /* 0x000fe200078e00ff */
[----:B---3--:R-:W-:Y:S01]  /*1970*/  LOP3.LUT P2, RZ, R6, 0x7f, RZ, 0xc0, !PT ;  /* 0x0000007f06ff7812 */ /* 0x008fe2000784c0ff */
[----:B--2---:R-:W-:-:S12]  /*1980*/  @P1 BRA `(.L_x_130) ;  /* 0x0000000000081947 */ /* 0x004fd80003800000 */
[----:B------:R-:W2:Y:S02]  /*1990*/  SYNCS.PHASECHK.TRANS64.TRYWAIT P1, [R4+URZ+0x19c30], R5 ;  /* 0x019c3005040075a7 */ /* 0x000ea4000802017f */
[----:B--2---:R-:W-:Y:S05]  /*19a0*/  @!P1 BRA `(.L_x_131) ;  /* 0x000000b800709947 */ /* 0x004fea0003800000 */
.L_x_130:
[----:B------:R-:W-:Y:S05]  /*19b0*/  WARPSYNC.ALL ;  /* 0x0000000000007948 */ /* 0x000fea0003800000 */
[----:B------:R-:W-:Y:S01]  /*19c0*/  R2UR UR4, R2 ;  /* 0x00000000020472ca */ /* 0x000fe200000e0000 */
[----:B------:R-:W-:Y:S01]  /*19d0*/  WARPGROUP.ARRIVE ;  /* 0x00000000000079c5 */ /* 0x000fe20000000000 */
[----:B------:R-:W-:Y:S01]  /*19e0*/  UMOV UR5, 0xc0000010 ;  /* 0xc000001000057882 */ /* 0x000fe20000000000 */
[----:B------:R-:W-:Y:S01]  /*19f0*/  UMOV UR7, 0xc0000010 ;  /* 0xc000001000077882 */ /* 0x000fe20000000000 */
[----:B------:R-:W-:Y:S01]  /*1a00*/  UMOV UR9, 0xc0000010 ;  /* 0xc000001000097882 */ /* 0x000fe20000000000 */
[----:B------:R-:W-:Y:S01]  /*1a10*/  UMOV UR11, 0xc0000010 ;  /* 0xc0000010000b7882 */ /* 0x000fe20000000000 */
[----:B------:R-:W-:Y:S01]  /*1a20*/  UMOV UR13, 0xc0000010 ;  /* 0xc0000010000d7882 */ /* 0x000fe20000000000 */
[----:B------:R-:W-:Y:S01]  /*1a30*/  UMOV UR15, 0xc0000010 ;  /* 0xc0000010000f7882 */ /* 0x000fe20000000000 */
[----:B------:R-:W3:Y:S01]  /*1a40*/  S2R R93, SR_TID.X ;  /* 0x00000000005d7919 */ /* 0x000ee20000002100 */
[----:B------:R-:W-:Y:S01]  /*1a50*/  UISETP.GE.AND UP0, UPT, UR45, 0x81, UPT ;  /* 0x000000812d00788c */ /* 0x000fe2000bf06270 */
[----:B------:R-:W-:-:S02]  /*1a60*/  IMAD.MOV.U32 R134, RZ, RZ, R135 ;  /* 0x000000ffff867224 */ /* 0x000fc400078e0087 */
[--C-:B------:R-:W-:Y:S01]  /*1a70*/  IMAD.MOV.U32 R133, RZ, RZ, R135.reuse ;  /* 0x000000ffff857224 */ /* 0x100fe200078e0087 */
[----:B------:R-:W-:Y:S01]  /*1a80*/  UIADD3 UR4, UR4, 0x13800, URZ ;  /* 0x0001380004047890 */ /* 0x000fe2000fffe03f */
[--C-:B------:R-:W-:Y:S02]  /*1a90*/  IMAD.MOV.U32 R132, RZ, RZ, R135.reuse ;  /* 0x000000ffff847224 */ /* 0x100fe400078e0087 */
[--C-:B------:R-:W-:Y:S01]  /*1aa0*/  IMAD.MOV.U32 R131, RZ, RZ, R135.reuse ;  /* 0x000000ffff837224 */ /* 0x100fe200078e0087 */
[----:B------:R-:W-:Y:S01]  /*1ab0*/  USHF.R.U32.HI UR4, URZ, 0x4, UR4 ;  /* 0x000000043f047899 */ /* 0x000fe20008011604 */
[--C-:B------:R-:W-:Y:S02]  /*1ac0*/  IMAD.MOV.U32 R130, RZ, RZ, R135.reuse ;  /* 0x000000ffff827224 */ /* 0x100fe400078e0087 */
[--C-:B------:R-:W-:Y:S01]  /*1ad0*/  IMAD.MOV.U32 R129, RZ, RZ, R135.reuse ;  /* 0x000000ffff817224 */ /* 0x100fe200078e0087 */
[----:B------:R-:W-:Y:S01]  /*1ae0*/  ULOP3.LUT UR4, UR4, 0x3fff, URZ, 0xc0, !UPT ;  /* 0x00003fff04047892 */ /* 0x000fe2000f8ec03f */
[----:B------:R-:W-:-:S02]  /*1af0*/  IMAD.MOV.U32 R128, RZ, RZ, R135 ;  /* 0x000000ffff807224 */ /* 0x000fc400078e0087 */
[--C-:B------:R-:W-:Y:S01]  /*1b00*/  IMAD.MOV.U32 R127, RZ, RZ, R135.reuse ;  /* 0x000000ffff7f7224 */ /* 0x100fe200078e0087 */
[----:B------:R-:W-:Y:S01]  /*1b10*/  ULOP3.LUT UR16, UR4, 0x10000, URZ, 0xfc, !UPT ;  /* 0x0001000004107892 */ /* 0x000fe2000f8efc3f */
[--C-:B------:R-:W-:Y:S01]  /*1b20*/  IMAD.MOV.U32 R126, RZ, RZ, R135.reuse ;  /* 0x000000ffff7e7224 */ /* 0x100fe200078e0087 */
[----:B------:R-:W-:Y:S01]  /*1b30*/  ULOP3.LUT UR4, UR46, 0x10000, URZ, 0xfc, !UPT ;  /* 0x000100002e047892 */ /* 0x000fe2000f8efc3f */
        /* <DEDUP_REMOVED lines=8> */
[----:B------:R-:W-:Y:S01]  /*1bc0*/  IMAD.MOV.U32 R121, RZ, RZ, R135 ;  /* 0x000000ffff797224 */ /* 0x000fe200078e0087 */
[----:B------:R-:W-:-:S02]  /*1bd0*/  UIADD3 UR14, UR6, 0x200, URZ ;  /* 0x00000200060e7890 */ /* 0x000fc4000fffe03f */
[----:B------:R-:W-:Y:S01]  /*1be0*/  QGMMA.64x128x32.F32.E4M3.E4M3 R24, gdesc[UR4], RZ, !UPT, gsb0 ;  /* 0x01e00000041879f3 */ /* 0x000fe2000c0008ff */
[--C-:B------:R-:W-:Y:S01]  /*1bf0*/  IMAD.MOV.U32 R120, RZ, RZ, R135.reuse ;  /* 0x000000ffff787224 */ /* 0x100fe200078e0087 */
[----:B------:R-:W-:Y:S01]  /*1c00*/  ULDC UR6, c[0x0][0x988] ;  /* 0x0002620000067ab9 */ /* 0x000fe20000000800 */
        /* <DEDUP_REMOVED lines=25> */
[----:B------:R-:W-:Y:S01]  /*1da0*/  IMAD.MOV.U32 R94, RZ, RZ, R135 ;  /* 0x000000ffff5e7224 */ /* 0x000fe200078e0087 */
[----:B------:R-:W-:Y:S02]  /*1db0*/  WARPGROUP.DEPBAR.LE gsb0, 0x0 ;  /* 0x00008000000079c5 */ /* 0x000fe40000010000 */
[----:B------:R-:W-:-:S06]  /*1dc0*/  WARPGROUP.ARRIVE ;  /* 0x00000000000079c5 */ /* 0x000fcc0000000000 */
[----:B------:R-:W-:Y:S03]  /*1dd0*/  QGMMA.64x128x32.F32.E4M3.E4M3 R24, gdesc[UR8], R24, gsb0 ;  /* 0x01e00000081879f3 */ /* 0x000fe60008000818 */
[----:B------:R-:W-:Y:S02]  /*1de0*/  WARPGROUP.DEPBAR.LE gsb0, 0x0 ;  /* 0x00008000000079c5 */ /* 0x000fe40000010000 */
[----:B------:R-:W-:-:S07]  /*1df0*/  WARPGROUP.ARRIVE ;  /* 0x00000000000079c5 */ /* 0x000fce0000000000 */
[----:B------:R-:W-:Y:S03]  /*1e00*/  QGMMA.64x128x32.F32.E4M3.E4M3 R24, gdesc[UR12], R24, gsb0 ;  /* 0x01e000000c1879f3 */ /* 0x000fe60008000818 */
[----:B------:R-:W-:Y:S02]  /*1e10*/  WARPGROUP.DEPBAR.LE gsb0, 0x0 ;  /* 0x00008000000079c5 */ /* 0x000fe40000010000 */
[C---:B------:R-:W-:Y:S01]  /*1e20*/  FMUL.FTZ R10, R0.reuse, R26 ;  /* 0x0000001a000a7220 */ /* 0x040fe20000410000 */
[C---:B------:R-:W-:Y:S01]  /*1e30*/  FMUL.FTZ R9, R0.reuse, R27 ;  /* 0x0000001b00097220 */ /* 0x040fe20000410000 */
[C---:B------:R-:W-:Y:S01]  /*1e40*/  FMUL.FTZ R7, R0.reuse, R28 ;  /* 0x0000001c00077220 */ /* 0x040fe20000410000 */
[C---:B------:R-:W-:Y:S01]  /*1e50*/  FMUL.FTZ R14, R0.reuse, R30 ;  /* 0x0000001e000e7220 */ /* 0x040fe20000410000 */
[C---:B------:R-:W-:Y:S01]  /*1e60*/  FMUL.FTZ R13, R0.reuse, R32 ;  /* 0x00000020000d7220 */ /* 0x040fe20000410000 */
[C---:B-12---:R-:W-:Y:S01]  /*1e70*/  FMUL.FTZ R5, R0.reuse, R24 ;  /* 0x0000001800057220 */ /* 0x046fe20000410000 */
[----:B------:R-:W1:Y:S01]  /*1e80*/  MUFU.TANH R10, R10 ;  /* 0x0000000a000a7308 */ /* 0x000e620000002400 */
[C---:B------:R-:W-:Y:S01]  /*1e90*/  FMUL.FTZ R12, R0.reuse, R31 ;  /* 0x0000001f000c7220 */ /* 0x040fe20000410000 */
[C---:B------:R-:W-:Y:S01]  /*1ea0*/  FMUL.FTZ R15, R0.reuse, R37 ;  /* 0x00000025000f7220 */ /* 0x040fe20000410000 */
[----:B------:R-:W-:Y:S01]  /*1eb0*/  FMUL.FTZ R24, R0, R36 ;  /* 0x0000002400187220 */ /* 0x000fe20000410000 */
[----:B------:R-:W-:-:S02]  /*1ec0*/  VIADD R37, R152, UR45 ;  /* 0x0000002d98257c36 */ /* 0x000fc40008000000 */
[C---:B------:R-:W-:Y:S01]  /*1ed0*/  FMUL.FTZ R20, R0.reuse, R35 ;  /* 0x0000002300147220 */ /* 0x040fe20000410000 */
[----:B------:R-:W-:Y:S02]  /*1ee0*/  IMAD.U32 R36, RZ, RZ, UR43 ;  /* 0x0000002bff247e24 */ /* 0x000fe4000f8e00ff */
[C---:B------:R-:W-:Y:S01]  /*1ef0*/  FMUL.FTZ R21, R0.reuse, R34 ;  /* 0x0000002200157220 */ /* 0x040fe20000410000 */
[----:B------:R-:W2:Y:S01]  /*1f00*/  MUFU.TANH R9, R9 ;  /* 0x0000000900097308 */ /* 0x000ea20000002400 */
[----:B------:R-:W-:Y:S01]  /*1f10*/  FMUL.FTZ R6, R0, R25 ;  /* 0x0000001900067220 */ /* 0x000fe20000410000 */
[----:B------:R-:W-:Y:S02]  /*1f20*/  IMAD R37, R36, -0x80, R37 ;  /* 0xffffff8024257824 */ /* 0x000fe400078e0225 */
[C---:B------:R-:W-:Y:S01]  /*1f30*/  FMUL.FTZ R28, R0.reuse, R38 ;  /* 0x00000026001c7220 */ /* 0x040fe20000410000 */
[C---:B------:R-:W-:Y:S01]  /*1f40*/  FMUL.FTZ R26, R0.reuse, R39 ;  /* 0x00000027001a7220 */ /* 0x040fe20000410000 */
[C---:B------:R-:W-:Y:S01]  /*1f50*/  FMUL.FTZ R8, R0.reuse, R29 ;  /* 0x0000001d00087220 */ /* 0x040fe20000410000 */
[C---:B0-----:R-:W-:Y:S01]  /*1f60*/  FMUL.FTZ R11, R0.reuse, R33 ;  /* 0x00000021000b7220 */ /* 0x041fe20000410000 */
[C---:B------:R-:W-:Y:S01]  /*1f70*/  ISETP.GT.AND P4, PT, R37.reuse, RZ, PT ;  /* 0x000000ff2500720c */ /* 0x040fe20003f84270 */
[----:B------:R-:W0:Y:S01]  /*1f80*/  MUFU.TANH R7, R7 ;  /* 0x0000000700077308 */ /* 0x000e220000002400 */
[C---:B------:R-:W-:Y:S01]  /*1f90*/  ISETP.GT.AND P5, PT, R37.reuse, 0x1, PT ;  /* 0x000000012500780c */ /* 0x040fe20003fa4270 */
[C---:B------:R-:W-:Y:S01]  /*1fa0*/  FMUL.FTZ R27, R0.reuse, R40 ;  /* 0x00000028001b7220 */ /* 0x040fe20000410000 */
[C---:B------:R-:W-:Y:S01]  /*1fb0*/  ISETP.GT.AND P1, PT, R37.reuse, 0x8, PT ;  /* 0x000000082500780c */ /* 0x040fe20003f24270 */
[C---:B------:R-:W-:Y:S01]  /*1fc0*/  FMUL.FTZ R32, R0.reuse, R42 ;  /* 0x0000002a00207220 */ /* 0x040fe20000410000 */
[----:B------:R-:W-:Y:S01]  /*1fd0*/  ISETP.GT.AND P3, PT, R37, 0x10, PT ;  /* 0x000000102500780c */ /* 0x000fe20003f64270 */
[----:B------:R-:W-:Y:S01]  /*1fe0*/  FMUL.FTZ R25, R0, R41 ;  /* 0x0000002900197220 */ /* 0x000fe20000410000 */
[----:B-1----:R-:W-:Y:S01]  /*1ff0*/  FSEL R36, R10, -INF , P4 ;  /* 0xff8000000a247808 */ /* 0x002fe20002000000 */
[----:B------:R-:W1:Y:S01]  /*2000*/  MUFU.TANH R14, R14 ;  /* 0x0000000e000e7308 */ /* 0x000e620000002400 */
[----:B--2---:R-:W-:Y:S01]  /*2010*/  FSEL R39, R9, -INF , P5 ;  /* 0xff80000009277808 */ /* 0x004fe20002800000 */
[C---:B------:R-:W-:Y:S01]  /*2020*/  FMUL.FTZ R29, R0.reuse, R43 ;  /* 0x0000002b001d7220 */ /* 0x040fe20000410000 */
[----:B------:R-:W-:Y:S01]  /*2030*/  ISETP.GT.AND P2, PT, R37, 0x9, PT ;  /* 0x000000092500780c */ /* 0x000fe20003f44270 */
[C---:B------:R-:W-:Y:S01]  /*2040*/  FMUL.FTZ R88, R0.reuse, R46 ;  /* 0x0000002e00587220 */ /* 0x040fe20000410000 */
[C---:B------:R-:W-:Y:S01]  /*2050*/  FMUL.FTZ R33, R0.reuse, R47 ;  /* 0x0000002f00217220 */ /* 0x040fe20000410000 */
[C---:B------:R-:W-:Y:S01]  /*2060*/  FMUL.FTZ R89, R0.reuse, R50 ;  /* 0x0000003200597220 */ /* 0x040fe20000410000 */
[C---:B------:R-:W-:Y:S01]  /*2070*/  FMUL.FTZ R31, R0.reuse, R44 ;  /* 0x0000002c001f7220 */ /* 0x040fe20000410000 */
[----:B------:R-:W2:Y:S01]  /*2080*/  MUFU.TANH R13, R13 ;  /* 0x0000000d000d7308 */ /* 0x000ea20000002400 */
[----:B0-----:R-:W-:Y:S01]  /*2090*/  FSEL R7, R7, -INF , P1 ;  /* 0xff80000007077808 */ /* 0x001fe20000800000 */
[C---:B------:R-:W-:Y:S01]  /*20a0*/  FMUL.FTZ R35, R0.reuse, R48 ;  /* 0x0000003000237220 */ /* 0x040fe20000410000 */
[C---:B------:R-:W-:Y:S01]  /*20b0*/  FMUL.FTZ R48, R0.reuse, R51 ;  /* 0x0000003300307220 */ /* 0x040fe20000410000 */
[C---:B------:R-:W-:Y:S01]  /*20c0*/  FMUL.FTZ R30, R0.reuse, R45 ;  /* 0x0000002d001e7220 */ /* 0x040fe20000410000 */
[C---:B------:R-:W-:Y:S01]  /*20d0*/  FMUL.FTZ R90, R0.reuse, R54 ;  /* 0x00000036005a7220 */ /* 0x040fe20000410000 */
[C---:B------:R-:W-:Y:S01]  /*20e0*/  FMUL.FTZ R47, R0.reuse, R53 ;  /* 0x00000035002f7220 */ /* 0x040fe20000410000 */
[----:B------:R-:W-:Y:S01]  /*20f0*/  FMUL.FTZ R53, R0, R55 ;  /* 0x0000003700357220 */ /* 0x000fe20000410000 */
[----:B------:R-:W0:Y:S01]  /*2100*/  MUFU.TANH R5, R5 ;  /* 0x0000000500057308 */ /* 0x000e220000002400 */
[----:B-1----:R-:W-:Y:S01]  /*2110*/  FSEL R38, R14, -INF , P1 ;  /* 0xff8000000e267808 */ /* 0x002fe20000800000 */
[C---:B------:R-:W-:Y:S01]  /*2120*/  FMUL.FTZ R91, R0.reuse, R58 ;  /* 0x0000003a005b7220 */ /* 0x040fe20000410000 */
[----:B------:R-:W-:Y:S01]  /*2130*/  ISETP.GT.AND P1, PT, R37, 0x19, PT ;  /* 0x000000192500780c */ /* 0x000fe20003f24270 */
[C---:B------:R-:W-:Y:S01]  /*2140*/  FMUL.FTZ R34, R0.reuse, R49 ;  /* 0x0000003100227220 */ /* 0x040fe20000410000 */
[C---:B------:R-:W-:Y:S01]  /*2150*/  FMUL.FTZ R55, R0.reuse, R59 ;  /* 0x0000003b00377220 */ /* 0x040fe20000410000 */
[C---:B------:R-:W-:Y:S01]  /*2160*/  FMUL.FTZ R49, R0.reuse, R52 ;  /* 0x0000003400317220 */ /* 0x040fe20000410000 */
[C---:B------:R-:W-:Y:S01]  /*2170*/  FMUL.FTZ R92, R0.reuse, R62 ;  /* 0x0000003e005c7220 */ /* 0x040fe20000410000 */
[----:B------:R-:W1:Y:S01]  /*2180*/  MUFU.TANH R12, R12 ;  /* 0x0000000c000c7308 */ /* 0x000e620000002400 */
[----:B--2---:R-:W-:Y:S01]  /*2190*/  FSEL R9, R13, -INF , P3 ;  /* 0xff8000000d097808 */ /* 0x004fe20001800000 */
[----:B------:R-:W-:Y:S01]  /*21a0*/  FMUL.FTZ R52, R0, R56 ;  /* 0x0000003800347220 */ /* 0x000fe20000410000 */
[----:B------:R-:W-:Y:S01]  /*21b0*/  FMNMX.FTZ R13, R36, R39, !PT ;  /* 0x00000027240d7209 */ /* 0x000fe20007810000 */
[C---:B------:R-:W-:Y:S01]  /*21c0*/  FMUL.FTZ R56, R0.reuse, R60 ;  /* 0x0000003c00387220 */ /* 0x040fe20000410000 */
[C---:B------:R-:W-:Y:S01]  /*21d0*/  FMUL.FTZ R54, R0.reuse, R61 ;  /* 0x0000003d00367220 */ /* 0x040fe20000410000 */
[C---:B------:R-:W-:Y:S01]  /*21e0*/  FMUL.FTZ R61, R0.reuse, R63 ;  /* 0x0000003f003d7220 */ /* 0x040fe20000410000 */
[C---:B------:R-:W-:Y:S01]  /*21f0*/  FMUL.FTZ R62, R0.reuse, R64 ;  /* 0x00000040003e7220 */ /* 0x040fe20000410000 */
[----:B------:R-:W2:Y:S01]  /*2200*/  MUFU.TANH R15, R15 ;  /* 0x0000000f000f7308 */ /* 0x000ea20000002400 */
[----:B0-----:R-:W-:Y:S01]  /*2210*/  FSEL R5, R5, -INF , P4 ;  /* 0xff80000005057808 */ /* 0x001fe20002000000 */
[C---:B------:R-:W-:Y:S01]  /*2220*/  FMUL.FTZ R64, R0.reuse, R66 ;  /* 0x0000004200407220 */ /* 0x040fe20000410000 */
[----:B------:R-:W-:Y:S01]  /*2230*/  ISETP.GT.AND P4, PT, R37, 0x11, PT ;  /* 0x000000112500780c */ /* 0x000fe20003f84270 */
[C---:B------:R-:W-:Y:S01]  /*2240*/  FMUL.FTZ R50, R0.reuse, R57 ;  /* 0x0000003900327220 */ /* 0x040fe20000410000 */
[C---:B------:R-:W-:Y:S01]  /*2250*/  FMUL.FTZ R63, R0.reuse, R67 ;  /* 0x00000043003f7220 */ /* 0x040fe20000410000 */
[C---:B------:R-:W-:Y:S01]  /*2260*/  FMUL.FTZ R66, R0.reuse, R70 ;  /* 0x0000004600427220 */ /* 0x040fe20000410000 */
[----:B------:R-:W-:Y:S01]  /*2270*/  FMUL.FTZ R71, R0, R71 ;  /* 0x0000004700477220 */ /* 0x000fe20000410000 */
[----:B------:R-:W0:Y:S01]  /*2280*/  MUFU.TANH R20, R20 ;  /* 0x0000001400147308 */ /* 0x000e220000002400 */
[----:B-1----:R-:W-:Y:S01]  /*2290*/  FSEL R40, R12, -INF , P2 ;  /* 0xff8000000c287808 */ /* 0x002fe20001000000 */
[C---:B------:R-:W-:Y:S01]  /*22a0*/  FMUL.FTZ R74, R0.reuse, R74 ;  /* 0x0000004a004a7220 */ /* 0x040fe20000410000 */
[C---:B------:R-:W-:Y:S01]  /*22b0*/  FMUL.FTZ R58, R0.reuse, R65 ;  /* 0x00000041003a7220 */ /* 0x040fe20000410000 */
        /* <DEDUP_REMOVED lines=11> */
[----:B------:R-:W-:Y:S01]  /*2370*/  FMUL.FTZ R83, R0, R83 ;  /* 0x0000005300537220 */ /* 0x000fe20000410000 */
[----:B------:R-:W2:Y:S01]  /*2380*/  MUFU.TANH R6, R6 ;  /* 0x0000000600067308 */ /* 0x000ea20000002400 */
[----:B0-----:R-:W-:Y:S01]  /*2390*/  FSEL R42, R20, -INF , P4 ;  /* 0xff800000142a7808 */ /* 0x001fe20002000000 */
[----:B------:R-:W-:Y:S01]  /*23a0*/  FMUL.FTZ R76, R0, R76 ;  /* 0x0000004c004c7220 */ /* 0x000fe20000410000 */
[----:B------:R-:W-:Y:S01]  /*23b0*/  FMNMX.FTZ R20, R40, R15, !PT ;  /* 0x0000000f28147209 */ /* 0x000fe20007810000 */
[C---:B------:R-:W-:Y:S01]  /*23c0*/  FMUL.FTZ R86, R0.reuse, R86 ;  /* 0x0000005600567220 */ /* 0x040fe20000410000 */
[C---:B------:R-:W-:Y:S01]  /*23d0*/  FMUL.FTZ R87, R0.reuse, R87 ;  /* 0x0000005700577220 */ /* 0x040fe20000410000 */
[C---:B------:R-:W-:Y:S01]  /*23e0*/  FMUL.FTZ R77, R0.reuse, R77 ;  /* 0x0000004d004d7220 */ /* 0x040fe20000410000 */
[C---:B------:R-:W-:Y:S01]  /*23f0*/  FMUL.FTZ R80, R0.reuse, R80 ;  /* 0x0000005000507220 */ /* 0x040fe20000410000 */
[----:B------:R-:W0:Y:S01]  /*2400*/  MUFU.TANH R28, R28 ;  /* 0x0000001c001c7308 */ /* 0x000e220000002400 */
[----:B-1----:R-:W-:Y:S01]  /*2410*/  FSEL R41, R21, -INF , P3 ;  /* 0xff80000015297808 */ /* 0x002fe20001800000 */
[C---:B------:R-:W-:Y:S01]  /*2420*/  FMUL.FTZ R81, R0.reuse, R81 ;  /* 0x0000005100517220 */ /* 0x040fe20000410000 */
[----:B------:R-:W-:Y:S01]  /*2430*/  ISETP.GT.AND P3, PT, R37, 0x21, PT ;  /* 0x000000212500780c */ /* 0x000fe20003f64270 */
[C---:B------:R-:W-:Y:S01]  /*2440*/  FMUL.FTZ R84, R0.reuse, R84 ;  /* 0x0000005400547220 */ /* 0x040fe20000410000 */
[----:B------:R-:W-:Y:S01]  /*2450*/  FMNMX.FTZ R15, R41, R20, !PT ;  /* 0x00000014290f7209 */ /* 0x000fe20007810000 */
[----:B------:R-:W-:-:S02]  /*2460*/  FMUL.FTZ R85, R0, R85 ;  /* 0x0000005500557220 */ /* 0x000fc40000410000 */
[----:B------:R-:W1:Y:S01]  /*2470*/  MUFU.TANH R8, R8 ;  /* 0x0000000800087308 */ /* 0x000e620000002400 */
[----:B--2---:R-:W-:Y:S02]  /*2480*/  FSEL R6, R6, -INF , P5 ;  /* 0xff80000006067808 */ /* 0x004fe40002800000 */
[----:B------:R-:W-:Y:S02]  /*2490*/  ISETP.GT.AND P5, PT, R37, 0x18, PT ;  /* 0x000000182500780c */ /* 0x000fe40003fa4270 */
[----:B------:R-:W-:-:S03]  /*24a0*/  FMNMX.FTZ R20, R42, R15, !PT ;  /* 0x0000000f2a147209 */ /* 0x000fc60007810000 */
[----:B------:R-:W2:Y:S01]  /*24b0*/  MUFU.TANH R26, R26 ;  /* 0x0000001a001a7308 */ /* 0x000ea20000002400 */
[----:B0-----:R-:W-:-:S04]  /*24c0*/  FSEL R43, R28, -INF , P5 ;  /* 0xff8000001c2b7808 */ /* 0x001fc80002800000 */
[----:B------:R-:W-:-:S03]  /*24d0*/  FMNMX.FTZ R21, R43, R20, !PT ;  /* 0x000000142b157209 */ /* 0x000fc60007810000 */
[----:B------:R-:W0:Y:S01]  /*24e0*/  MUFU.TANH R11, R11 ;  /* 0x0000000b000b7308 */ /* 0x000e220000002400 */
[----:B-1----:R-:W-:Y:S02]  /*24f0*/  FSEL R8, R8, -INF , P2 ;  /* 0xff80000008087808 */ /* 0x002fe40001000000 */
[----:B------:R-:W-:-:S05]  /*2500*/  ISETP.GT.AND P2, PT, R37, 0x20, PT ;  /* 0x000000202500780c */ /* 0x000fca0003f44270 */
[----:B------:R-:W1:Y:S01]  /*2510*/  MUFU.TANH R24, R24 ;  /* 0x0000001800187308 */ /* 0x000e620000002400 */
[----:B--2---:R-:W-:Y:S02]  /*2520*/  FSEL R44, R26, -INF , P1 ;  /* 0xff8000001a2c7808 */ /* 0x004fe40000800000 */
[----:B------:R-:W-:-:S05]  /*2530*/  ISETP.GT.AND P1, PT, R37, 0x30, PT ;  /* 0x000000302500780c */ /* 0x000fca0003f24270 */
[----:B------:R-:W2:Y:S01]  /*2540*/  MUFU.TANH R32, R32 ;  /* 0x0000002000207308 */ /* 0x000ea20000002400 */
[----:B0-----:R-:W-:Y:S02]  /*2550*/  FSEL R10, R11, -INF , P4 ;  /* 0xff8000000b0a7808 */ /* 0x001fe40002000000 */
[----:B------:R-:W-:-:S05]  /*2560*/  ISETP.GT.AND P4, PT, R37, 0x28, PT ;  /* 0x000000282500780c */ /* 0x000fca0003f84270 */
[----:B------:R-:W0:Y:S01]  /*2570*/  MUFU.TANH R25, R25 ;  /* 0x0000001900197308 */ /* 0x000e220000002400 */
[----:B-1----:R-:W-:Y:S02]  /*2580*/  FSEL R11, R24, -INF , P5 ;  /* 0xff800000180b7808 */ /* 0x002fe40002800000 */
[----:B------:R-:W-:Y:S02]  /*2590*/  FMNMX.FTZ R24, R44, R21, !PT ;  /* 0x000000152c187209 */ /* 0x000fe40007810000 */
[----:B------:R-:W-:-:S03]  /*25a0*/  ISETP.GT.AND P5, PT, R37, 0x29, PT ;  /* 0x000000292500780c */ /* 0x000fc60003fa4270 */
[----:B------:R-:W1:Y:S01]  /*25b0*/  MUFU.TANH R29, R29 ;  /* 0x0000001d001d7308 */ /* 0x000e620000002400 */
[----:B--2---:R-:W-:-:S07]  /*25c0*/  FSEL R45, R32, -INF , P2 ;  /* 0xff800000202d7808 */ /* 0x004fce0001000000 */
[----:B------:R-:W2:Y:S01]  /*25d0*/  MUFU.TANH R88, R88 ;  /* 0x0000005800587308 */ /* 0x000ea20000002400 */
[----:B0-----:R-:W-:Y:S02]  /*25e0*/  FSEL R14, R25, -INF , P3 ;  /* 0xff800000190e7808 */ /* 0x001fe40001800000 */
[----:B------:R-:W-:-:S05]  /*25f0*/  FMNMX.FTZ R25, R45, R24, !PT ;  /* 0x000000182d197209 */ /* 0x000fca0007810000 */
[----:B------:R-:W0:Y:S01]  /*2600*/  MUFU.TANH R33, R33 ;  /* 0x0000002100217308 */ /* 0x000e220000002400 */
[----:B-1----:R-:W-:Y:S02]  /*2610*/  FSEL R46, R29, -INF , P3 ;  /* 0xff8000001d2e7808 */ /* 0x002fe40001800000 */
[----:B------:R-:W-:Y:S02]  /*2620*/  ISETP.GT.AND P3, PT, R37, 0x38, PT ;  /* 0x000000382500780c */ /* 0x000fe40003f64270 */
[----:B------:R-:W-:-:S03]  /*2630*/  FMNMX.FTZ R25, R46, R25, !PT ;  /* 0x000000192e197209 */ /* 0x000fc60007810000 */
[----:B------:R-:W1:Y:S01]  /*2640*/  MUFU.TANH R27, R27 ;  /* 0x0000001b001b7308 */ /* 0x000e620000002400 */
[----:B--2---:R-:W-:-:S04]  /*2650*/  FSEL R88, R88, -INF , P4 ;  /* 0xff80000058587808 */ /* 0x004fc80002000000 */
        /* <DEDUP_REMOVED lines=17> */
[----:B--2---:R-:W-:-:S07]  /*2770*/  FSEL R90, R90, -INF , P3 ;  /* 0xff8000005a5a7808 */ /* 0x004fce0001800000 */
[----:B------:R-:W2:Y:S01]  /*2780*/  MUFU.TANH R35, R35 ;  /* 0x0000002300237308 */ /* 0x000ea20000002400 */
[----:B0-----:R-:W-:Y:S02]  /*2790*/  FSEL R20, R30, -INF , P5 ;  /* 0xff8000001e147808 */ /* 0x001fe40002800000 */
[----:B------:R-:W-:Y:S02]  /*27a0*/  ISETP.GT.AND P5, PT, R37, 0x40, PT ;  /* 0x000000402500780c */ /* 0x000fe40003fa4270 */
[----:B------:R-:W-:-:S03]  /*27b0*/  FMNMX.FTZ R30, R90, R29, !PT ;  /* 0x0000001d5a1e7209 */ /* 0x000fc60007810000 */
[----:B------:R-:W0:Y:S01]  /*27c0*/  MUFU.TANH R91, R91 ;  /* 0x0000005b005b7308 */ /* 0x000e220000002400 */
[----:B-1----:R-:W-:-:S04]  /*27d0*/  FSEL R53, R53, -INF , P4 ;  /* 0xff80000035357808 */ /* 0x002fc80002000000 */
[----:B------:R-:W-:-:S03]  /*27e0*/  FMNMX.FTZ R30, R53, R30, !PT ;  /* 0x0000001e351e7209 */ /* 0x000fc60007810000 */
[----:B------:R-:W1:Y:S01]  /*27f0*/  MUFU.TANH R34, R34 ;  /* 0x0000002200227308 */ /* 0x000e620000002400 */
[----:B--2---:R-:W-:Y:S02]  /*2800*/  FSEL R21, R35, -INF , P1 ;  /* 0xff80000023157808 */ /* 0x004fe40000800000 */
[----:B------:R-:W-:-:S05]  /*2810*/  ISETP.GT.AND P1, PT, R37, 0x41, PT ;  /* 0x000000412500780c */ /* 0x000fca0003f24270 */
        /* <DEDUP_REMOVED lines=10> */
[----:B0-----:R-:W-:Y:S02]  /*28c0*/  FSEL R25, R49, -INF , P3 ;  /* 0xff80000031197808 */ /* 0x001fe40001800000 */
[----:B------:R-:W-:-:S05]  /*28d0*/  ISETP.GT.AND P3, PT, R37, 0x49, PT ;  /* 0x000000492500780c */ /* 0x000fca0003f64270 */
        /* <DEDUP_REMOVED lines=55> */
[----:B-1----:R-:W-:-:S07]  /*2c50*/  FSEL R57, R79, -INF , P1 ;  /* 0xff8000004f397808 */ /* 0x002fce0000800000 */
        /* <DEDUP_REMOVED lines=8> */
[----:B-1----:R-:W-:Y:S01]  /*2ce0*/  FSEL R47, R67, -INF , P4 ;  /* 0xff800000432f7808 */ /* 0x002fe20002000000 */
[----:B------:R-:W-:Y:S01]  /*2cf0*/  IMAD.U32 R67, RZ, RZ, UR6 ;  /* 0x00000006ff437e24 */ /* 0x000fe2000f8e00ff */
        /* <DEDUP_REMOVED lines=11> */
[----:B--2---:R-:W-:-:S04]  /*2db0*/  FSEL R65, R87, -INF , P5 ;  /* 0xff80000057417808 */ /* 0x004fc80002800000 */
[----:B------:R-:W-:-:S03]  /*2dc0*/  FMNMX.FTZ R66, R65, R66, !PT ;  /* 0x0000004241427209 */ /* 0x000fc60007810000 */
[----:B------:R-:W2:Y:S01]  /*2dd0*/  MUFU.TANH R72, R81 ;  /* 0x0000005100487308 */ /* 0x000ea20000002400 */
[----:B0-----:R-:W-:Y:S01]  /*2de0*/  FSEL R68, R68, -INF , P1 ;  /* 0xff80000044447808 */ /* 0x001fe20000800000 */
[----:B------:R-:W0:Y:S06]  /*2df0*/  SHFL.BFLY PT, R37, R66, 0x2, 0x1f ;  /* 0x0c401f0042257f89 */ /* 0x000e2c00000e0000 */
[----:B------:R-:W4:Y:S01]  /*2e00*/  MUFU.TANH R73, R84 ;  /* 0x0000005400497308 */ /* 0x000f220000002400 */
[----:B-1----:R-:W-:-:S07]  /*2e10*/  FSEL R70, R70, -INF , P2 ;  /* 0xff80000046467808 */ /* 0x002fce0001000000 */
[----:B------:R-:W1:Y:S01]  /*2e20*/  MUFU.TANH R75, R85 ;  /* 0x00000055004b7308 */ /* 0x000e620000002400 */
[----:B--2---:R-:W-:Y:S02]  /*2e30*/  FSEL R72, R72, -INF , P3 ;  /* 0xff80000048487808 */ /* 0x004fe40001800000 */
[----:B----4-:R-:W-:Y:S02]  /*2e40*/  FSEL R73, R73, -INF , P4 ;  /* 0xff80000049497808 */ /* 0x010fe40002000000 */
[----:B0-----:R-:W-:Y:S02]  /*2e50*/  FMNMX.FTZ R37, R66, R37, !PT ;  /* 0x0000002542257209 */ /* 0x001fe40007810000 */
[----:B------:R-:W-:-:S03]  /*2e60*/  FMNMX.FTZ R66, R5, R6, !PT ;  /* 0x0000000605427209 */ /* 0x000fc60007810000 */
[----:B------:R-:W0:Y:S01]  /*2e70*/  SHFL.BFLY PT, R74, R37, 0x1, 0x1f ;  /* 0x0c201f00254a7f89 */ /* 0x000e2200000e0000 */
[----:B------:R-:W-:Y:S02]  /*2e80*/  FMNMX.FTZ R69, R7, R66, !PT ;  /* 0x0000004207457209 */ /* 0x000fe40007810000 */
[----:B-1----:R-:W-:Y:S02]  /*2e90*/  FSEL R75, R75, -INF , P5 ;  /* 0xff8000004b4b7808 */ /* 0x002fe40002800000 */
[----:B0-----:R-:W-:-:S04]  /*2ea0*/  FMNMX.FTZ R74, R37, R74, !PT ;  /* 0x0000004a254a7209 */ /* 0x001fc80007810000 */
[C---:B------:R-:W-:Y:S01]  /*2eb0*/  FSETP.NEU.FTZ.AND P6, PT, R74.reuse, -INF , PT ;  /* 0xff8000004a00780b */ /* 0x040fe20003fdd000 */
[----:B------:R-:W-:-:S05]  /*2ec0*/  FFMA.FTZ R67, R74, R67, -8 ;  /* 0xc10000004a437423 */ /* 0x000fca0000010043 */
[----:B------:R-:W-:Y:S02]  /*2ed0*/  FSEL R67, R67, RZ, P6 ;  /* 0x000000ff43437208 */ /* 0x000fe40003000000 */
[----:B---3--:R-:W-:Y:S01]  /*2ee0*/  LOP3.LUT P6, RZ, R93, 0x7f, RZ, 0xc0, !PT ;  /* 0x0000007f5dff7812 */ /* 0x008fe200078cc0ff */
[----:B------:R-:W-:Y:S02]  /*2ef0*/  IMAD.MOV.U32 R93, RZ, RZ, R135 ;  /* 0x000000ffff5d7224 */ /* 0x000fe400078e0087 */
        /* <DEDUP_REMOVED lines=8> */
[----:B------:R0:W-:Y:S01]  /*2f80*/  MUFU.EX2 R40, R71 ;  /* 0x0000004700287308 */ /* 0x0001e20000000800 */
        /* <DEDUP_REMOVED lines=8> */
[----:B0-----:R-:W-:-:S01]  /*3010*/  FFMA.FTZ R71, R45, UR6, -R67 ;  /* 0x000000062d477c23 */ /* 0x001fc20008010843 */
[----:B------:R-:W-:Y:S01]  /*3020*/  FMNMX.FTZ R42, R12, R69, !PT ;  /* 0x000000450c2a7209 */ /* 0x000fe20007810000 */
[----:B------:R-:W-:-:S01]  /*3030*/  FFMA.FTZ R53, R53, UR6, -R67 ;  /* 0x0000000635357c23 */ /* 0x000fc20008010843 */
[--C-:B------:R-:W-:Y:S01]  /*3040*/  FFMA.FTZ R91, R91, UR6, -R67.reuse ;  /* 0x000000065b5b7c23 */ /* 0x100fe20008010843 */
[----:B------:R-:W-:-:S01]  /*3050*/  FFMA.FTZ R55, R92, UR6, -R67 ;  /* 0x000000065c377c23 */ /* 0x000fc20008010843 */
[----:B------:R-:W-:Y:S01]  /*3060*/  FMNMX.FTZ R43, R13, R42, !PT ;  /* 0x0000002a0d2b7209 */ /* 0x000fe20007810000 */
[----:B------:R-:W-:-:S01]  /*3070*/  FFMA.FTZ R49, R49, UR6, -R67 ;  /* 0x0000000631317c23 */ /* 0x000fc20008010843 */
[----:B------:R-:W-:Y:S01]  /*3080*/  MUFU.EX2 R42, R76 ;  /* 0x0000004c002a7308 */ /* 0x000fe20000000800 */
[----:B------:R-:W-:-:S01]  /*3090*/  FFMA.FTZ R50, R50, UR6, -R67 ;  /* 0x0000000632327c23 */ /* 0x000fc20008010843 */
[----:B------:R-:W-:Y:S01]  /*30a0*/  FMNMX.FTZ R66, R14, R43, !PT ;  /* 0x0000002b0e427209 */ /* 0x000fe20007810000 */
[----:B------:R-:W-:-:S01]  /*30b0*/  FFMA.FTZ R43, R44, UR6, -R67 ;  /* 0x000000062c2b7c23 */ /* 0x000fc20008010843 */
[--C-:B------:R-:W-:Y:S01]  /*30c0*/  FFMA.FTZ R52, R52, UR6, -R67.reuse ;  /* 0x0000000634347c23 */ /* 0x100fe20008010843 */
[----:B------:R-:W-:-:S01]  /*30d0*/  FFMA.FTZ R57, R57, UR6, -R67 ;  /* 0x0000000639397c23 */ /* 0x000fc20008010843 */
[----:B------:R-:W-:Y:S01]  /*30e0*/  FMNMX.FTZ R69, R15, R66, !PT ;  /* 0x000000420f457209 */ /* 0x000fe20007810000 */
[----:B------:R-:W-:-:S01]  /*30f0*/  FFMA.FTZ R59, R59, UR6, -R67 ;  /* 0x000000063b3b7c23 */ /* 0x000fc20008010843 */
[----:B------:R-:W-:Y:S01]  /*3100*/  FFMA.FTZ R65, R65, UR6, -R67 ;  /* 0x0000000641417c23 */ /* 0x000fe20008010843 */
[----:B------:R-:W-:Y:S01]  /*3110*/  MUFU.EX2 R36, R36 ;  /* 0x0000002400247308 */ /* 0x000fe20000000800 */
[----:B------:R-:W-:Y:S01]  /*3120*/  FMNMX.FTZ R44, R20, R69, !PT ;  /* 0x00000045142c7209 */ /* 0x000fe20007810000 */
[----:B------:R-:W-:-:S03]  /*3130*/  IMAD.MOV.U32 R92, RZ, RZ, R135 ;  /* 0x000000ffff5c7224 */ /* 0x000fc600078e0087 */
[----:B------:R-:W-:-:S03]  /*3140*/  FMNMX.FTZ R45, R21, R44, !PT ;  /* 0x0000002c152d7209 */ /* 0x000fc60007810000 */
[----:B------:R0:W-:Y:S01]  /*3150*/  MUFU.EX2 R44, R71 ;  /* 0x00000047002c7308 */ /* 0x0001e20000000800 */
[----:B------:R-:W-:Y:S01]  /*3160*/  FMNMX.FTZ R66, R24, R45, !PT ;  /* 0x0000002d18427209 */ /* 0x000fe20007810000 */
[----:B------:R-:W-:-:S03]  /*3170*/  FFMA.FTZ R45, R46, UR6, -R67 ;  /* 0x000000062e2d7c23 */ /* 0x000fc60008010843 */
[----:B------:R-:W-:-:S03]  /*3180*/  FMNMX.FTZ R69, R25, R66, !PT ;  /* 0x0000004219457209 */ /* 0x000fc60007810000 */
[----:B------:R-:W-:Y:S01]  /*3190*/  MUFU.EX2 R37, R37 ;  /* 0x0000002500257308 */ /* 0x000fe20000000800 */
[----:B------:R-:W-:-:S04]  /*31a0*/  FMNMX.FTZ R46, R26, R69, !PT ;  /* 0x000000451a2e7209 */ /* 0x000fc80007810000 */
[----:B------:R-:W-:-:S03]  /*31b0*/  FMNMX.FTZ R69, R27, R46, !PT ;  /* 0x0000002e1b457209 */ /* 0x000fc60007810000 */
[----:B------:R-:W-:Y:S01]  /*31c0*/  MUFU.EX2 R38, R38 ;  /* 0x0000002600267308 */ /* 0x000fe20000000800 */
[----:B------:R-:W-:Y:S01]  /*31d0*/  FMNMX.FTZ R66, R28, R69, !PT ;  /* 0x000000451c427209 */ /* 0x000fe20007810000 */
[----:B------:R-:W-:-:S03]  /*31e0*/  FFMA.FTZ R69, R51, UR6, -R67 ;  /* 0x0000000633457c23 */ /* 0x000fc60008010843 */
[----:B------:R-:W-:-:S03]  /*31f0*/  FMNMX.FTZ R51, R29, R66, !PT ;  /* 0x000000421d337209 */ /* 0x000fc60007810000 */
[----:B------:R-:W1:Y:S01]  /*3200*/  MUFU.EX2 R39, R39 ;  /* 0x0000002700277308 */ /* 0x000e620000000800 */
[----:B------:R-:W-:-:S04]  /*3210*/  FMNMX.FTZ R51, R30, R51, !PT ;  /* 0x000000331e337209 */ /* 0x000fc80007810000 */
[----:B------:R-:W-:-:S03]  /*3220*/  FMNMX.FTZ R66, R32, R51, !PT ;  /* 0x0000003320427209 */ /* 0x000fc60007810000 */
[----:B------:R-:W-:Y:S01]  /*3230*/  MUFU.EX2 R41, R41 ;  /* 0x0000002900297308 */ /* 0x000fe20000000800 */
[----:B------:R-:W-:-:S04]  /*3240*/  FMNMX.FTZ R66, R31, R66, !PT ;  /* 0x000000421f427209 */ /* 0x000fc80007810000 */
[----:B0-----:R-:W-:-:S03]  /*3250*/  FMNMX.FTZ R71, R33, R66, !PT ;  /* 0x0000004221477209 */ /* 0x001fc60007810000 */
[----:B------:R-:W0:Y:S01]  /*3260*/  MUFU.EX2 R43, R43 ;  /* 0x0000002b002b7308 */ /* 0x000e220000000800 */
[----:B------:R-:W-:Y:S02]  /*3270*/  FMNMX.FTZ R66, R34, R71, !PT ;  /* 0x0000004722427209 */ /* 0x000fe40007810000 */
[----:B-1----:R-:W-:Y:S02]  /*3280*/  F2FP.SATFINITE.E4M3.F32.PACK_AB_MERGE_C R149, R39, R38, RZ ;  /* 0x000000262795723e */ /* 0x002fe400048070ff */
[----:B------:R-:W-:Y:S02]  /*3290*/  FMNMX.FTZ R76, R35, R66, !PT ;  /* 0x00000042234c7209 */ /* 0x000fe40007810000 */
[----:B------:R-:W-:Y:S01]  /*32a0*/  F2FP.SATFINITE.E4M3.F32.PACK_AB_MERGE_C R149, R37, R36, R149 ;  /* 0x000000242595723e */ /* 0x000fe20004807095 */
[----:B------:R-:W-:Y:S01]  /*32b0*/  MUFU.EX2 R45, R45 ;  /* 0x0000002d002d7308 */ /* 0x000fe20000000800 */
[----:B------:R-:W-:-:S04]  /*32c0*/  FMNMX.FTZ R71, R47, R76, !PT ;  /* 0x0000004c2f477209 */ /* 0x000fc80007810000 */
[----:B------:R-:W-:-:S03]  /*32d0*/  FMNMX.FTZ R71, R48, R71, !PT ;  /* 0x0000004730477209 */ /* 0x000fc60007810000 */
[----:B------:R1:W-:Y:S01]  /*32e0*/  MUFU.EX2 R46, R88 ;  /* 0x00000058002e7308 */ /* 0x0003e20000000800 */
[----:B------:R-:W-:Y:S02]  /*32f0*/  FMNMX.FTZ R71, R68, R71, !PT ;  /* 0x0000004744477209 */ /* 0x000fe40007810000 */
[----:B0-----:R-:W-:Y:S02]  /*3300*/  F2FP.SATFINITE.E4M3.F32.PACK_AB_MERGE_C R151, R43, R42, RZ ;  /* 0x0000002a2b97723e */ /* 0x001fe400048070ff */
[----:B------:R-:W-:Y:S02]  /*3310*/  FMNMX.FTZ R77, R70, R71, !PT ;  /* 0x00000047464d7209 */ /* 0x000fe40007810000 */
[----:B------:R-:W-:Y:S01]  /*3320*/  F2FP.SATFINITE.E4M3.F32.PACK_AB_MERGE_C R151, R41, R40, R151 ;  /* 0x000000282997723e */ /* 0x000fe20004807097 */
[----:B------:R-:W0:Y:S01]  /*3330*/  MUFU.EX2 R69, R69 ;  /* 0x0000004500457308 */ /* 0x000e220000000800 */
[----:B------:R-:W-:Y:S01]  /*3340*/  FMNMX.FTZ R76, R72, R77, !PT ;  /* 0x0000004d484c7209 */ /* 0x000fe20007810000 */
[----:B-1----:R-:W-:-:S03]  /*3350*/  IMAD.MOV.U32 R88, RZ, RZ, R135 ;  /* 0x000000ffff587224 */ /* 0x002fc600078e0087 */
[----:B------:R-:W-:-:S03]  /*3360*/  FMNMX.FTZ R78, R73, R76, !PT ;  /* 0x0000004c494e7209 */ /* 0x000fc60007810000 */
[----:B------:R-:W-:Y:S01]  /*3370*/  MUFU.EX2 R76, R79 ;  /* 0x0000004f004c7308 */ /* 0x000fe20000000800 */
[----:B------:R-:W-:Y:S01]  /*3380*/  FMNMX.FTZ R77, R75, R78, !PT ;  /* 0x0000004e4b4d7209 */ /* 0x000fe20007810000 */
[--C-:B------:R-:W-:Y:S01]  /*3390*/  FFMA.FTZ R78, R61, UR6, -R67.reuse ;  /* 0x000000063d4e7c23 */ /* 0x100fe20008010843 */
[----:B------:R-:W-:-:S01]  /*33a0*/  FFMA.FTZ R61, R64, UR6, -R67 ;  /* 0x00000006403d7c23 */ /* 0x000fc20008010843 */
[--C-:B------:R-:W-:Y:S01]  /*33b0*/  FFMA.FTZ R64, R63, UR6, -R67.reuse ;  /* 0x000000063f407c23 */ /* 0x100fe20008010843 */
[----:B------:R-:W-:-:S01]  /*33c0*/  FFMA.FTZ R63, R54, UR6, -R67 ;  /* 0x00000006363f7c23 */ /* 0x000fc20008010843 */
[----:B------:R-:W1:Y:S01]  /*33d0*/  SHFL.BFLY PT, R80, R77, 0x2, 0x1f ;  /* 0x0c401f004d507f89 */ /* 0x000e6200000e0000 */
[----:B------:R-:W-:-:S01]  /*33e0*/  FFMA.FTZ R54, R56, UR6, -R67 ;  /* 0x0000000638367c23 */ /* 0x000fc20008010843 */
[--C-:B------:R-:W-:Y:S01]  /*33f0*/  FFMA.FTZ R56, R58, UR6, -R67.reuse ;  /* 0x000000063a387c23 */ /* 0x100fe20008010843 */
[----:B------:R-:W-:-:S01]  /*3400*/  FFMA.FTZ R58, R62, UR6, -R67 ;  /* 0x000000063e3a7c23 */ /* 0x000fc20008010843 */
[----:B------:R2:W-:Y:S01]  /*3410*/  MUFU.EX2 R51, R89 ;  /* 0x0000005900337308 */ /* 0x0005e20000000800 */
[----:B0-----:R-:W-:-:S04]  /*3420*/  F2FP.SATFINITE.E4M3.F32.PACK_AB_MERGE_C R137, R69, R46, RZ ;  /* 0x0000002e4589723e */ /* 0x001fc800048070ff */
[----:B------:R-:W-:-:S03]  /*3430*/  F2FP.SATFINITE.E4M3.F32.PACK_AB_MERGE_C R137, R45, R44, R137 ;  /* 0x0000002c2d89723e */ /* 0x000fc60004807089 */
[----:B------:R-:W-:Y:S01]  /*3440*/  MUFU.EX2 R60, R60 ;  /* 0x0000003c003c7308 */ /* 0x000fe20000000800 */
[----:B--2---:R-:W-:-:S07]  /*3450*/  IMAD.MOV.U32 R89, RZ, RZ, R135 ;  /* 0x000000ffff597224 */ /* 0x004fce00078e0087 */
[----:B------:R0:W-:Y:S01]  /*3460*/  MUFU.EX2 R66, R90 ;  /* 0x0000005a00427308 */ /* 0x0001e20000000800 */
[----:B-1----:R-:W-:-:S07]  /*3470*/  FMNMX.FTZ R80, R77, R80, !PT ;  /* 0x000000504d507209 */ /* 0x002fce0007810000 */
[----:B------:R-:W-:Y:S01]  /*3480*/  MUFU.EX2 R53, R53 ;  /* 0x0000003500357308 */ /* 0x000fe20000000800 */
[----:B------:R-:W1:Y:S01]  /*3490*/  SHFL.BFLY PT, R79, R80, 0x1, 0x1f ;  /* 0x0c201f00504f7f89 */ /* 0x000e6200000e0000 */
[----:B0-----:R-:W-:-:S06]  /*34a0*/  IMAD.MOV.U32 R90, RZ, RZ, R135 ;  /* 0x000000ffff5a7224 */ /* 0x001fcc00078e0087 */
[----:B------:R0:W-:Y:S08]  /*34b0*/  MUFU.EX2 R71, R91 ;  /* 0x0000005b00477308 */ /* 0x0001f00000000800 */
[----:B------:R-:W-:Y:S01]  /*34c0*/  MUFU.EX2 R55, R55 ;  /* 0x0000003700377308 */ /* 0x000fe20000000800 */
[----:B0-----:R-:W-:-:S07]  /*34d0*/  IMAD.MOV.U32 R91, RZ, RZ, R135 ;  /* 0x000000ffff5b7224 */ /* 0x001fce00078e0087 */
[----:B------:R-:W-:Y:S01]  /*34e0*/  MUFU.EX2 R78, R78 ;  /* 0x0000004e004e7308 */ /* 0x000fe20000000800 */
[----:B-1----:R-:W-:Y:S01]  /*34f0*/  FMNMX.FTZ R79, R80, R79, !PT ;  /* 0x0000004f504f7209 */ /* 0x002fe20007810000 */
[----:B------:R-:W-:-:S03]  /*3500*/  IMAD.U32 R80, RZ, RZ, UR6 ;  /* 0x00000006ff507e24 */ /* 0x000fc6000f8e00ff */
[C---:B------:R-:W-:Y:S01]  /*3510*/  FSETP.NEU.FTZ.AND P1, PT, R79.reuse, -INF , PT ;  /* 0xff8000004f00780b */ /* 0x040fe20003f3d000 */
[----:B------:R-:W-:-:S02]  /*3520*/  FFMA.FTZ R62, R79, R80, -8 ;  /* 0xc10000004f3e7423 */ /* 0x000fc40000010050 */
[----:B------:R-:W-:Y:S03]  /*3530*/  MUFU.EX2 R61, R61 ;  /* 0x0000003d003d7308 */ /* 0x000fe60000000800 */
[----:B------:R-:W-:Y:S02]  /*3540*/  FSEL R62, R62, RZ, P1 ;  /* 0x000000ff3e3e7208 */ /* 0x000fe40000800000 */
[----:B------:R-:W-:-:S03]  /*3550*/  PLOP3.LUT P1, PT, PT, PT, UP0, 0x80, 0x0 ;  /* 0x000000000000781c */ /* 0x000fc60003f2f008 */
        /* <DEDUP_REMOVED lines=12> */
[----:B------:R-:W-:Y:S01]  /*3620*/  FADD.FTZ R21, R36, R37 ;  /* 0x0000002524157221 */ /* 0x000fe20000010000 */
[----:B------:R-:W-:-:S01]  /*3630*/  FFMA.FTZ R12, R12, UR6, -R62 ;  /* 0x000000060c0c7c23 */ /* 0x000fc2000801083e */
[----:B------:R-:W0:Y:S01]  /*3640*/  MUFU.EX2 R6, R6 ;  /* 0x0000000600067308 */ /* 0x000e220000000800 */
[----:B------:R-:W-:-:S01]  /*3650*/  FFMA.FTZ R82, R20, UR6, -R62 ;  /* 0x0000000614527c23 */ /* 0x000fc2000801083e */
[--C-:B------:R-:W-:Y:S01]  /*3660*/  FFMA.FTZ R77, R15, UR6, -R62.reuse ;  /* 0x000000060f4d7c23 */ /* 0x100fe2000801083e */
[----:B------:R-:W-:-:S01]  /*3670*/  FFMA.FTZ R20, R28, UR6, -R62 ;  /* 0x000000061c147c23 */ /* 0x000fc2000801083e */
[----:B------:R-:W-:Y:S01]  /*3680*/  FFMA.FTZ R15, R27, UR6, -R62 ;  /* 0x000000061b0f7c23 */ /* 0x000fe2000801083e */
[----:B------:R-:W-:-:S01]  /*3690*/  FADD.FTZ R28, R38, R21 ;  /* 0x00000015261c7221 */ /* 0x000fc20000010000 */
[----:B------:R-:W-:-:S02]  /*36a0*/  @!P6 VIADD R21, R4, 0x19c40 ;  /* 0x00019c400415e836 */ /* 0x000fc40000000000 */
[----:B------:R-:W-:-:S01]  /*36b0*/  FFMA.FTZ R32, R32, UR6, -R62 ;  /* 0x0000000620207c23 */ /* 0x000fc2000801083e */
[----:B------:R-:W1:Y:S01]  /*36c0*/  MUFU.EX2 R67, R67 ;  /* 0x0000004300437308 */ /* 0x000e620000000800 */
[----:B------:R-:W-:-:S01]  /*36d0*/  FADD.FTZ R81, R39, R28 ;  /* 0x0000001c27517221 */ /* 0x000fc20000010000 */
[--C-:B------:R-:W-:Y:S01]  /*36e0*/  FFMA.FTZ R31, R31, UR6, -R62.reuse ;  /* 0x000000061f1f7c23 */ /* 0x100fe2000801083e */
[----:B------:R-:W-:Y:S01]  /*36f0*/  @!P6 PRMT R21, RZ, 0x654, R21 ;  /* 0x00000654ff15e816 */ /* 0x000fe20000000015 */
[----:B------:R-:W-:Y:S01]  /*3700*/  FFMA.FTZ R25, R25, UR6, -R62 ;  /* 0x0000000619197c23 */ /* 0x000fe2000801083e */
[----:B------:R-:W-:-:S01]  /*3710*/  FADD.FTZ R28, R40, R81 ;  /* 0x00000051281c7221 */ /* 0x000fc20000010000 */
[----:B------:R-:W-:Y:S01]  /*3720*/  FFMA.FTZ R26, R26, UR6, -R62 ;  /* 0x000000061a1a7c23 */ /* 0x000fe2000801083e */
[----:B------:R2:W-:Y:S01]  /*3730*/  @!P6 SYNCS.ARRIVE.TRANS64.RED.A1T0 RZ, [R21+URZ], RZ ;  /* 0x000000ff15ffe9a7 */ /* 0x0005e2000810043f */
[----:B------:R-:W3:Y:S01]  /*3740*/  MUFU.EX2 R80, R80 ;  /* 0x0000005000507308 */ /* 0x000ee20000000800 */
[----:B0-----:R-:W-:-:S01]  /*3750*/  FADD.FTZ R24, R5, R6 ;  /* 0x0000000605187221 */ /* 0x001fc20000010000 */
[----:B------:R-:W-:Y:S01]  /*3760*/  FADD.FTZ R81, R41, R28 ;  /* 0x0000001c29517221 */ /* 0x000fe20000010000 */
[----:B------:R-:W-:-:S01]  /*3770*/  FFMA.FTZ R29, R29, UR6, -R62 ;  /* 0x000000061d1d7c23 */ /* 0x000fc2000801083e */
[--C-:B------:R-:W-:Y:S01]  /*3780*/  FFMA.FTZ R30, R30, UR6, -R62.reuse ;  /* 0x000000061e1e7c23 */ /* 0x100fe2000801083e */
[----:B------:R-:W-:-:S01]  /*3790*/  FFMA.FTZ R33, R33, UR6, -R62 ;  /* 0x0000000621217c23 */ /* 0x000fc2000801083e */
[----:B------:R-:W-:Y:S01]  /*37a0*/  FADD.FTZ R28, R42, R81 ;  /* 0x000000512a1c7221 */ /* 0x000fe20000010000 */
[----:B------:R-:W-:-:S01]  /*37b0*/  FFMA.FTZ R34, R34, UR6, -R62 ;  /* 0x0000000622227c23 */ /* 0x000fc2000801083e */
[----:B------:R-:W0:Y:S01]  /*37c0*/  MUFU.EX2 R7, R7 ;  /* 0x0000000700077308 */ /* 0x000e220000000800 */
[----:B-1----:R-:W-:-:S01]  /*37d0*/  FADD.FTZ R27, R67, R24 ;  /* 0x00000018431b7221 */ /* 0x002fc20000010000 */
[----:B------:R-:W-:Y:S01]  /*37e0*/  FADD.FTZ R81, R43, R28 ;  /* 0x0000001c2b517221 */ /* 0x000fe20000010000 */
[----:B------:R-:W-:-:S01]  /*37f0*/  FFMA.FTZ R47, R47, UR6, -R62 ;  /* 0x000000062f2f7c23 */ /* 0x000fc2000801083e */
[--C-:B------:R-:W-:Y:S01]  /*3800*/  FFMA.FTZ R48, R48, UR6, -R62.reuse ;  /* 0x0000000630307c23 */ /* 0x100fe2000801083e */
[----:B------:R-:W-:-:S01]  /*3810*/  FFMA.FTZ R68, R68, UR6, -R62 ;  /* 0x0000000644447c23 */ /* 0x000fc2000801083e */
[--C-:B------:R-:W-:Y:S01]  /*3820*/  FFMA.FTZ R70, R70, UR6, -R62.reuse ;  /* 0x0000000646467c23 */ /* 0x100fe2000801083e */
[----:B------:R-:W-:-:S01]  /*3830*/  FFMA.FTZ R72, R72, UR6, -R62 ;  /* 0x0000000648487c23 */ /* 0x000fc2000801083e */
[----:B------:R-:W1:Y:S01]  /*3840*/  MUFU.EX2 R8, R8 ;  /* 0x0000000800087308 */ /* 0x000e620000000800 */
[----:B---3--:R-:W-:-:S01]  /*3850*/  FADD.FTZ R24, R80, R27 ;  /* 0x0000001b50187221 */ /* 0x008fc20000010000 */
[----:B------:R-:W-:Y:S01]  /*3860*/  FFMA.FTZ R73, R73, UR6, -R62 ;  /* 0x0000000649497c23 */ /* 0x000fe2000801083e */
[----:B------:R-:W-:-:S04]  /*3870*/  F2FP.SATFINITE.E4M3.F32.PACK_AB_MERGE_C R67, R80, R67, RZ ;  /* 0x000000435043723e */ /* 0x000fc800048070ff */
[----:B------:R-:W-:Y:S01]  /*3880*/  F2FP.SATFINITE.E4M3.F32.PACK_AB_MERGE_C R148, R6, R5, R67 ;  /* 0x000000050694723e */ /* 0x000fe20004807043 */
[----:B------:R-:W3:Y:S01]  /*3890*/  MUFU.EX2 R11, R11 ;  /* 0x0000000b000b7308 */ /* 0x000ee20000000800 */
[----:B0-----:R-:W-:-:S07]  /*38a0*/  FADD.FTZ R27, R7, R24 ;  /* 0x00000018071b7221 */ /* 0x001fce0000010000 */
[----:B------:R-:W0:Y:S01]  /*38b0*/  MUFU.EX2 R12, R12 ;  /* 0x0000000c000c7308 */ /* 0x000e220000000800 */
[----:B-1----:R-:W-:-:S07]  /*38c0*/  FADD.FTZ R24, R8, R27 ;  /* 0x0000001b08187221 */ /* 0x002fce0000010000 */
[----:B------:R-:W1:Y:S01]  /*38d0*/  MUFU.EX2 R9, R9 ;  /* 0x0000000900097308 */ /* 0x000e620000000800 */
[----:B---3--:R-:W-:-:S01]  /*38e0*/  FADD.FTZ R27, R11, R24 ;  /* 0x000000180b1b7221 */ /* 0x008fc20000010000 */
[--C-:B------:R-:W-:Y:S01]  /*38f0*/  FFMA.FTZ R24, R35, UR6, -R62.reuse ;  /* 0x0000000623187c23 */ /* 0x100fe2000801083e */
[----:B------:R-:W-:-:S05]  /*3900*/  FFMA.FTZ R62, R75, UR6, -R62 ;  /* 0x000000064b3e7c23 */ /* 0x000fca000801083e */
[----:B------:R-:W3:Y:S01]  /*3910*/  MUFU.EX2 R10, R10 ;  /* 0x0000000a000a7308 */ /* 0x000ee20000000800 */
[----:B0-----:R-:W-:-:S07]  /*3920*/  FADD.FTZ R28, R12, R27 ;  /* 0x0000001b0c1c7221 */ /* 0x001fce0000010000 */
[----:B------:R-:W0:Y:S01]  /*3930*/  MUFU.EX2 R77, R77 ;  /* 0x0000004d004d7308 */ /* 0x000e220000000800 */
[----:B-1----:R-:W-:-:S07]  /*3940*/  FADD.FTZ R27, R9, R28 ;  /* 0x0000001c091b7221 */ /* 0x002fce0000010000 */
[----:B------:R-:W1:Y:S01]  /*3950*/  MUFU.EX2 R82, R82 ;  /* 0x0000005200527308 */ /* 0x000e620000000800 */
[----:B---3--:R-:W-:-:S07]  /*3960*/  FADD.FTZ R28, R10, R27 ;  /* 0x0000001b0a1c7221 */ /* 0x008fce0000010000 */
[----:B------:R-:W3:Y:S01]  /*3970*/  MUFU.EX2 R13, R13 ;  /* 0x0000000d000d7308 */ /* 0x000ee20000000800 */
[----:B0-----:R-:W-:-:S07]  /*3980*/  FADD.FTZ R27, R77, R28 ;  /* 0x0000001c4d1b7221 */ /* 0x001fce0000010000 */
[----:B------:R0:W-:Y:S01]  /*3990*/  MUFU.EX2 R4, R32 ;  /* 0x0000002000047308 */ /* 0x0001e20000000800 */
[----:B-1----:R-:W-:-:S01]  /*39a0*/  FADD.FTZ R28, R82, R27 ;  /* 0x0000001b521c7221 */ /* 0x002fc20000010000 */
[----:B------:R-:W-:-:S04]  /*39b0*/  F2FP.SATFINITE.E4M3.F32.PACK_AB_MERGE_C R77, R82, R77, RZ ;  /* 0x0000004d524d723e */ /* 0x000fc800048070ff */
[----:B------:R-:W-:Y:S02]  /*39c0*/  F2FP.SATFINITE.E4M3.F32.PACK_AB_MERGE_C R136, R10, R9, R77 ;  /* 0x000000090a88723e */ /* 0x000fe4000480704d */
[----:B------:R-:W1:Y:S01]  /*39d0*/  MUFU.EX2 R14, R14 ;  /* 0x0000000e000e7308 */ /* 0x000e620000000800 */
[----:B0-----:R-:W-:-:S01]  /*39e0*/  FADD.FTZ R32, R44, R81 ;  /* 0x000000512c207221 */ /* 0x001fc20000010000 */
[----:B---3--:R-:W-:-:S06]  /*39f0*/  FADD.FTZ R27, R13, R28 ;  /* 0x0000001c0d1b7221 */ /* 0x008fcc0000010000 */
[----:B--2---:R0:W-:Y:S08]  /*3a00*/  MUFU.EX2 R21, R31 ;  /* 0x0000001f00157308 */ /* 0x0041f00000000800 */
[----:B------:R-:W2:Y:S01]  /*3a10*/  MUFU.EX2 R25, R25 ;  /* 0x0000001900197308 */ /* 0x000ea20000000800 */
[----:B0-----:R-:W-:-:S01]  /*3a20*/  FADD.FTZ R31, R45, R32 ;  /* 0x000000202d1f7221 */ /* 0x001fc20000010000 */
[----:B-1----:R-:W-:-:S03]  /*3a30*/  FADD.FTZ R28, R14, R27 ;  /* 0x0000001b0e1c7221 */ /* 0x002fc60000010000 */
[----:B------:R-:W-:-:S03]  /*3a40*/  FADD.FTZ R32, R46, R31 ;  /* 0x0000001f2e207221 */ /* 0x000fc60000010000 */
[----:B------:R-:W0:Y:S01]  /*3a50*/  MUFU.EX2 R26, R26 ;  /* 0x0000001a001a7308 */ /* 0x000e220000000800 */
[----:B------:R-:W-:-:S04]  /*3a60*/  FADD.FTZ R32, R69, R32 ;  /* 0x0000002045207221 */ /* 0x000fc80000010000 */
[----:B------:R-:W-:-:S03]  /*3a70*/  FADD.FTZ R31, R51, R32 ;  /* 0x00000020331f7221 */ /* 0x000fc60000010000 */
[----:B------:R-:W1:Y:S01]  /*3a80*/  MUFU.EX2 R15, R15 ;  /* 0x0000000f000f7308 */ /* 0x000e620000000800 */
[----:B------:R-:W-:-:S01]  /*3a90*/  FADD.FTZ R31, R60, R31 ;  /* 0x0000001f3c1f7221 */ /* 0x000fc20000010000 */
[----:B--2---:R-:W-:-:S03]  /*3aa0*/  FADD.FTZ R27, R25, R28 ;  /* 0x0000001c191b7221 */ /* 0x004fc60000010000 */
[----:B------:R-:W-:Y:S01]  /*3ab0*/  FADD.FTZ R32, R66, R31 ;  /* 0x0000001f42207221 */ /* 0x000fe20000010000 */
[----:B------:R-:W-:Y:S02]  /*3ac0*/  F2FP.SATFINITE.E4M3.F32.PACK_AB_MERGE_C R31, R12, R11, RZ ;  /* 0x0000000b0c1f723e */ /* 0x000fe400048070ff */
[----:B------:R-:W2:Y:S01]  /*3ad0*/  MUFU.EX2 R20, R20 ;  /* 0x0000001400147308 */ /* 0x000ea20000000800 */
[----:B------:R-:W-:-:S01]  /*3ae0*/  FADD.FTZ R32, R53, R32 ;  /* 0x0000002035207221 */ /* 0x000fc20000010000 */
[----:B0-----:R-:W-:Y:S01]  /*3af0*/  FADD.FTZ R28, R26, R27 ;  /* 0x0000001b1a1c7221 */ /* 0x001fe20000010000 */
[----:B------:R-:W-:Y:S02]  /*3b00*/  F2FP.SATFINITE.E4M3.F32.PACK_AB_MERGE_C R150, R8, R7, R31 ;  /* 0x000000070896723e */ /* 0x000fe4000480701f */
[----:B------:R-:W-:Y:S01]  /*3b10*/  FADD.FTZ R27, R71, R32 ;  /* 0x00000020471b7221 */ /* 0x000fe20000010000 */
[----:B------:R-:W-:Y:S02]  /*3b20*/  F2FP.SATFINITE.E4M3.F32.PACK_AB_MERGE_C R32, R26, R25, RZ ;  /* 0x000000191a20723e */ /* 0x000fe400048070ff */
[----:B------:R-:W0:Y:S01]  /*3b30*/  MUFU.EX2 R29, R29 ;  /* 0x0000001d001d7308 */ /* 0x000e220000000800 */
[----:B-1----:R-:W-:-:S01]  /*3b40*/  FADD.FTZ R11, R15, R28 ;  /* 0x0000001c0f0b7221 */ /* 0x002fc20000010000 */
[----:B------:R-:W-:Y:S01]  /*3b50*/  FADD.FTZ R28, R76, R27 ;  /* 0x0000001b4c1c7221 */ /* 0x000fe20000010000 */
[----:B------:R-:W-:-:S02]  /*3b60*/  F2FP.SATFINITE.E4M3.F32.PACK_AB_MERGE_C R66, R53, R66, RZ ;  /* 0x000000423542723e */ /* 0x000fc400048070ff */
[----:B------:R-:W-:Y:S01]  /*3b70*/  F2FP.SATFINITE.E4M3.F32.PACK_AB_MERGE_C R138, R14, R13, R32 ;  /* 0x0000000d0e8a723e */ /* 0x000fe20004807020 */
[----:B------:R-:W-:-:S01]  /*3b80*/  FADD.FTZ R27, R55, R28 ;  /* 0x0000001c371b7221 */ /* 0x000fc20000010000 */
[----:B------:R-:W-:Y:S01]  /*3b90*/  F2FP.SATFINITE.E4M3.F32.PACK_AB_MERGE_C R55, R78, R55, RZ ;  /* 0x000000374e37723e */ /* 0x000fe200048070ff */
[----:B------:R-:W1:Y:S01]  /*3ba0*/  MUFU.EX2 R30, R30 ;  /* 0x0000001e001e7308 */ /* 0x000e620000000800 */
[----:B--2---:R-:W-:-:S01]  /*3bb0*/  FADD.FTZ R12, R20, R11 ;  /* 0x0000000b140c7221 */ /* 0x004fc20000010000 */
[----:B------:R-:W-:Y:S01]  /*3bc0*/  FADD.FTZ R78, R78, R27 ;  /* 0x0000001b4e4e7221 */ /* 0x000fe20000010000 */
[----:B------:R-:W-:Y:S02]  /*3bd0*/  F2FP.SATFINITE.E4M3.F32.PACK_AB_MERGE_C R139, R60, R51, R66 ;  /* 0x000000333c8b723e */ /* 0x000fe40004807042 */
[----:B------:R-:W-:Y:S01]  /*3be0*/  F2FP.SATFINITE.E4M3.F32.PACK_AB_MERGE_C R141, R76, R71, R55 ;  /* 0x000000474c8d723e */ /* 0x000fe20004807037 */
[----:B------:R-:W-:-:S02]  /*3bf0*/  FADD.FTZ R27, R61, R78 ;  /* 0x0000004e3d1b7221 */ /* 0x000fc40000010000 */
[----:B------:R-:W2:Y:S01]  /*3c00*/  MUFU.EX2 R64, R64 ;  /* 0x0000004000407308 */ /* 0x000ea20000000800 */
[----:B0-----:R-:W-:-:S07]  /*3c10*/  FADD.FTZ R25, R29, R12 ;  /* 0x0000000c1d197221 */ /* 0x001fce0000010000 */
[----:B------:R-:W0:Y:S01]  /*3c20*/  MUFU.EX2 R49, R49 ;  /* 0x0000003100317308 */ /* 0x000e220000000800 */
[----:B-1----:R-:W-:-:S01]  /*3c30*/  FADD.FTZ R25, R30, R25 ;  /* 0x000000191e197221 */ /* 0x002fc20000010000 */
[----:B------:R-:W-:-:S03]  /*3c40*/  F2FP.SATFINITE.E4M3.F32.PACK_AB_MERGE_C R28, R30, R29, RZ ;  /* 0x0000001d1e1c723e */ /* 0x000fc600048070ff */
[----:B------:R-:W-:Y:S01]  /*3c50*/  FADD.FTZ R12, R4, R25 ;  /* 0x00000019040c7221 */ /* 0x000fe20000010000 */
[----:B------:R-:W-:Y:S02]  /*3c60*/  F2FP.SATFINITE.E4M3.F32.PACK_AB_MERGE_C R140, R20, R15, R28 ;  /* 0x0000000f148c723e */ /* 0x000fe4000480701c */
[----:B------:R-:W1:Y:S01]  /*3c70*/  MUFU.EX2 R33, R33 ;  /* 0x0000002100217308 */ /* 0x000e620000000800 */
[----:B--2---:R-:W-:-:S01]  /*3c80*/  FADD.FTZ R26, R64, R27 ;  /* 0x0000001b401a7221 */ /* 0x004fc20000010000 */
[----:B------:R-:W-:-:S06]  /*3c90*/  FADD.FTZ R12, R21, R12 ;  /* 0x0000000c150c7221 */ /* 0x000fcc0000010000 */
[----:B------:R-:W2:Y:S01]  /*3ca0*/  MUFU.EX2 R50, R50 ;  /* 0x0000003200327308 */ /* 0x000ea20000000800 */
[----:B0-----:R-:W-:-:S07]  /*3cb0*/  FADD.FTZ R29, R49, R26 ;  /* 0x0000001a311d7221 */ /* 0x001fce0000010000 */
[----:B------:R-:W0:Y:S01]  /*3cc0*/  MUFU.EX2 R34, R34 ;  /* 0x0000002200227308 */ /* 0x000e220000000800 */
[----:B-1----:R-:W-:-:S07]  /*3cd0*/  FADD.FTZ R27, R33, R12 ;  /* 0x0000000c211b7221 */ /* 0x002fce0000010000 */
[----:B------:R-:W-:Y:S01]  /*3ce0*/  MUFU.EX2 R54, R54 ;  /* 0x0000003600367308 */ /* 0x000fe20000000800 */
[----:B--2---:R-:W-:-:S01]  /*3cf0*/  FADD.FTZ R29, R50, R29 ;  /* 0x0000001d321d7221 */ /* 0x004fc20000010000 */
[----:B------:R-:W-:-:S04]  /*3d00*/  F2FP.SATFINITE.E4M3.F32.PACK_AB_MERGE_C R49, R50, R49, RZ ;  /* 0x000000313231723e */ /* 0x000fc800048070ff */
[----:B------:R-:W-:Y:S02]  /*3d10*/  F2FP.SATFINITE.E4M3.F32.PACK_AB_MERGE_C R143, R64, R61, R49 ;  /* 0x0000003d408f723e */ /* 0x000fe40004807031 */
[----:B------:R-:W1:Y:S01]  /*3d20*/  MUFU.EX2 R57, R57 ;  /* 0x0000003900397308 */ /* 0x000e620000000800 */
[----:B0-----:R-:W-:-:S01]  /*3d30*/  FADD.FTZ R27, R34, R27 ;  /* 0x0000001b221b7221 */ /* 0x001fc20000010000 */
[----:B------:R-:W-:-:S04]  /*3d40*/  F2FP.SATFINITE.E4M3.F32.PACK_AB_MERGE_C R33, R34, R33, RZ ;  /* 0x000000212221723e */ /* 0x000fc800048070ff */
[----:B------:R-:W-:Y:S02]  /*3d50*/  F2FP.SATFINITE.E4M3.F32.PACK_AB_MERGE_C R142, R21, R4, R33 ;  /* 0x00000004158e723e */ /* 0x000fe40004807021 */
[----:B------:R-:W0:Y:S08]  /*3d60*/  MUFU.EX2 R52, R52 ;  /* 0x0000003400347308 */ /* 0x000e300000000800 */
[----:B------:R-:W2:Y:S01]  /*3d70*/  MUFU.EX2 R24, R24 ;  /* 0x0000001800187308 */ /* 0x000ea20000000800 */
[----:B-1----:R-:W-:-:S07]  /*3d80*/  F2FP.SATFINITE.E4M3.F32.PACK_AB_MERGE_C R30, R57, R54, RZ ;  /* 0x00000036391e723e */ /* 0x002fce00048070ff */
[----:B------:R-:W1:Y:S01]  /*3d90*/  MUFU.EX2 R63, R63 ;  /* 0x0000003f003f7308 */ /* 0x000e620000000800 */
[----:B0-----:R-:W-:-:S07]  /*3da0*/  FADD.FTZ R26, R52, R29 ;  /* 0x0000001d341a7221 */ /* 0x001fce0000010000 */
[----:B------:R-:W0:Y:S01]  /*3db0*/  MUFU.EX2 R47, R47 ;  /* 0x0000002f002f7308 */ /* 0x000e220000000800 */
[----:B--2---:R-:W-:-:S07]  /*3dc0*/  FADD.FTZ R12, R24, R27 ;  /* 0x0000001b180c7221 */ /* 0x004fce0000010000 */
[----:B------:R-:W2:Y:S01]  /*3dd0*/  MUFU.EX2 R48, R48 ;  /* 0x0000003000307308 */ /* 0x000ea20000000800 */
[C---:B-1----:R-:W-:Y:S01]  /*3de0*/  F2FP.SATFINITE.E4M3.F32.PACK_AB_MERGE_C R145, R63.reuse, R52, R30 ;  /* 0x000000343f91723e */ /* 0x042fe2000480701e */
[----:B------:R-:W-:-:S04]  /*3df0*/  FADD.FTZ R63, R63, R26 ;  /* 0x0000001a3f3f7221 */ /* 0x000fc80000010000 */
[----:B------:R-:W-:Y:S02]  /*3e00*/  FADD.FTZ R54, R54, R63 ;  /* 0x0000003f36367221 */ /* 0x000fe40000010000 */
[----:B------:R-:W1:Y:S01]  /*3e10*/  MUFU.EX2 R11, R68 ;  /* 0x00000044000b7308 */ /* 0x000e620000000800 */
[----:B0-----:R-:W-:-:S01]  /*3e20*/  FADD.FTZ R5, R47, R12 ;  /* 0x0000000c2f057221 */ /* 0x001fc20000010000 */
[----:B------:R-:W-:-:S06]  /*3e30*/  FADD.FTZ R57, R57, R54 ;  /* 0x0000003639397221 */ /* 0x000fcc0000010000 */
[----:B------:R-:W-:Y:S01]  /*3e40*/  MUFU.EX2 R58, R58 ;  /* 0x0000003a003a7308 */ /* 0x000fe20000000800 */
[----:B--2---:R-:W-:-:S07]  /*3e50*/  FADD.FTZ R6, R48, R5 ;  /* 0x0000000530067221 */ /* 0x004fce0000010000 */
[----:B------:R-:W0:Y:S01]  /*3e60*/  MUFU.EX2 R65, R65 ;  /* 0x0000004100417308 */ /* 0x000e220000000800 */
[C---:B-1----:R-:W-:Y:S01]  /*3e70*/  F2FP.SATFINITE.E4M3.F32.PACK_AB_MERGE_C R48, R11.reuse, R48, RZ ;  /* 0x000000300b30723e */ /* 0x042fe200048070ff */
[----:B------:R-:W-:-:S03]  /*3e80*/  FADD.FTZ R11, R11, R6 ;  /* 0x000000060b0b7221 */ /* 0x000fc60000010000 */
[----:B------:R-:W-:-:S03]  /*3e90*/  F2FP.SATFINITE.E4M3.F32.PACK_AB_MERGE_C R144, R47, R24, R48 ;  /* 0x000000182f90723e */ /* 0x000fc60004807030 */
[----:B------:R-:W1:Y:S08]  /*3ea0*/  MUFU.EX2 R56, R56 ;  /* 0x0000003800387308 */ /* 0x000e700000000800 */
[----:B------:R-:W2:Y:S01]  /*3eb0*/  MUFU.EX2 R70, R70 ;  /* 0x0000004600467308 */ /* 0x000ea20000000800 */
[----:B0-----:R-:W-:-:S07]  /*3ec0*/  F2FP.SATFINITE.E4M3.F32.PACK_AB_MERGE_C R5, R65, R58, RZ ;  /* 0x0000003a4105723e */ /* 0x001fce00048070ff */
[----:B------:R-:W0:Y:S01]  /*3ed0*/  MUFU.EX2 R59, R59 ;  /* 0x0000003b003b7308 */ /* 0x000e220000000800 */
[----:B-1----:R-:W-:-:S07]  /*3ee0*/  FADD.FTZ R8, R56, R57 ;  /* 0x0000003938087221 */ /* 0x002fce0000010000 */
[----:B------:R-:W1:Y:S01]  /*3ef0*/  MUFU.EX2 R25, R72 ;  /* 0x0000004800197308 */ /* 0x000e620000000800 */
[----:B--2---:R-:W-:-:S07]  /*3f00*/  FADD.FTZ R6, R70, R11 ;  /* 0x0000000b46067221 */ /* 0x004fce0000010000 */
[----:B------:R-:W-:Y:S01]  /*3f10*/  MUFU.EX2 R73, R73 ;  /* 0x0000004900497308 */ /* 0x000fe20000000800 */
[C---:B0-----:R-:W-:Y:S01]  /*3f20*/  F2FP.SATFINITE.E4M3.F32.PACK_AB_MERGE_C R147, R59.reuse, R56, R5 ;  /* 0x000000383b93723e */ /* 0x041fe20004807005 */
[----:B------:R-:W-:-:S04]  /*3f30*/  FADD.FTZ R59, R59, R8 ;  /* 0x000000083b3b7221 */ /* 0x000fc80000010000 */
[----:B------:R-:W-:Y:S02]  /*3f40*/  FADD.FTZ R58, R58, R59 ;  /* 0x0000003b3a3a7221 */ /* 0x000fe40000010000 */
[----:B------:R-:W0:Y:S01]  /*3f50*/  MUFU.EX2 R62, R62 ;  /* 0x0000003e003e7308 */ /* 0x000e220000000800 */
[----:B-1----:R-:W-:-:S01]  /*3f60*/  FADD.FTZ R6, R25, R6 ;  /* 0x0000000619067221 */ /* 0x002fc20000010000 */
[----:B------:R-:W-:Y:S01]  /*3f70*/  FADD.FTZ R9, R65, R58 ;  /* 0x0000003a41097221 */ /* 0x000fe20000010000 */
[C---:B0-----:R-:W-:Y:S02]  /*3f80*/  F2FP.SATFINITE.E4M3.F32.PACK_AB_MERGE_C R4, R62.reuse, R73, RZ ;  /* 0x000000493e04723e */ /* 0x041fe400048070ff */
[----:B------:R-:W-:Y:S02]  /*3f90*/  FADD.FTZ R73, R73, R6 ;  /* 0x0000000649497221 */ /* 0x000fe40000010000 */
[----:B------:R-:W-:Y:S02]  /*3fa0*/  F2FP.SATFINITE.E4M3.F32.PACK_AB_MERGE_C R146, R25, R70, R4 ;  /* 0x000000461992723e */ /* 0x000fe40004807004 */
[----:B------:R-:W-:Y:S01]  /*3fb0*/  FADD.FTZ R8, R62, R73 ;  /* 0x000000493e087221 */ /* 0x000fe20000010000 */
[----:B------:R-:W-:Y:S06]  /*3fc0*/  @!P1 BRA `(.L_x_132) ;  /* 0x00000024007c9947 */ /* 0x000fec0003800000 */
[----:B------:R-:W-:Y:S01]  /*3fd0*/  IMAD.MOV.U32 R7, RZ, RZ, R74 ;  /* 0x000000ffff077224 */ /* 0x000fe200078e004a */
[----:B------:R-:W-:Y:S01]  /*3fe0*/  CS2R R134, SRZ ;  /* 0x0000000000867805 */ /* 0x000fe2000001ff00 */
        /* <DEDUP_REMOVED lines=23> */
[----:B------:R-:W-:Y:S01]  /*4160*/  CS2R R88, SRZ ;  /* 0x0000000000587805 */ /* 0x000fe2000001ff00 */
[----:B------:R-:W-:Y:S01]  /*4170*/  UIADD3 UR43, UR43, -0x2, URZ ;  /* 0xfffffffe2b2b7890 */ /* 0x000fe2000fffe03f */
[----:B------:R-:W-:Y:S01]  /*4180*/  UMOV UR18, UR37 ;  /* 0x0000002500127c82 */ /* 0x000fe20008000000 */
[----:B------:R-:W-:Y:S01]  /*4190*/  UMOV UR19, UR36 ;  /* 0x0000002400137c82 */ /* 0x000fe20008000000 */
[----:B------:R-:W-:-:S09]  /*41a0*/  ULDC UR17, c[0x0][0x988] ;  /* 0x0002620000117ab9 */ /* 0x000fd20000000800 */
.L_x_142:
[----:B------:R-:W-:-:S04]  /*41b0*/  UISETP.NE.AND UP0, UPT, UR19, 0x1, UPT ;  /* 0x000000011300788c */ /* 0x000fc8000bf05270 */
[----:B------:R-:W-:-:S04]  /*41c0*/  USEL UR37, URZ, 0x1, UP0 ;  /* 0x000000013f257887 */ /* 0x000fc80008000000 */
[----:B------:R-:W-:Y:S01]  /*41d0*/  ULOP3.LUT UR37, UR18, UR37, URZ, 0x3c, !UPT ;  /* 0x0000002512257292 */ /* 0x000fe2000f8e3c3f */
[----:B------:R-:W-:Y:S11]  /*41e0*/  @!P0 BRA `(.L_x_133) ;  /* 0x0000000000048947 */ /* 0x000ff60003800000 */
[----:B------:R-:W-:Y:S01]  /*41f0*/  BPT.TRAP 0x1 ;  /* 0x000000040000795c */ /* 0x000fe20000300000 */
.L_x_133:
[----:B------:R-:W0:Y:S01]  /*4200*/  S2UR UR6, SR_CgaCtaId ;  /* 0x00000000000679c3 */ /* 0x000e220000008800 */
[----:B------:R-:W-:Y:S01]  /*4210*/  UIADD3 UR36, UR19, 0x1, URZ ;  /* 0x0000000113247890 */ /* 0x000fe2000fffe03f */
[----:B------:R-:W-:Y:S01]  /*4220*/  MOV R2, 0x400 ;  /* 0x0000040000027802 */ /* 0x000fe20000000f00 */
[----:B------:R-:W-:Y:S02]  /*4230*/  IMAD.U32 R4, RZ, RZ, UR37 ;  /* 0x00000025ff047e24 */ /* 0x000fe4000f8e00ff */
[----:B------:R-:W-:-:S03]  /*4240*/  UISETP.NE.AND UP0, UPT, UR36, 0x2, UPT ;  /* 0x000000022400788c */ /* 0x000fc6000bf05270 */
[----:B------:R-:W-:Y:S01]  /*4250*/  SHF.L.U32 R4, R4, 0x1f, RZ ;  /* 0x0000001f04047819 */ /* 0x000fe200000006ff */
[----:B------:R-:W-:-:S06]  /*4260*/  USEL UR36, UR36, URZ, UP0 ;  /* 0x0000003f24247287 */ /* 0x000fcc0008000000 */
[----:B------:R-:W-:Y:S02]  /*4270*/  IMAD.U32 R5, RZ, RZ, UR36 ;  /* 0x00000024ff057e24 */ /* 0x000fe4000f8e00ff */
[----:B0-----:R-:W-:-:S05]  /*4280*/  IMAD.U32 R3, RZ, RZ, UR6 ;  /* 0x00000006ff037e24 */ /* 0x001fca000f8e00ff */
[----:B------:R-:W-:-:S05]  /*4290*/  LEA R2, R3, R2, 0x18 ;  /* 0x0000000203027211 */ /* 0x000fca00078ec0ff */
[----:B------:R-:W-:-:S04]  /*42a0*/  IMAD R5, R5, 0x8, R2 ;  /* 0x0000000805057824 */ /* 0x000fc800078e0202 */
[----:B------:R0:W1:Y:S01]  /*42b0*/  SYNCS.PHASECHK.TRANS64.TRYWAIT P1, [R5+URZ+0x19c30], R4 ;  /* 0x019c3004050075a7 */ /* 0x000062000802017f */
[----:B------:R-:W-:Y:S05]  /*42c0*/  @!P0 BRA `(.L_x_134) ;  /* 0x0000000000048947 */ /* 0x000fea0003800000 */
[----:B------:R-:W-:Y:S01]  /*42d0*/  BPT.TRAP 0x1 ;  /* 0x000000040000795c */ /* 0x000fe20000300000 */
.L_x_134:
[----:B-1----:R-:W-:Y:S05]  /*42e0*/  @P1 BRA `(.L_x_135) ;  /* 0x0000000000081947 */ /* 0x002fea0003800000 */
[----:B------:R-:W1:Y:S02]  /*42f0*/  SYNCS.PHASECHK.TRANS64.TRYWAIT P1, [R5+URZ+0x19c30], R4 ;  /* 0x019c3004050075a7 */ /* 0x000e64000802017f */
[----:B-1----:R-:W-:Y:S05]  /*4300*/  @!P1 BRA `(.L_x_136) ;  /* 0x00000090002c9947 */ /* 0x002fea0003800000 */
.L_x_135:
        /* <DEDUP_REMOVED lines=17> */
.L_x_137:
[----:B------:R-:W-:Y:S01]  /*4420*/  R2UR UR15, R2 ;  /* 0x00000000020f72ca */ /* 0x000fe200000e0000 */
[----:B01----:R-:W-:-:S05]  /*4430*/  IMAD.U32 R4, RZ, RZ, UR18 ;  /* 0x00000012ff047e24 */ /* 0x003fca000f8e00ff */
[----:B------:R-:W-:-:S07]  /*4440*/  SHF.L.U32 R4, R4, 0x1f, RZ ;  /* 0x0000001f04047819 */ /* 0x000fce00000006ff */
[----:B------:R-:W-:-:S09]  /*4450*/  ULEA UR15, UR19, UR15, 0x3 ;  /* 0x0000000f130f7291 */ /* 0x000fd2000f8e183f */
[----:B------:R0:W1:Y:S01]  /*4460*/  SYNCS.PHASECHK.TRANS64.TRYWAIT P1, [UR15+0x19c50], R4 ;  /* 0x019c5004ff0075a7 */ /* 0x000062000802014f */
[----:B------:R-:W-:Y:S05]  /*4470*/  @!P0 BRA `(.L_x_138) ;  /* 0x0000000000048947 */ /* 0x000fea0003800000 */
[----:B------:R-:W-:Y:S01]  /*4480*/  BPT.TRAP 0x1 ;  /* 0x000000040000795c */ /* 0x000fe20000300000 */
.L_x_138:
[C---:B------:R-:W-:Y:S01]  /*4490*/  FMUL.FTZ R11, R0.reuse, R24 ;  /* 0x00000018000b7220 */ /* 0x040fe20000410000 */
        /* <DEDUP_REMOVED lines=48> */
[----:B------:R-:W2:Y:S01]  /*47a0*/  MUFU.TANH R11, R11 ;  /* 0x0000000b000b7308 */ /* 0x000ea20000002400 */
[----:B------:R-:W-:-:S07]  /*47b0*/  FMUL.FTZ R73, R0, R73 ;  /* 0x0000004900497220 */ /* 0x000fce0000410000 */
[----:B------:R-:W3:Y:S08]  /*47c0*/  MUFU.TANH R10, R10 ;  /* 0x0000000a000a7308 */ /* 0x000ef00000002400 */
[----:B------:R-:W4:Y:S08]  /*47d0*/  MUFU.TANH R12, R12 ;  /* 0x0000000c000c7308 */ /* 0x000f300000002400 */
[----:B------:R-:W0:Y:S08]  /*47e0*/  MUFU.TANH R13, R13 ;  /* 0x0000000d000d7308 */ /* 0x000e300000002400 */
        /* <DEDUP_REMOVED lines=44> */
[----:B------:R-:W0:Y:S01]  /*4ab0*/  MUFU.TANH R64, R64 ;  /* 0x0000004000407308 */ /* 0x000e220000002400 */
[----:B-1234-:R-:W-:Y:S05]  /*4ac0*/  @P1 BRA `(.L_x_139) ;  /* 0x0000000000081947 */ /* 0x01efea0003800000 */
[----:B------:R-:W1:Y:S02]  /*4ad0*/  SYNCS.PHASECHK.TRANS64.TRYWAIT P1, [UR15+0x19c50], R4 ;  /* 0x019c5004ff0075a7 */ /* 0x000e64000802014f */
[----:B-1----:R-:W-:Y:S05]  /*4ae0*/  @!P1 BRA `(.L_x_140) ;  /* 0x0000008800489947 */ /* 0x002fea0003800000 */
.L_x_139:
[----:B------:R-:W-:Y:S01]  /*4af0*/  R2UR UR6, R2 ;  /* 0x00000000020672ca */ /* 0x000fe200000e0000 */
[----:B------:R-:W-:Y:S01]  /*4b00*/  WARPGROUP.ARRIVE ;  /* 0x00000000000079c5 */ /* 0x000fe20000000000 */
[----:B------:R-:W-:Y:S01]  /*4b10*/  UMOV UR7, 0x40000040 ;  /* 0x4000004000077882 */ /* 0x000fe20000000000 */
[----:B------:R-:W-:Y:S01]  /*4b20*/  FMNMX.FTZ R67, R11, R6, !PT ;  /* 0x000000060b437209 */ /* 0x000fe20007810000 */
[----:B01----:R0:W-:Y:S01]  /*4b30*/  MUFU.TANH R4, R73 ;  /* 0x0000004900047308 */ /* 0x0031e20000002400 */
[----:B------:R-:W-:Y:S01]  /*4b40*/  FMNMX.FTZ R66, R12, R7, !PT ;  /* 0x000000070c427209 */ /* 0x000fe20007810000 */
[----:B------:R-:W-:Y:S01]  /*4b50*/  FMUL.FTZ R65, R0, R74 ;  /* 0x0000004a00417220 */ /* 0x000fe20000410000 */
[----:B------:R-:W-:Y:S01]  /*4b60*/  FMNMX.FTZ R67, R10, R67, !PT ;  /* 0x000000430a437209 */ /* 0x000fe20007810000 */
[----:B------:R-:W-:Y:S01]  /*4b70*/  UMOV UR11, 0x40000040 ;  /* 0x40000040000b7882 */ /* 0x000fe20000000000 */
[----:B------:R-:W-:Y:S01]  /*4b80*/  FMNMX.FTZ R69, R13, R66, !PT ;  /* 0x000000420d457209 */ /* 0x000fe20007810000 */
[----:B------:R-:W-:Y:S01]  /*4b90*/  FMUL.FTZ R66, R0, R75 ;  /* 0x0000004b00427220 */ /* 0x000fe20000410000 */
[----:B------:R-:W-:Y:S01]  /*4ba0*/  FMNMX.FTZ R68, R14, R67, !PT ;  /* 0x000000430e447209 */ /* 0x000fe20007810000 */
[----:B------:R-:W1:Y:S01]  /*4bb0*/  MUFU.TANH R65, R65 ;  /* 0x0000004100417308 */ /* 0x000e620000002400 */
[----:B------:R-:W-:Y:S01]  /*4bc0*/  UIADD3 UR6, UR6, 0x3000, URZ ;  /* 0x0000300006067890 */ /* 0x000fe2000fffe03f */
[----:B------:R-:W-:-:S02]  /*4bd0*/  FMNMX.FTZ R70, R20, R69, !PT ;  /* 0x0000004514467209 */ /* 0x000fc40007810000 */
[----:B------:R-:W-:Y:S01]  /*4be0*/  FMNMX.FTZ R67, R15, R68, !PT ;  /* 0x000000440f437209 */ /* 0x000fe20007810000 */
[----:B------:R-:W-:Y:S01]  /*4bf0*/  USHF.R.U32.HI UR6, URZ, 0x4, UR6 ;  /* 0x000000043f067899 */ /* 0x000fe20008011606 */
[----:B------:R-:W-:Y:S02]  /*4c00*/  FMNMX.FTZ R69, R21, R70, !PT ;  /* 0x0000004615457209 */ /* 0x000fe40007810000 */
[----:B------:R-:W-:Y:S01]  /*4c10*/  FMNMX.FTZ R68, R24, R67, !PT ;  /* 0x0000004318447209 */ /* 0x000fe20007810000 */
[----:B------:R-:W-:Y:S01]  /*4c20*/  ULOP3.LUT UR6, UR6, 0x3fff, URZ, 0xc0, !UPT ;  /* 0x00003fff06067892 */ /* 0x000fe2000f8ec03f */
[----:B------:R-:W-:Y:S01]  /*4c30*/  FMNMX.FTZ R70, R26, R69, !PT ;  /* 0x000000451a467209 */ /* 0x000fe20007810000 */
[C---:B------:R-:W-:Y:S01]  /*4c40*/  FMUL.FTZ R67, R0.reuse, R76 ;  /* 0x0000004c00437220 */ /* 0x040fe20000410000 */
[----:B------:R-:W-:Y:S01]  /*4c50*/  FMNMX.FTZ R69, R25, R68, !PT ;  /* 0x0000004419457209 */ /* 0x000fe20007810000 */
[----:B------:R-:W-:Y:S01]  /*4c60*/  ULOP3.LUT UR6, UR6, 0x10000, URZ, 0xfc, !UPT ;  /* 0x0001000006067892 */ /* 0x000fe2000f8efc3f */
[----:B------:R-:W-:Y:S01]  /*4c70*/  FMNMX.FTZ R71, R27, R70, !PT ;  /* 0x000000461b477209 */ /* 0x000fe20007810000 */
[----:B------:R-:W-:Y:S01]  /*4c80*/  FMUL.FTZ R68, R0, R77 ;  /* 0x0000004d00447220 */ /* 0x000fe20000410000 */
[----:B------:R-:W-:Y:S01]  /*4c90*/  FMNMX.FTZ R70, R28, R69, !PT ;  /* 0x000000451c467209 */ /* 0x000fe20007810000 */
[----:B------:R-:W-:Y:S01]  /*4ca0*/  UIMAD UR14, UR19, 0x300, UR6 ;  /* 0x00000300130e78a4 */ /* 0x000fe2000f8e0206 */
[----:B------:R-:W-:Y:S01]  /*4cb0*/  FMNMX.FTZ R72, R30, R71, !PT ;  /* 0x000000471e487209 */ /* 0x000fe20007810000 */
[----:B------:R-:W-:Y:S01]  /*4cc0*/  MUFU.TANH R67, R67 ;  /* 0x0000004300437308 */ /* 0x000fe20000002400 */
[----:B------:R-:W-:Y:S01]  /*4cd0*/  FMNMX.FTZ R69, R29, R70, !PT ;  /* 0x000000461d457209 */ /* 0x000fe20007810000 */
[----:B------:R-:W-:Y:S01]  /*4ce0*/  UIADD3 UR10, UR14, 0x2, URZ ;  /* 0x000000020e0a7890 */ /* 0x000fe2000fffe03f */
[----:B------:R-:W-:-:S02]  /*4cf0*/  FMNMX.FTZ R71, R31, R72, !PT ;  /* 0x000000481f477209 */ /* 0x000fc40007810000 */
[----:B------:R-:W-:Y:S01]  /*4d00*/  UMOV UR6, UR14 ;  /* 0x0000000e00067c82 */ /* 0x000fe20008000000 */
[----:B------:R-:W-:Y:S01]  /*4d10*/  FMNMX.FTZ R70, R32, R69, !PT ;  /* 0x0000004520467209 */ /* 0x000fe20007810000 */
[----:B------:R-:W-:Y:S01]  /*4d20*/  QGMMA.64x96x32.F32.E4M3.E4M3 R88, R148, gdesc[UR4], R88, gsb0 ;  /* 0x0160000494587df3 */ /* 0x000fe20008000858 */
[----:B------:R-:W-:Y:S01]  /*4d30*/  FMNMX.FTZ R72, R34, R71, !PT ;  /* 0x0000004722487209 */ /* 0x000fe20007810000 */
[C---:B------:R-:W-:Y:S01]  /*4d40*/  FMUL.FTZ R69, R0.reuse, R78 ;  /* 0x0000004e00457220 */ /* 0x040fe20000410000 */
[----:B------:R-:W-:Y:S01]  /*4d50*/  FMNMX.FTZ R71, R33, R70, !PT ;  /* 0x0000004621477209 */ /* 0x000fe20007810000 */
[----:B------:R-:W-:Y:S01]  /*4d60*/  FMUL.FTZ R70, R0, R79 ;  /* 0x0000004f00467220 */ /* 0x000fe20000410000 */
[----:B0-----:R-:W-:Y:S01]  /*4d70*/  FMNMX.FTZ R73, R35, R72, !PT ;  /* 0x0000004823497209 */ /* 0x001fe20007810000 */
[----:B------:R-:W-:Y:S01]  /*4d80*/  MUFU.TANH R68, R68 ;  /* 0x0000004400447308 */ /* 0x000fe20000002400 */
[----:B------:R-:W-:Y:S01]  /*4d90*/  FMNMX.FTZ R72, R36, R71, !PT ;  /* 0x0000004724487209 */ /* 0x000fe20007810000 */
[----:B------:R-:W-:Y:S01]  /*4da0*/  UMOV UR6, UR17 ;  /* 0x0000001100067c82 */ /* 0x000fe20008000000 */
[----:B------:R-:W-:-:S02]  /*4db0*/  FMNMX.FTZ R74, R38, R73, !PT ;  /* 0x00000049264a7209 */ /* 0x000fc40007810000 */
[----:B------:R-:W-:Y:S02]  /*4dc0*/  FMNMX.FTZ R71, R37, R72, !PT ;  /* 0x0000004825477209 */ /* 0x000fe40007810000 */
[----:B------:R-:W-:Y:S01]  /*4dd0*/  FMNMX.FTZ R73, R39, R74, !PT ;  /* 0x0000004a27497209 */ /* 0x000fe20007810000 */
[----:B------:R-:W0:Y:S01]  /*4de0*/  MUFU.TANH R66, R66 ;  /* 0x0000004200427308 */ /* 0x000e220000002400 */
[----:B------:R-:W-:Y:S01]  /*4df0*/  FMNMX.FTZ R72, R40, R71, !PT ;  /* 0x0000004728487209 */ /* 0x000fe20007810000 */
[----:B------:R-:W-:Y:S01]  /*4e00*/  FMUL.FTZ R71, R0, R80 ;  /* 0x0000005000477220 */ /* 0x000fe20000410000 */
[----:B------:R-:W-:Y:S01]  /*4e10*/  FMNMX.FTZ R74, R42, R73, !PT ;  /* 0x000000492a4a7209 */ /* 0x000fe20007810000 */
[C---:B------:R-:W-:Y:S01]  /*4e20*/  FMUL.FTZ R80, R0.reuse, R87 ;  /* 0x0000005700507220 */ /* 0x040fe20000410000 */
[----:B------:R-:W-:Y:S01]  /*4e30*/  FMNMX.FTZ R73, R41, R72, !PT ;  /* 0x0000004829497209 */ /* 0x000fe20007810000 */
[----:B------:R-:W-:Y:S01]  /*4e40*/  FMUL.FTZ R72, R0, R81 ;  /* 0x0000005100487220 */ /* 0x000fe20000410000 */
[----:B------:R-:W-:Y:S01]  /*4e50*/  FMNMX.FTZ R75, R43, R74, !PT ;  /* 0x0000004a2b4b7209 */ /* 0x000fe20007810000 */
[----:B------:R-:W-:Y:S01]  /*4e60*/  MUFU.TANH R71, R71 ;  /* 0x0000004700477308 */ /* 0x000fe20000002400 */
[----:B------:R-:W-:-:S02]  /*4e70*/  FMNMX.FTZ R74, R44, R73, !PT ;  /* 0x000000492c4a7209 */ /* 0x000fc40007810000 */
[----:B------:R-:W-:Y:S02]  /*4e80*/  FMNMX.FTZ R76, R46, R75, !PT ;  /* 0x0000004b2e4c7209 */ /* 0x000fe40007810000 */
[----:B------:R-:W-:Y:S02]  /*4e90*/  FMNMX.FTZ R73, R45, R74, !PT ;  /* 0x0000004a2d497209 */ /* 0x000fe40007810000 */
[----:B------:R-:W-:Y:S01]  /*4ea0*/  FMNMX.FTZ R75, R47, R76, !PT ;  /* 0x0000004c2f4b7209 */ /* 0x000fe20007810000 */
[----:B------:R-:W-:Y:S01]  /*4eb0*/  MUFU.TANH R72, R72 ;  /* 0x0000004800487308 */ /* 0x000fe20000002400 */
[----:B------:R-:W-:Y:S01]  /*4ec0*/  FMNMX.FTZ R74, R48, R73, !PT ;  /* 0x00000049304a7209 */ /* 0x000fe20007810000 */
[----:B------:R-:W-:Y:S01]  /*4ed0*/  FMUL.FTZ R73, R0, R82 ;  /* 0x0000005200497220 */ /* 0x000fe20000410000 */
[----:B------:R-:W-:Y:S02]  /*4ee0*/  FMNMX.FTZ R76, R50, R75, !PT ;  /* 0x0000004b324c7209 */ /* 0x000fe40007810000 */
[----:B------:R-:W-:-:S02]  /*4ef0*/  FMNMX.FTZ R75, R49, R74, !PT ;  /* 0x0000004a314b7209 */ /* 0x000fc40007810000 */
[----:B------:R-:W-:Y:S01]  /*4f00*/  FMNMX.FTZ R77, R51, R76, !PT ;  /* 0x0000004c334d7209 */ /* 0x000fe20007810000 */
[----:B------:R-:W2:Y:S01]  /*4f10*/  MUFU.TANH R69, R69 ;  /* 0x0000004500457308 */ /* 0x000ea20000002400 */
[----:B------:R-:W-:Y:S01]  /*4f20*/  FMNMX.FTZ R74, R52, R75, !PT ;  /* 0x0000004b344a7209 */ /* 0x000fe20007810000 */
[----:B------:R-:W-:Y:S01]  /*4f30*/  FMUL.FTZ R75, R0, R83 ;  /* 0x00000053004b7220 */ /* 0x000fe20000410000 */
[----:B------:R-:W-:Y:S02]  /*4f40*/  FMNMX.FTZ R76, R54, R77, !PT ;  /* 0x0000004d364c7209 */ /* 0x000fe40007810000 */
[----:B------:R-:W-:Y:S02]  /*4f50*/  FMNMX.FTZ R77, R53, R74, !PT ;  /* 0x0000004a354d7209 */ /* 0x000fe40007810000 */
[----:B------:R-:W-:Y:S01]  /*4f60*/  FMNMX.FTZ R79, R55, R76, !PT ;  /* 0x0000004c374f7209 */ /* 0x000fe20007810000 */
[----:B------:R-:W-:Y:S01]  /*4f70*/  FMUL.FTZ R76, R0, R84 ;  /* 0x00000054004c7220 */ /* 0x000fe20000410000 */
[----:B------:R-:W-:Y:S01]  /*4f80*/  FMNMX.FTZ R74, R56, R77, !PT ;  /* 0x0000004d384a7209 */ /* 0x000fe20007810000 */
[----:B------:R-:W3:Y:S01]  /*4f90*/  MUFU.TANH R70, R70 ;  /* 0x0000004600467308 */ /* 0x000ee20000002400 */
[----:B------:R-:W-:-:S02]  /*4fa0*/  FMNMX.FTZ R78, R58, R79, !PT ;  /* 0x0000004f3a4e7209 */ /* 0x000fc40007810000 */
[----:B------:R-:W-:Y:S02]  /*4fb0*/  FMNMX.FTZ R77, R57, R74, !PT ;  /* 0x0000004a394d7209 */ /* 0x000fe40007810000 */
[----:B------:R-:W-:Y:S02]  /*4fc0*/  FMNMX.FTZ R79, R59, R78, !PT ;  /* 0x0000004e3b4f7209 */ /* 0x000fe40007810000 */
[----:B------:R-:W-:Y:S01]  /*4fd0*/  FMNMX.FTZ R74, R60, R77, !PT ;  /* 0x0000004d3c4a7209 */ /* 0x000fe20007810000 */
[----:B------:R-:W-:Y:S01]  /*4fe0*/  FMUL.FTZ R77, R0, R85 ;  /* 0x00000055004d7220 */ /* 0x000fe20000410000 */
[----:B------:R-:W-:Y:S01]  /*4ff0*/  FMNMX.FTZ R78, R62, R79, !PT ;  /* 0x0000004f3e4e7209 */ /* 0x000fe20007810000 */
[----:B------:R-:W4:Y:S01]  /*5000*/  MUFU.TANH R76, R76 ;  /* 0x0000004c004c7308 */ /* 0x000f220000002400 */
[----:B------:R-:W-:Y:S01]  /*5010*/  FMNMX.FTZ R79, R61, R74, !PT ;  /* 0x0000004a3d4f7209 */ /* 0x000fe20007810000 */
[----:B------:R-:W-:Y:S01]  /*5020*/  IMAD.U32 R85, RZ, RZ, UR6 ;  /* 0x00000006ff557e24 */ /* 0x000fe2000f8e00ff */
[----:B------:R-:W-:Y:S01]  /*5030*/  FMNMX.FTZ R74, R63, R78, !PT ;  /* 0x0000004e3f4a7209 */ /* 0x000fe20007810000 */
[----:B------:R-:W-:Y:S01]  /*5040*/  FMUL.FTZ R78, R0, R86 ;  /* 0x00000056004e7220 */ /* 0x000fe20000410000 */
[----:B------:R-:W-:Y:S01]  /*5050*/  FMNMX.FTZ R79, R64, R79, !PT ;  /* 0x0000004f404f7209 */ /* 0x000fe20007810000 */
[----:B------:R-:W5:Y:S01]  /*5060*/  S2R R86, SR_TID.X ;  /* 0x0000000000567919 */ /* 0x000f620000002100 */
[----:B-1----:R-:W-:Y:S01]  /*5070*/  FMNMX.FTZ R81, R65, R74, !PT ;  /* 0x0000004a41517209 */ /* 0x002fe20007810000 */
[----:B------:R-:W1:Y:S01]  /*5080*/  MUFU.TANH R77, R77 ;  /* 0x0000004d004d7308 */ /* 0x000e620000002400 */
[----:B------:R-:W-:-:S02]  /*5090*/  FMNMX.FTZ R74, R4, R79, !PT ;  /* 0x0000004f044a7209 */ /* 0x000fc40007810000 */
[----:B0-----:R-:W-:Y:S02]  /*50a0*/  FMNMX.FTZ R82, R66, R81, !PT ;  /* 0x0000005142527209 */ /* 0x001fe40007810000 */
[----:B------:R-:W-:Y:S02]  /*50b0*/  FMNMX.FTZ R79, R67, R74, !PT ;  /* 0x0000004a434f7209 */ /* 0x000fe40007810000 */
[----:B--2---:R-:W-:Y:S01]  /*50c0*/  FMNMX.FTZ R81, R69, R82, !PT ;  /* 0x0000005245517209 */ /* 0x004fe20007810000 */
[----:B------:R-:W0:Y:S01]  /*50d0*/  MUFU.TANH R73, R73 ;  /* 0x0000004900497308 */ /* 0x000e220000002400 */
[----:B------:R-:W-:Y:S02]  /*50e0*/  FMNMX.FTZ R74, R68, R79, !PT ;  /* 0x0000004f444a7209 */ /* 0x000fe40007810000 */
[----:B---3--:R-:W-:Y:S02]  /*50f0*/  FMNMX.FTZ R82, R70, R81, !PT ;  /* 0x0000005146527209 */ /* 0x008fe40007810000 */
[----:B------:R-:W-:-:S03]  /*5100*/  FMNMX.FTZ R79, R71, R74, !PT ;  /* 0x0000004a474f7209 */ /* 0x000fc60007810000 */
[----:B------:R-:W2:Y:S01]  /*5110*/  MUFU.TANH R75, R75 ;  /* 0x0000004b004b7308 */ /* 0x000ea20000002400 */
[----:B------:R-:W-:-:S04]  /*5120*/  FMNMX.FTZ R79, R72, R79, !PT ;  /* 0x0000004f484f7209 */ /* 0x000fc80007810000 */
[----:B----4-:R-:W-:-:S03]  /*5130*/  FMNMX.FTZ R74, R76, R79, !PT ;  /* 0x0000004f4c4a7209 */ /* 0x010fc60007810000 */
[----:B------:R-:W3:Y:S01]  /*5140*/  MUFU.TANH R78, R78 ;  /* 0x0000004e004e7308 */ /* 0x000ee20000002400 */
[----:B-1----:R-:W-:Y:S02]  /*5150*/  FMNMX.FTZ R74, R77, R74, !PT ;  /* 0x0000004a4d4a7209 */ /* 0x002fe40007810000 */
[----:B0-----:R-:W-:-:S03]  /*5160*/  FMNMX.FTZ R82, R73, R82, !PT ;  /* 0x0000005249527209 */ /* 0x001fc60007810000 */
[----:B------:R-:W0:Y:S01]  /*5170*/  SHFL.BFLY PT, R79, R74, 0x2, 0x1f ;  /* 0x0c401f004a4f7f89 */ /* 0x000e2200000e0000 */
[----:B-----5:R-:W-:Y:S01]  /*5180*/  LOP3.LUT P1, RZ, R86, 0x7f, RZ, 0xc0, !PT ;  /* 0x0000007f56ff7812 */ /* 0x020fe2000782c0ff */
[----:B------:R-:W1:Y:S01]  /*5190*/  MUFU.TANH R80, R80 ;  /* 0x0000005000507308 */ /* 0x000e620000002400 */
[----:B--2---:R-:W-:-:S04]  /*51a0*/  FMNMX.FTZ R81, R75, R82, !PT ;  /* 0x000000524b517209 */ /* 0x004fc80007810000 */
[----:B---3--:R-:W-:Y:S01]  /*51b0*/  FMNMX.FTZ R81, R78, R81, !PT ;  /* 0x000000514e517209 */ /* 0x008fe20007810000 */
[----:B------:R-:W-:Y:S02]  /*51c0*/  WARPGROUP.DEPBAR.LE gsb0, 0x0 ;  /* 0x00008000000079c5 */ /* 0x000fe40000010000 */
[----:B------:R-:W-:Y:S01]  /*51d0*/  WARPGROUP.ARRIVE ;  /* 0x00000000000079c5 */ /* 0x000fe20000000000 */
[----:B-1----:R-:W-:-:S05]  /*51e0*/  FMNMX.FTZ R81, R80, R81, !PT ;  /* 0x0000005150517209 */ /* 0x002fca0007810000 */
[----:B------:R-:W-:Y:S01]  /*51f0*/  QGMMA.64x96x32.F32.E4M3.E4M3 R88, R136, gdesc[UR8], R88, gsb0 ;  /* 0x0160000888587df3 */ /* 0x000fe20008000858 */
[----:B------:R-:W-:Y:S01]  /*5200*/  UIADD3 UR10, UR14, 0x4, URZ ;  /* 0x000000040e0a7890 */ /* 0x000fe2000fffe03f */
[----:B------:R-:W1:Y:S01]  /*5210*/  SHFL.BFLY PT, R84, R81, 0x2, 0x1f ;  /* 0x0c401f0051547f89 */ /* 0x000e6200000e0000 */
[----:B0-----:R-:W-:Y:S01]  /*5220*/  FMNMX.FTZ R82, R74, R79, !PT ;  /* 0x0000004f4a527209 */ /* 0x001fe20007810000 */
[----:B------:R-:W-:-:S04]  /*5230*/  UMOV UR11, 0x40000040 ;  /* 0x40000040000b7882 */ /* 0x000fc80000000000 */
[----:B------:R-:W0:Y:S01]  /*5240*/  SHFL.BFLY PT, R79, R82, 0x1, 0x1f ;  /* 0x0c201f00524f7f89 */ /* 0x000e2200000e0000 */
[----:B-1----:R-:W-:-:S05]  /*5250*/  FMNMX.FTZ R84, R81, R84, !PT ;  /* 0x0000005451547209 */ /* 0x002fca0007810000 */
[----:B------:R-:W1:Y:S01]  /*5260*/  SHFL.BFLY PT, R83, R84, 0x1, 0x1f ;  /* 0x0c201f0054537f89 */ /* 0x000e6200000e0000 */
[----:B0-----:R-:W-:Y:S01]  /*5270*/  FMNMX.FTZ R79, R82, R79, !PT ;  /* 0x0000004f524f7209 */ /* 0x001fe20007810000 */
[----:B------:R-:W-:-:S04]  /*5280*/  IMAD.U32 R82, RZ, RZ, UR6 ;  /* 0x00000006ff527e24 */ /* 0x000fc8000f8e00ff */
        /* <DEDUP_REMOVED lines=16> */
[----:B-1----:R-:W-:Y:S01]  /*5390*/  FMNMX.FTZ R74, R84, R83, !PT ;  /* 0x00000053544a7209 */ /* 0x002fe20007810000 */
[----:B------:R-:W-:Y:S01]  /*53a0*/  FMUL.FTZ R83, R6, UR6 ;  /* 0x0000000606537c20 */ /* 0x000fe20008410000 */
[--C-:B------:R-:W-:Y:S01]  /*53b0*/  FFMA.FTZ R64, R71, UR6, -R81.reuse ;  /* 0x0000000647407c23 */ /* 0x100fe20008010851 */
[----:B------:R-:W-:-:S01]  /*53c0*/  FFMA.FTZ R71, R72, UR6, -R81 ;  /* 0x0000000648477c23 */ /* 0x000fc20008010851 */
[----:B------:R-:W-:Y:S01]  /*53d0*/  FFMA.FTZ R15, R15, UR6, -R81 ;  /* 0x000000060f0f7c23 */ /* 0x000fe20008010851 */
[----:B------:R-:W-:-:S01]  /*53e0*/  FADD.FTZ R6, -R74, R7 ;  /* 0x000000074a067221 */ /* 0x000fc20000010100 */
[----:B------:R-:W-:Y:S01]  /*53f0*/  FFMA.FTZ R72, R74, R85, -8 ;  /* 0xc10000004a487423 */ /* 0x000fe20000010055 */
[----:B------:R0:W-:Y:S01]  /*5400*/  MUFU.EX2 R7, R83 ;  /* 0x0000005300077308 */ /* 0x0001e20000000800 */
        /* <DEDUP_REMOVED lines=8> */
[----:B0-----:R-:W-:-:S01]  /*5490*/  FFMA.FTZ R83, R4, UR6, -R81 ;  /* 0x0000000604537c23 */ /* 0x001fc20008010851 */
[--C-:B------:R-:W-:Y:S01]  /*54a0*/  FFMA.FTZ R4, R67, UR6, -R81.reuse ;  /* 0x0000000643047c23 */ /* 0x100fe20008010851 */
[----:B------:R-:W-:-:S01]  /*54b0*/  FFMA.FTZ R67, R68, UR6, -R81 ;  /* 0x0000000644437c23 */ /* 0x000fc20008010851 */
[--C-:B------:R-:W-:Y:S01]  /*54c0*/  FFMA.FTZ R57, R57, UR6, -R81.reuse ;  /* 0x0000000639397c23 */ /* 0x100fe20008010851 */
[----:B------:R-:W-:-:S01]  /*54d0*/  FFMA.FTZ R61, R61, UR6, -R81 ;  /* 0x000000063d3d7c23 */ /* 0x000fc20008010851 */
[--C-:B------:R-:W-:Y:S01]  /*54e0*/  FFMA.FTZ R68, R76, UR6, -R81.reuse ;  /* 0x000000064c447c23 */ /* 0x100fe20008010851 */
[----:B------:R-:W-:-:S01]  /*54f0*/  FFMA.FTZ R77, R77, UR6, -R81 ;  /* 0x000000064d4d7c23 */ /* 0x000fc20008010851 */
[----:B------:R-:W-:Y:S01]  /*5500*/  FMUL.FTZ R6, R6, UR6 ;  /* 0x0000000606067c20 */ /* 0x000fe20008410000 */
[----:B------:R-:W-:-:S01]  /*5510*/  FFMA.FTZ R81, R12, UR6, -R72 ;  /* 0x000000060c517c23 */ /* 0x000fc20008010848 */
[--C-:B------:R-:W-:Y:S01]  /*5520*/  FFMA.FTZ R12, R13, UR6, -R72.reuse ;  /* 0x000000060d0c7c23 */ /* 0x100fe20008010848 */
[----:B------:R-:W0:Y:S01]  /*5530*/  MUFU.EX2 R82, R82 ;  /* 0x0000005200527308 */ /* 0x000e220000000800 */
        /* <DEDUP_REMOVED lines=16> */
[----:B0-----:R-:W-:-:S01]  /*5640*/  FFMA.FTZ R8, R7, R8, R82 ;  /* 0x0000000807087223 */ /* 0x001fc20000010052 */
[--C-:B------:R-:W-:Y:S01]  /*5650*/  FFMA.FTZ R47, R50, UR6, -R72.reuse ;  /* 0x00000006322f7c23 */ /* 0x100fe20008010848 */
[----:B------:R-:W-:-:S01]  /*5660*/  FFMA.FTZ R50, R51, UR6, -R72 ;  /* 0x0000000633327c23 */ /* 0x000fc20008010848 */
[--C-:B------:R-:W-:Y:S01]  /*5670*/  FFMA.FTZ R51, R54, UR6, -R72.reuse ;  /* 0x0000000636337c23 */ /* 0x100fe20008010848 */
[----:B------:R-:W-:-:S01]  /*5680*/  FFMA.FTZ R54, R55, UR6, -R72 ;  /* 0x0000000637367c23 */ /* 0x000fc20008010848 */
[--C-:B------:R-:W-:Y:S01]  /*5690*/  FFMA.FTZ R55, R58, UR6, -R72.reuse ;  /* 0x000000063a377c23 */ /* 0x100fe20008010848 */
[----:B------:R-:W-:-:S01]  /*56a0*/  FFMA.FTZ R66, R66, UR6, -R72 ;  /* 0x0000000642427c23 */ /* 0x000fc20008010848 */
[----:B------:R-:W0:Y:S01]  /*56b0*/  MUFU.EX2 R11, R11 ;  /* 0x0000000b000b7308 */ /* 0x000e220000000800 */
[----:B------:R-:W-:-:S01]  /*56c0*/  FFMA.FTZ R70, R70, UR6, -R72 ;  /* 0x0000000646467c23 */ /* 0x000fc20008010848 */
[----:B------:R-:W-:Y:S01]  /*56d0*/  FFMA.FTZ R78, R78, UR6, -R72 ;  /* 0x000000064e4e7c23 */ /* 0x000fe20008010848 */
[----:B------:R-:W-:-:S02]  /*56e0*/  WARPGROUP.DEPBAR.LE gsb0, 0x0 ;  /* 0x00008000000079c5 */ /* 0x000fc40000010000 */
[----:B------:R-:W-:-:S03]  /*56f0*/  WARPGROUP.ARRIVE ;  /* 0x00000000000079c5 */ /* 0x000fc60000000000 */
[----:B------:R-:W2:Y:S01]  /*5700*/  MUFU.EX2 R12, R12 ;  /* 0x0000000c000c7308 */ /* 0x000ea20000000800 */
[----:B-1----:R-:W-:-:S02]  /*5710*/  FFMA.FTZ R9, R6, R9, R81 ;  /* 0x0000000906097223 */ /* 0x002fc40000010051 */
[----:B------:R-:W-:Y:S01]  /*5720*/  QGMMA.64x96x32.F32.E4M3.E4M3 R88, R140, gdesc[UR8], R88, gsb0 ;  /* 0x016000088c587df3 */ /* 0x000fe20008000858 */
[----:B------:R-:W-:-:S04]  /*5730*/  UIADD3 UR10, UR14, 0x6, URZ ;  /* 0x000000060e0a7890 */ /* 0x000fc8000fffe03f */
[----:B------:R-:W1:Y:S01]  /*5740*/  MUFU.EX2 R10, R10 ;  /* 0x0000000a000a7308 */ /* 0x000e620000000800 */
[----:B0-----:R-:W-:-:S01]  /*5750*/  FADD.FTZ R85, R11, R8 ;  /* 0x000000080b557221 */ /* 0x001fc20000010000 */
[----:B------:R-:W-:-:S06]  /*5760*/  UMOV UR11, 0x40000040 ;  /* 0x40000040000b7882 */ /* 0x000fcc0000000000 */
[----:B------:R-:W0:Y:S01]  /*5770*/  MUFU.EX2 R13, R13 ;  /* 0x0000000d000d7308 */ /* 0x000e220000000800 */
[----:B--2---:R-:W-:-:S07]  /*5780*/  FADD.FTZ R8, R12, R9 ;  /* 0x000000090c087221 */ /* 0x004fce0000010000 */
[----:B------:R-:W2:Y:S01]  /*5790*/  MUFU.EX2 R15, R15 ;  /* 0x0000000f000f7308 */ /* 0x000ea20000000800 */
[----:B-1----:R-:W-:-:S07]  /*57a0*/  FADD.FTZ R76, R10, R85 ;  /* 0x000000550a4c7221 */ /* 0x002fce0000010000 */
[----:B------:R-:W1:Y:S01]  /*57b0*/  MUFU.EX2 R20, R20 ;  /* 0x0000001400147308 */ /* 0x000e620000000800 */
[----:B0-----:R-:W-:-:S07]  /*57c0*/  FADD.FTZ R9, R13, R8 ;  /* 0x000000080d097221 */ /* 0x001fce0000010000 */
        /* <DEDUP_REMOVED lines=9> */
[----:B-1----:R-:W-:-:S01]  /*5860*/  FADD.FTZ R85, R25, R58 ;  /* 0x0000003a19557221 */ /* 0x002fc20000010000 */
[--C-:B------:R-:W-:Y:S01]  /*5870*/  FFMA.FTZ R58, R59, UR6, -R72.reuse ;  /* 0x000000063b3a7c23 */ /* 0x100fe20008010848 */
[----:B------:R-:W-:-:S05]  /*5880*/  FFMA.FTZ R59, R62, UR6, -R72 ;  /* 0x000000063e3b7c23 */ /* 0x000fca0008010848 */
        /* <DEDUP_REMOVED lines=9> */
[----:B--2---:R-:W-:-:S01]  /*5920*/  FADD.FTZ R8, R30, R9 ;  /* 0x000000091e087221 */ /* 0x004fc20000010000 */
[----:B------:R-:W-:Y:S02]  /*5930*/  WARPGROUP.DEPBAR.LE gsb0, 0x0 ;  /* 0x00008000000079c5 */ /* 0x000fe40000010000 */
[----:B------:R-:W-:-:S04]  /*5940*/  WARPGROUP.ARRIVE ;  /* 0x00000000000079c5 */ /* 0x000fc80000000000 */
[----:B------:R-:W2:Y:S01]  /*5950*/  MUFU.EX2 R33, R33 ;  /* 0x0000002100217308 */ /* 0x000ea20000000800 */
[----:B-1----:R-:W-:-:S01]  /*5960*/  FADD.FTZ R62, R28, R85 ;  /* 0x000000551c3e7221 */ /* 0x002fc20000010000 */
[----:B------:R-:W-:Y:S06]  /*5970*/  QGMMA.64x96x32.F32.E4M3.E4M3 R88, R144, gdesc[UR8], R88, gsb0 ;  /* 0x0160000890587df3 */ /* 0x000fec0008000858 */
[----:B------:R-:W1:Y:S01]  /*5980*/  MUFU.EX2 R34, R34 ;  /* 0x0000002200227308 */ /* 0x000e620000000800 */
[----:B0-----:R-:W-:-:S07]  /*5990*/  FADD.FTZ R9, R31, R8 ;  /* 0x000000081f097221 */ /* 0x001fce0000010000 */
[----:B------:R-:W0:Y:S01]  /*59a0*/  MUFU.EX2 R32, R32 ;  /* 0x0000002000207308 */ /* 0x000e220000000800 */
[----:B--2---:R-:W-:-:S01]  /*59b0*/  FADD.FTZ R85, R33, R62 ;  /* 0x0000003e21557221 */ /* 0x004fc20000010000 */
[--C-:B------:R-:W-:Y:S01]  /*59c0*/  FFMA.FTZ R62, R63, UR6, -R72.reuse ;  /* 0x000000063f3e7c23 */ /* 0x100fe20008010848 */
[----:B------:R-:W-:-:S05]  /*59d0*/  FFMA.FTZ R63, R65, UR6, -R72 ;  /* 0x00000006413f7c23 */ /* 0x000fca0008010848 */
        /* <DEDUP_REMOVED lines=20> */
[----:B------:R-:W-:-:S06]  /*5b20*/  FFMA.FTZ R65, R69, UR6, -R72 ;  /* 0x0000000645417c23 */ /* 0x000fcc0008010848 */
[----:B------:R-:W1:Y:S01]  /*5b30*/  MUFU.EX2 R46, R46 ;  /* 0x0000002e002e7308 */ /* 0x000e620000000800 */
[----:B0-----:R-:W-:-:S07]  /*5b40*/  FADD.FTZ R9, R43, R8 ;  /* 0x000000082b097221 */ /* 0x001fce0000010000 */
[----:B------:R-:W0:Y:S01]  /*5b50*/  MUFU.EX2 R44, R44 ;  /* 0x0000002c002c7308 */ /* 0x000e220000000800 */
[----:B--2---:R-:W-:-:S01]  /*5b60*/  FADD.FTZ R85, R45, R76 ;  /* 0x0000004c2d557221 */ /* 0x004fc20000010000 */
[----:B------:R-:W-:-:S06]  /*5b70*/  WARPGROUP.DEPBAR.LE gsb0, 0x0 ;  /* 0x00008000000079c5 */ /* 0x000fcc0000010000 */
        /* <DEDUP_REMOVED lines=12> */
[----:B------:R-:W-:-:S06]  /*5c40*/  FFMA.FTZ R69, R73, UR6, -R72 ;  /* 0x0000000649457c23 */ /* 0x000fcc0008010848 */
        /* <DEDUP_REMOVED lines=28> */
[----:B------:R-:W-:-:S05]  /*5e10*/  @!P1 VIADD R8, R5, 0x19c40 ;  /* 0x00019c4005089836 */ /* 0x000fca0000000000 */
[----:B------:R-:W-:Y:S01]  /*5e20*/  @!P1 PRMT R8, RZ, 0x654, R8 ;  /* 0x00000654ff089816 */ /* 0x000fe20000000008 */
[----:B------:R-:W1:Y:S01]  /*5e30*/  MUFU.EX2 R4, R4 ;  /* 0x0000000400047308 */ /* 0x000e620000000800 */
[----:B0-----:R-:W-:-:S02]  /*5e40*/  FADD.FTZ R73, R83, R84 ;  /* 0x0000005453497221 */ /* 0x001fc40000010000 */
[----:B------:R0:W-:Y:S05]  /*5e50*/  @!P1 SYNCS.ARRIVE.TRANS64.RED.A1T0 RZ, [R8+URZ], RZ ;  /* 0x000000ff08ff99a7 */ /* 0x0001ea000810043f */
[----:B------:R-:W3:Y:S01]  /*5e60*/  MUFU.EX2 R65, R65 ;  /* 0x0000004100417308 */ /* 0x000ee20000000800 */
[----:B--2---:R-:W-:-:S07]  /*5e70*/  FADD.FTZ R84, R66, R9 ;  /* 0x0000000942547221 */ /* 0x004fce0000010000 */
[----:B------:R-:W2:Y:S01]  /*5e80*/  MUFU.EX2 R67, R67 ;  /* 0x0000004300437308 */ /* 0x000ea20000000800 */
[----:B-1----:R-:W-:-:S07]  /*5e90*/  FADD.FTZ R80, R4, R73 ;  /* 0x0000004904507221 */ /* 0x002fce0000010000 */
[----:B------:R-:W0:Y:S01]  /*5ea0*/  MUFU.EX2 R70, R70 ;  /* 0x0000004600467308 */ /* 0x000e220000000800 */
[----:B---3--:R-:W-:-:S07]  /*5eb0*/  FADD.FTZ R9, R65, R84 ;  /* 0x0000005441097221 */ /* 0x008fce0000010000 */
[----:B------:R-:W-:Y:S01]  /*5ec0*/  MUFU.EX2 R64, R64 ;  /* 0x0000004000407308 */ /* 0x000fe20000000800 */
[----:B--2---:R-:W-:-:S07]  /*5ed0*/  FADD.FTZ R73, R67, R80 ;  /* 0x0000005043497221 */ /* 0x004fce0000010000 */
[----:B------:R-:W1:Y:S01]  /*5ee0*/  MUFU.EX2 R69, R69 ;  /* 0x0000004500457308 */ /* 0x000e620000000800 */
[----:B0-----:R-:W-:-:S07]  /*5ef0*/  FADD.FTZ R8, R70, R9 ;  /* 0x0000000946087221 */ /* 0x001fce0000010000 */
[----:B------:R-:W-:Y:S08]  /*5f00*/  MUFU.EX2 R71, R71 ;  /* 0x0000004700477308 */ /* 0x000ff00000000800 */
[----:B------:R-:W0:Y:S01]  /*5f10*/  MUFU.EX2 R76, R76 ;  /* 0x0000004c004c7308 */ /* 0x000e220000000800 */
[----:B-1----:R-:W-:-:S07]  /*5f20*/  FADD.FTZ R9, R69, R8 ;  /* 0x0000000845097221 */ /* 0x002fce0000010000 */
[----:B------:R-:W1:Y:S08]  /*5f30*/  MUFU.EX2 R68, R68 ;  /* 0x0000004400447308 */ /* 0x000e700000000800 */
[----:B------:R2:W3:Y:S01]  /*5f40*/  MUFU.EX2 R5, R78 ;  /* 0x0000004e00057308 */ /* 0x0004e20000000800 */
[----:B0-----:R-:W-:-:S07]  /*5f50*/  FADD.FTZ R8, R76, R9 ;  /* 0x000000094c087221 */ /* 0x001fce0000010000 */
[----:B------:R-:W0:Y:S01]  /*5f60*/  MUFU.EX2 R77, R77 ;  /* 0x0000004d004d7308 */ /* 0x000e220000000800 */
[----:B--2---:R-:W-:-:S04]  /*5f70*/  FADD.FTZ R78, R64, R73 ;  /* 0x00000049404e7221 */ /* 0x004fc80000010000 */
[----:B------:R-:W-:-:S03]  /*5f80*/  FADD.FTZ R73, R71, R78 ;  /* 0x0000004e47497221 */ /* 0x000fc60000010000 */
[----:B------:R-:W2:Y:S01]  /*5f90*/  MUFU.EX2 R72, R72 ;  /* 0x0000004800487308 */ /* 0x000ea20000000800 */
[----:B-1----:R-:W-:-:S01]  /*5fa0*/  FADD.FTZ R78, R68, R73 ;  /* 0x00000049444e7221 */ /* 0x002fc20000010000 */
[----:B---3--:R-:W-:-:S03]  /*5fb0*/  FADD.FTZ R9, R5, R8 ;  /* 0x0000000805097221 */ /* 0x008fc60000010000 */
[----:B0-----:R-:W-:Y:S01]  /*5fc0*/  FADD.FTZ R8, R77, R78 ;  /* 0x0000004e4d087221 */ /* 0x001fe20000010000 */
[----:B--2---:R-:W-:-:S01]  /*5fd0*/  FADD.FTZ R9, R72, R9 ;  /* 0x0000000948097221 */ /* 0x004fc20000010000 */
[----:B------:R-:W-:Y:S06]  /*5fe0*/  @!P0 BRA `(.L_x_141) ;  /* 0x0000000000048947 */ /* 0x000fec0003800000 */
[----:B------:R-:W-:Y:S01]  /*5ff0*/  BPT.TRAP 0x1 ;  /* 0x000000040000795c */ /* 0x000fe20000300000 */
.L_x_141:
[----:B------:R-:W-:Y:S01]  /*6000*/  R2UR UR10, R3 ;  /* 0x00000000030a72ca */ /* 0x000fe200000e0000 */
[----:B------:R-:W-:Y:S01]  /*6010*/  UIADD3 UR7, UR15, 0x19c60, URZ ;  /* 0x00019c600f077890 */ /* 0x000fe2000fffe03f */
[----:B------:R-:W-:Y:S01]  /*6020*/  ISETP.LT.AND P1, PT, RZ, UR43, PT ;  /* 0x0000002bff007c0c */ /* 0x000fe2000bf21270 */
[----:B------:R-:W-:Y:S01]  /*6030*/  UMOV UR18, UR37 ;  /* 0x0000002500127c82 */ /* 0x000fe20008000000 */
[----:B------:R-:W-:Y:S01]  /*6040*/  F2FP.SATFINITE.E4M3.F32.PACK_AB_MERGE_C R10, R15, R10, RZ ;  /* 0x0000000a0f0a723e */ /* 0x000fe200048070ff */
[----:B------:R-:W-:Y:S01]  /*6050*/  UMOV UR19, UR36 ;  /* 0x0000002400137c82 */ /* 0x000fe20008000000 */
[----:B------:R-:W-:Y:S01]  /*6060*/  F2FP.SATFINITE.E4M3.F32.PACK_AB_MERGE_C R13, R20, R13, RZ ;  /* 0x0000000d140d723e */ /* 0x000fe200048070ff */
[-C--:B------:R-:W-:Y:S01]  /*6070*/  FMUL.FTZ R88, R88, R7.reuse ;  /* 0x0000000758587220 */ /* 0x080fe20000410000 */
[----:B------:R-:W-:Y:S01]  /*6080*/  F2FP.SATFINITE.E4M3.F32.PACK_AB_MERGE_C R24, R29, R24, RZ ;  /* 0x000000181d18723e */ /* 0x000fe200048070ff */
[----:B------:R-:W-:Y:S01]  /*6090*/  FMUL.FTZ R89, R89, R7 ;  /* 0x0000000759597220 */ /* 0x000fe20000410000 */
[----:B------:R-:W-:Y:S01]  /*60a0*/  F2FP.SATFINITE.E4M3.F32.PACK_AB_MERGE_C R27, R30, R27, RZ ;  /* 0x0000001b1e1b723e */ /* 0x000fe200048070ff */
[----:B------:R-:W-:Y:S01]  /*60b0*/  FMUL.FTZ R92, R92, R7 ;  /* 0x000000075c5c7220 */ /* 0x000fe20000410000 */
[----:B------:R-:W-:Y:S01]  /*60c0*/  F2FP.SATFINITE.E4M3.F32.PACK_AB_MERGE_C R32, R37, R32, RZ ;  /* 0x000000202520723e */ /* 0x000fe200048070ff */
[----:B------:R-:W-:Y:S01]  /*60d0*/  UPRMT UR7, UR10, 0x654, UR7 ;  /* 0x000006540a077896 */ /* 0x000fe20008000007 */
[----:B------:R-:W-:Y:S01]  /*60e0*/  F2FP.SATFINITE.E4M3.F32.PACK_AB_MERGE_C R35, R38, R35, RZ ;  /* 0x000000232623723e */ /* 0x000fe200048070ff */
[----:B------:R-:W-:Y:S01]  /*60f0*/  UIADD3 UR10, UR43, -0x1, URZ ;  /* 0xffffffff2b0a7890 */ /* 0x000fe2000fffe03f */
[----:B------:R-:W-:Y:S01]  /*6100*/  F2FP.SATFINITE.E4M3.F32.PACK_AB_MERGE_C R40, R45, R40, RZ ;  /* 0x000000282d28723e */ /* 0x000fe200048070ff */
[----:B------:R-:W-:Y:S01]  /*6110*/  FMUL.FTZ R93, R93, R7 ;  /* 0x000000075d5d7220 */ /* 0x000fe20000410000 */
[----:B------:R-:W-:Y:S01]  /*6120*/  F2FP.SATFINITE.E4M3.F32.PACK_AB_MERGE_C R43, R46, R43, RZ ;  /* 0x0000002b2e2b723e */ /* 0x000fe200048070ff */
[-C--:B------:R-:W-:Y:S01]  /*6130*/  FMUL.FTZ R96, R96, R7.reuse ;  /* 0x0000000760607220 */ /* 0x080fe20000410000 */
[----:B------:R-:W-:Y:S01]  /*6140*/  F2FP.SATFINITE.E4M3.F32.PACK_AB_MERGE_C R48, R53, R48, RZ ;  /* 0x000000303530723e */ /* 0x000fe200048070ff */
[----:B------:R-:W-:Y:S01]  /*6150*/  FMUL.FTZ R97, R97, R7 ;  /* 0x0000000761617220 */ /* 0x000fe20000410000 */
[----:B------:R-:W-:Y:S01]  /*6160*/  F2FP.SATFINITE.E4M3.F32.PACK_AB_MERGE_C R51, R54, R51, RZ ;  /* 0x000000333633723e */ /* 0x000fe200048070ff */
[----:B------:R-:W-:Y:S01]  /*6170*/  SYNCS.ARRIVE.TRANS64.RED.A1T0 RZ, [UR7], RZ ;  /* 0x000000ffffff79a7 */ /* 0x000fe20008100407 */
[----:B------:R-:W-:Y:S01]  /*6180*/  F2FP.SATFINITE.E4M3.F32.PACK_AB_MERGE_C R56, R61, R56, RZ ;  /* 0x000000383d38723e */ /* 0x000fe200048070ff */
[----:B------:R-:W-:Y:S01]  /*6190*/  UMOV UR43, UR10 ;  /* 0x0000000a002b7c82 */ /* 0x000fe20008000000 */
        /* <DEDUP_REMOVED lines=66> */
.L_x_132:
[----:B------:R-:W-:Y:S06]  /*65c0*/  BAR.ARV 0x8, 0x1a0 ;  /* 0x0206800000007b1d */ /* 0x000fec0000002000 */
[----:B------:R-:W-:Y:S05]  /*65d0*/  @!P0 BRA `(.L_x_143) ;  /* 0x0000000000048947 */ /* 0x000fea0003800000 */
[----:B------:R-:W-:Y:S01]  /*65e0*/  BPT.TRAP 0x1 ;  /* 0x000000040000795c */ /* 0x000fe20000300000 */
.L_x_143:
[----:B------:R-:W-:Y:S02]  /*65f0*/  IMAD.U32 R0, RZ, RZ, UR37 ;  /* 0x00000025ff007e24 */ /* 0x000fe4000f8e00ff */
[----:B------:R-:W-:-:S03]  /*6600*/  IMAD.U32 R13, RZ, RZ, UR36 ;  /* 0x00000024ff0d7e24 */ /* 0x000fc6000f8e00ff */
[----:B------:R-:W-:Y:S01]  /*6610*/  SHF.L.U32 R0, R0, 0x1f, RZ ;  /* 0x0000001f00007819 */ /* 0x000fe200000006ff */
[----:B------:R-:W-:-:S04]  /*6620*/  IMAD R13, R13, 0x8, R2 ;  /* 0x000000080d0d7824 */ /* 0x000fc800078e0202 */
[----:B------:R0:W1:Y:S01]  /*6630*/  SYNCS.PHASECHK.TRANS64.TRYWAIT P1, [R13+URZ+0x19c50], R0 ;  /* 0x019c50000d0075a7 */ /* 0x000062000802017f */
[----:B------:R-:W-:Y:S05]  /*6640*/  @!P0 BRA `(.L_x_144) ;  /* 0x0000000000048947 */ /* 0x000fea0003800000 */
[----:B------:R-:W-:Y:S01]  /*6650*/  BPT.TRAP 0x1 ;  /* 0x000000040000795c */ /* 0x000fe20000300000 */
.L_x_144:
[----:B------:R-:W-:Y:S01]  /*6660*/  VIADD R2, R2, 0x3000 ;  /* 0x0000300002027836 */ /* 0x000fe20000000000 */
[----:B-1----:R-:W-:Y:S06]  /*6670*/  @P1 BRA `(.L_x_145) ;  /* 0x0000000000081947 */ /* 0x002fec0003800000 */
[----:B------:R-:W1:Y:S02]  /*6680*/  SYNCS.PHASECHK.TRANS64.TRYWAIT P1, [R13+URZ+0x19c50], R0 ;  /* 0x019c50000d0075a7 */ /* 0x000e64000802017f */
[----:B-1----:R-:W-:Y:S05]  /*6690*/  @!P1 BRA `(.L_x_146) ;  /* 0x0000006c00749947 */ /* 0x002fea0003800000 */
.L_x_145:
[----:B------:R-:W-:Y:S05]  /*66a0*/  WARPSYNC.ALL ;  /* 0x0000000000007948 */ /* 0x000fea0003800000 */
[----:B------:R-:W-:Y:S01]  /*66b0*/  ULDC.64 UR8, c[0x0][0x9a0] ;  /* 0x0002680000087ab9 */ /* 0x000fe20000000a00 */
[----:B------:R-:W-:Y:S01]  /*66c0*/  SHF.R.U32.HI R2, RZ, 0x4, R2 ;  /* 0x00000004ff027819 */ /* 0x000fe20000011602 */
[----:B------:R-:W-:Y:S01]  /*66d0*/  UISETP.NE.U32.AND UP0, UPT, UR8, URZ, UPT ;  /* 0x0000003f0800728c */ /* 0x000fe2000bf05070 */
[----:B------:R-:W-:Y:S01]  /*66e0*/  IMAD.U32 R5, RZ, RZ, UR36 ;  /* 0x00000024ff057e24 */ /* 0x000fe2000f8e00ff */
[----:B------:R-:W-:Y:S01]  /*66f0*/  WARPGROUP.ARRIVE ;  /* 0x00000000000079c5 */ /* 0x000fe20000000000 */
[----:B------:R-:W-:Y:S01]  /*6700*/  LOP3.LUT R2, R2, 0x3fff, RZ, 0xc0, !PT ;  /* 0x00003fff02027812 */ /* 0x000fe200078ec0ff */
[----:B------:R-:W-:Y:S01]  /*6710*/  UISETP.NE.AND.EX UP0, UPT, UR9, URZ, UPT, UP0 ;  /* 0x0000003f0900728c */ /* 0x000fe2000bf05300 */
[----:B------:R-:W-:-:S02]  /*6720*/  IMAD.MOV.U32 R12, RZ, RZ, 0x3f800000 ;  /* 0x3f800000ff0c7424 */ /* 0x000fc400078e00ff */
[----:B------:R-:W-:-:S03]  /*6730*/  LOP3.LUT R2, R2, 0x10000, RZ, 0xfc, !PT ;  /* 0x0001000002027812 */ /* 0x000fc600078efcff */
[----:B------:R-:W-:Y:S02]  /*6740*/  PLOP3.LUT P1, PT, PT, PT, UP0, 0x80, 0x0 ;  /* 0x000000000000781c */ /* 0x000fe40003f2f008 */
[----:B------:R-:W-:Y:S02]  /*6750*/  IMAD R4, R5, 0x300, R2 ;  /* 0x0000030005047824 */ /* 0x000fe400078e0202 */
[----:B------:R-:W-:Y:S01]  /*6760*/  IMAD.MOV.U32 R5, RZ, RZ, 0x40000040 ;  /* 0x40000040ff057424 */ /* 0x000fe200078e00ff */
[----:B------:R-:W-:Y:S01]  /*6770*/  @UP0 ULDC.64 UR10, c[0x0][0x9c8] ;  /* 0x00027200000a0ab9 */ /* 0x000fe20000000a00 */
[----:B------:R-:W-:Y:S02]  /*6780*/  @UP0 USHF.R.S32.HI UR14, URZ, 0x1f, UR41 ;  /* 0x0000001f3f0e0899 */ /* 0x000fe40008011429 */
[----:B------:R-:W-:Y:S02]  /*6790*/  @UP0 UIMAD UR7, UR39, UR10, URZ ;  /* 0x0000000a270702a4 */ /* 0x000fe4000f8e023f */
[----:B------:R-:W-:Y:S01]  /*67a0*/  @UP0 UIMAD.WIDE.U32 UR4, UR40, UR10, URZ ;  /* 0x0000000a280402a5 */ /* 0x000fe2000f8e003f */
[----:B------:R-:W-:Y:S01]  /*67b0*/  R2UR UR10, R4 ;  /* 0x00000000040a72ca */ /* 0x000fe200000e0000 */
[----:B------:R-:W-:Y:S01]  /*67c0*/  @UP0 UIMAD UR7, UR40, UR11, UR7 ;  /* 0x0000000b280702a4 */ /* 0x000fe2000f8e0207 */
[----:B------:R-:W-:Y:S01]  /*67d0*/  R2UR UR11, R5 ;  /* 0x00000000050b72ca */ /* 0x000fe200000e0000 */
[----:B------:R-:W-:-:S02]  /*67e0*/  @UP0 ULDC.64 UR12, c[0x0][0x9d0] ;  /* 0x00027400000c0ab9 */ /* 0x000fc40000000a00 */
[----:B------:R-:W-:Y:S02]  /*67f0*/  @UP0 UIADD3 UR5, UR5, UR7, URZ ;  /* 0x0000000705050290 */ /* 0x000fe4000fffe03f */
[----:B------:R-:W-:Y:S02]  /*6800*/  @UP0 UIMAD UR7, UR14, UR12, URZ ;  /* 0x0000000c0e0702a4 */ /* 0x000fe4000f8e023f */
[----:B------:R-:W-:Y:S02]  /*6810*/  @UP0 UIMAD.WIDE.U32 UR4, UR41, UR12, UR4 ;  /* 0x0000000c290402a5 */ /* 0x000fe4000f8e0004 */
[----:B------:R-:W-:-:S04]  /*6820*/  @UP0 UIMAD UR7, UR41, UR13, UR7 ;  /* 0x0000000d290702a4 */ /* 0x000fc8000f8e0207 */
[----:B------:R-:W-:Y:S01]  /*6830*/  QGMMA.64x96x32.F32.E4M3.E4M3 R88, R148, gdesc[UR8], R88, gsb0 ;  /* 0x0160000894587df3 */ /* 0x000fe20008000858 */
[----:B------:R-:W-:Y:S02]  /*6840*/  @UP0 UIADD3 UR5, UR5, UR7, URZ ;  /* 0x0000000705050290 */ /* 0x000fe4000fffe03f */
[----:B------:R-:W-:-:S04]  /*6850*/  @UP0 ULEA UR7, UP1, UR4, UR8, 0x2 ;  /* 0x0000000804070291 */ /* 0x000fc8000f82103f */
[----:B------:R-:W-:-:S03]  /*6860*/  @UP0 ULEA.HI.X UR5, UR4, UR9, UR5, 0x2, UP1 ;  /* 0x0000000904050291 */ /* 0x000fc600088f1405 */
[----:B------:R-:W-:Y:S02]  /*6870*/  @UP0 UMOV UR4, UR7 ;  /* 0x0000000700040c82 */ /* 0x000fe40008000000 */
[----:B------:R-:W-:Y:S02]  /*6880*/  IMAD.U32 R10, RZ, RZ, UR4 ;  /* 0x00000004ff0a7e24 */ /* 0x000fe4000f8e00ff */
[----:B------:R-:W-:-:S05]  /*6890*/  IMAD.U32 R11, RZ, RZ, UR5 ;  /* 0x00000005ff0b7e24 */ /* 0x000fca000f8e00ff */
[----:B------:R2:W3:Y:S01]  /*68a0*/  @P1 LDG.E R12, desc[UR54][R10.64] ;  /* 0x000000360a0c1981 */ /* 0x0004e2000c1e1900 */
[----:B------:R-:W-:Y:S02]  /*68b0*/  VIADD R6, R4, 0x2 ;  /* 0x0000000204067836 */ /* 0x000fe40000000000 */
[----:B------:R-:W-:-:S03]  /*68c0*/  IMAD.MOV.U32 R7, RZ, RZ, 0x40000040 ;  /* 0x40000040ff077424 */ /* 0x000fc600078e00ff */
[----:B------:R-:W-:Y:S02]  /*68d0*/  R2UR UR10, R6 ;  /* 0x00000000060a72ca */ /* 0x000fe400000e0000 */
[----:B------:R-:W-:Y:S01]  /*68e0*/  R2UR UR11, R7 ;  /* 0x00000000070b72ca */ /* 0x000fe200000e0000 */
[----:B------:R-:W-:Y:S02]  /*68f0*/  VIADD R6, R4, 0x4 ;  /* 0x0000000404067836 */ /* 0x000fe40000000000 */
[----:B------:R-:W-:Y:S01]  /*6900*/  IMAD.MOV.U32 R7, RZ, RZ, 0x40000040 ;  /* 0x40000040ff077424 */ /* 0x000fe200078e00ff */
[----:B------:R-:W-:Y:S02]  /*6910*/  WARPGROUP.DEPBAR.LE gsb0, 0x0 ;  /* 0x00008000000079c5 */ /* 0x000fe40000010000 */
[----:B------:R-:W-:-:S07]  /*6920*/  WARPGROUP.ARRIVE ;  /* 0x00000000000079c5 */ /* 0x000fce0000000000 */
[----:B------:R-:W-:Y:S01]  /*6930*/  QGMMA.64x96x32.F32.E4M3.E4M3 R88, R136, gdesc[UR8], R88, gsb0 ;  /* 0x0160000888587df3 */ /* 0x000fe20008000858 */
[----:B------:R-:W-:Y:S02]  /*6940*/  R2UR UR10, R6 ;  /* 0x00000000060a72ca */ /* 0x000fe400000e0000 */
[----:B------:R-:W-:Y:S01]  /*6950*/  R2UR UR11, R7 ;  /* 0x00000000070b72ca */ /* 0x000fe200000e0000 */
[----:B------:R-:W-:Y:S01]  /*6960*/  VIADD R4, R4, 0x6 ;  /* 0x0000000604047836 */ /* 0x000fe20000000000 */
[----:B------:R-:W4:Y:S01]  /*6970*/  SHFL.BFLY PT, R7, R8, 0x2, 0x1f ;  /* 0x0c401f0008077f89 */ /* 0x000f2200000e0000 */
[----:B------:R-:W-:-:S03]  /*6980*/  IMAD.MOV.U32 R5, RZ, RZ, 0x40000040 ;  /* 0x40000040ff057424 */ /* 0x000fc600078e00ff */
[----:B------:R-:W5:Y:S01]  /*6990*/  SHFL.BFLY PT, R2, R9, 0x2, 0x1f ;  /* 0x0c401f0009027f89 */ /* 0x000f6200000e0000 */
[----:B------:R-:W-:Y:S02]  /*69a0*/  WARPGROUP.DEPBAR.LE gsb0, 0x0 ;  /* 0x00008000000079c5 */ /* 0x000fe40000010000 */
[----:B------:R-:W-:-:S06]  /*69b0*/  WARPGROUP.ARRIVE ;  /* 0x00000000000079c5 */ /* 0x000fcc0000000000 */
[----:B------:R-:W-:Y:S01]  /*69c0*/  QGMMA.64x96x32.F32.E4M3.E4M3 R88, R140, gdesc[UR8], R88, gsb0 ;  /* 0x016000088c587df3 */ /* 0x000fe20008000858 */
[----:B------:R-:W-:Y:S02]  /*69d0*/  R2UR UR10, R4 ;  /* 0x00000000040a72ca */ /* 0x000fe400000e0000 */
[----:B------:R-:W-:Y:S01]  /*69e0*/  R2UR UR11, R5 ;  /* 0x00000000050b72ca */ /* 0x000fe200000e0000 */
[----:B----4-:R-:W-:-:S01]  /*69f0*/  FADD.FTZ R7, R7, R8 ;  /* 0x0000000807077221 */ /* 0x010fc20000010000 */
[----:B-----5:R-:W-:-:S04]  /*6a00*/  FADD.FTZ R2, R2, R9 ;  /* 0x0000000902027221 */ /* 0x020fc80000010000 */
[----:B01----:R-:W0:Y:S04]  /*6a10*/  SHFL.BFLY PT, R0, R7, 0x1, 0x1f ;  /* 0x0c201f0007007f89 */ /* 0x003e2800000e0000 */
[----:B------:R-:W2:Y:S01]  /*6a20*/  SHFL.BFLY PT, R5, R2, 0x1, 0x1f ;  /* 0x0c201f0002057f89 */ /* 0x000ea200000e0000 */
[----:B0-----:R-:W-:-:S01]  /*6a30*/  FADD.FTZ R4, R7, R0 ;  /* 0x0000000007047221 */ /* 0x001fc20000010000 */
        /* <DEDUP_REMOVED lines=10> */
[----:B------:R0:W-:Y:S01]  /*6ae0*/  @P1 MUFU.RCP R5, R4 ;  /* 0x0000000400051308 */ /* 0x0001e20000001000 */
[----:B------:R-:W-:Y:S01]  /*6af0*/  FSETP.NE.FTZ.AND P1, PT, R10, RZ, PT ;  /* 0x000000ff0a00720b */ /* 0x000fe20003f35000 */
[----:B------:R-:W-:-:S06]  /*6b00*/  IMAD.MOV.U32 R9, RZ, RZ, RZ ;  /* 0x000000ffff097224 */ /* 0x000fcc00078e00ff */
[----:B------:R-:W1:Y:S08]  /*6b10*/  @P2 MUFU.LG2 R6, R6 ;  /* 0x0000000600062308 */ /* 0x000e700000000c00 */
[----:B------:R-:W2:Y:S08]  /*6b20*/  @P3 MUFU.LG2 R8, R8 ;  /* 0x0000000800083308 */ /* 0x000eb00000000c00 */
[----:B------:R-:W4:Y:S01]  /*6b30*/  @P1 MUFU.RCP R9, R10 ;  /* 0x0000000a00091308 */ /* 0x000f220000001000 */
[----:B------:R-:W-:-:S02]  /*6b40*/  IMAD.U32 R7, RZ, RZ, UR6 ;  /* 0x00000006ff077e24 */ /* 0x000fc4000f8e00ff */
[----:B------:R-:W-:Y:S02]  /*6b50*/  IMAD.U32 R14, RZ, RZ, UR6 ;  /* 0x00000006ff0e7e24 */ /* 0x000fe4000f8e00ff */
[----:B0-----:R-:W-:Y:S01]  /*6b60*/  @P2 FMUL.FTZ R4, R7, 0.69314718246459960938 ;  /* 0x3f31721807042820 */ /* 0x001fe20000410000 */
[----:B-1----:R-:W-:Y:S01]  /*6b70*/  @P2 FMUL.FTZ R7, R6, 0.69314718246459960938 ;  /* 0x3f31721806072820 */ /* 0x002fe20000410000 */
        /* <DEDUP_REMOVED lines=11> */
.L_x_147:
[----:B------:R-:W-:Y:S01]  /*6c30*/  VIADD R4, R13, 0x19c60 ;  /* 0x00019c600d047836 */ /* 0x000fe20000000000 */
[----:B------:R-:W-:Y:S01]  /*6c40*/  UIADD3 UR36, UR36, 0x1, URZ ;  /* 0x0000000124247890 */ /* 0x000fe2000fffe03f */
[-C--:B------:R-:W-:Y:S01]  /*6c50*/  FMUL.FTZ R62, R88, R5.reuse ;  /* 0x00000005583e7220 */ /* 0x080fe20000410000 */
[-C--:B------:R-:W-:Y:S01]  /*6c60*/  FMUL.FTZ R58, R89, R5.reuse ;  /* 0x00000005593a7220 */ /* 0x080fe20000410000 */
[-C--:B------:R-:W-:Y:S01]  /*6c70*/  FMUL.FTZ R61, R92, R5.reuse ;  /* 0x000000055c3d7220 */ /* 0x080fe20000410000 */
[----:B------:R-:W-:Y:S01]  /*6c80*/  PRMT R3, R3, 0x654, R4 ;  /* 0x0000065403037816 */ /* 0x000fe20000000004 */
[----:B------:R-:W-:Y:S01]  /*6c90*/  UISETP.NE.AND UP0, UPT, UR36, 0x2, UPT ;  /* 0x000000022400788c */ /* 0x000fe2000bf05270 */
[-C--:B------:R-:W-:Y:S01]  /*6ca0*/  FMUL.FTZ R57, R93, R5.reuse ;  /* 0x000000055d397220 */ /* 0x080fe20000410000 */
[-C--:B------:R-:W-:Y:S01]  /*6cb0*/  FMUL.FTZ R4, R96, R5.reuse ;  /* 0x0000000560047220 */ /* 0x080fe20000410000 */
[----:B------:R0:W-:Y:S01]  /*6cc0*/  SYNCS.ARRIVE.TRANS64.RED.A1T0 RZ, [R3+URZ], RZ ;  /* 0x000000ff03ff79a7 */ /* 0x0001e2000810043f */
        /* <DEDUP_REMOVED lines=19> */
[----:B------:R-:W-:Y:S01]  /*6e00*/  USEL UR4, URZ, 0x1, UP0 ;  /* 0x000000013f047887 */ /* 0x000fe20008000000 */
        /* <DEDUP_REMOVED lines=19> */
[----:B------:R-:W-:Y:S01]  /*6f40*/  PLOP3.LUT P0, PT, PT, PT, PT, 0x8, 0x0 ;  /* 0x000000000000781c */ /* 0x000fe20003f0e170 */
[-C--:B------:R-:W-:Y:S01]  /*6f50*/  FMUL.FTZ R15, R127, R6.reuse ;  /* 0x000000067f0f7220 */ /* 0x080fe20000410000 */
[-C--:B------:R-:W-:Y:S01]  /*6f60*/  FMUL.FTZ R12, R130, R6.reuse ;  /* 0x00000006820c7220 */ /* 0x080fe20000410000 */
[-C--:B------:R-:W-:Y:S01]  /*6f70*/  FMUL.FTZ R8, R131, R6.reuse ;  /* 0x0000000683087220 */ /* 0x080fe20000410000 */
[-C--:B------:R-:W-:Y:S01]  /*6f80*/  FMUL.FTZ R11, R134, R6.reuse ;  /* 0x00000006860b7220 */ /* 0x080fe20000410000 */
[----:B------:R-:W-:Y:S01]  /*6f90*/  FMUL.FTZ R135, R135, R6 ;  /* 0x0000000687877220 */ /* 0x000fe20000410000 */
[----:B------:R-:W-:-:S02]  /*6fa0*/  UIADD3 UR38, UR38, 0x1, URZ ;  /* 0x0000000126267890 */ /* 0x000fc4000fffe03f */
[----:B------:R-:W-:Y:S02]  /*6fb0*/  USEL UR36, UR36, URZ, UP0 ;  /* 0x0000003f24247287 */ /* 0x000fe40008000000 */
[----:B0-----:R-:W-:-:S12]  /*6fc0*/  ULOP3.LUT UR37, UR37, UR4, URZ, 0x3c, !UPT ;  /* 0x0000000425257292 */ /* 0x001fd8000f8e3c3f */
.L_x_125:
[----:B------:R-:W0:Y:S01]  /*6fd0*/  S2R R6, SR_CgaCtaId ;  /* 0x0000000000067919 */ /* 0x000e220000008800 */
[----:B------:R-:W-:Y:S01]  /*6fe0*/  MOV R3, 0x400 ;  /* 0x0000040000037802 */ /* 0x000fe20000000f00 */
[----:B------:R-:W-:Y:S01]  /*6ff0*/  BSSY B0, `(.L_x_148) ;  /* 0x00001cb000007945 */ /* 0x000fe20003800000 */
[----:B------:R-:W-:Y:S02]  /*7000*/  BAR.SYNC.DEFER_BLOCKING 0x5, 0x200 ;  /* 0x0148000000007b1d */ /* 0x000fe40000010000 */
[----:B0-----:R-:W-:-:S05]  /*7010*/  LEA R3, R6, R3, 0x18 ;  /* 0x0000000306037211 */ /* 0x001fca00078ec0ff */
[----:B------:R-:W0:Y:S02]  /*7020*/  LDS.128 R36, [R3+0x19cd0] ;  /* 0x019cd00003247984 */ /* 0x000e240000000c00 */
[----:B0-----:R-:W-:Y:S01]  /*7030*/  R2UR UR5, R38 ;  /* 0x00000000260572ca */ /* 0x001fe200000e0000 */
[----:B------:R-:W-:Y:S06]  /*7040*/  BAR.ARV 0x4, 0x200 ;  /* 0x0108000000007b1d */ /* 0x000fec0000002000 */
[----:B------:R-:W-:Y:S08]  /*7050*/  @P0 BRA `(.L_x_149) ;  /* 0x0000001400100947 */ /* 0x000ff00003800000 */
[----:B------:R-:W0:Y:S01]  /*7060*/  S2R R63, SR_TID.X ;  /* 0x00000000003f7919 */ /* 0x000e220000002100 */
[----:B------:R-:W-:Y:S01]  /*7070*/  ULDC.64 UR6, c[0x4][0x38] ;  /* 0x01000e0000067ab9 */ /* 0x000fe20000000a00 */
[----:B0-----:R-:W-:-:S05]  /*7080*/  IMAD.SHL.U32 R6, R63, 0x4, RZ ;  /* 0x000000043f067824 */ /* 0x001fca00078e00ff */
[----:B------:R-:W-:-:S04]  /*7090*/  LOP3.LUT R6, R6, 0xc, RZ, 0xc0, !PT ;  /* 0x0000000c06067812 */ /* 0x000fc800078ec0ff */
[----:B------:R-:W-:-:S05]  /*70a0*/  IADD3 R6, P0, R6, UR6, RZ ;  /* 0x0000000606067c10 */ /* 0x000fca000ff1e0ff */
[----:B------:R-:W-:Y:S01]  /*70b0*/  IMAD.X R7, RZ, RZ, UR7, P0 ;  /* 0x00000007ff077e24 */ /* 0x000fe200080e06ff */
[----:B------:R-:W0:Y:S01]  /*70c0*/  S2R R36, SR_SWINHI ;  /* 0x0000000000247919 */ /* 0x000e220000002f00 */
[----:B------:R-:W-:Y:S01]  /*70d0*/  F2FP.BF16.F32.PACK_AB R56, R5, R56 ;  /* 0x000000380538723e */ /* 0x000fe200000010ff */
[----:B------:R-:W-:Y:S02]  /*70e0*/  ULDC.64 UR6, c[0x0][0xbd8] ;  /* 0x0002f60000067ab9 */ /* 0x000fe40000000a00 */
[----:B------:R1:W2:Y:S01]  /*70f0*/  LDG.E.CONSTANT R6, desc[UR54][R6.64] ;  /* 0x0000003606067981 */ /* 0x0002a2000c1e9900 */
[----:B------:R-:W-:Y:S01]  /*7100*/  LOP3.LUT P0, R5, R63, 0x3, RZ, 0xc0, !PT ;  /* 0x000000033f057812 */ /* 0x000fe2000780c0ff */
[----:B------:R-:W-:Y:S01]  /*7110*/  ULEA UR4, UP1, UR40, UR6, 0x2 ;  /* 0x0000000628047291 */ /* 0x000fe2000f82103f */
[----:B------:R-:W-:Y:S01]  /*7120*/  F2FP.BF16.F32.PACK_AB R4, R55, R4 ;  /* 0x000000043704723e */ /* 0x000fe200000010ff */
[----:B------:R-:W-:Y:S01]  /*7130*/  UISETP.NE.U32.AND UP0, UPT, UR6, URZ, UPT ;  /* 0x0000003f0600728c */ /* 0x000fe2000bf05070 */
[----:B------:R-:W-:Y:S01]  /*7140*/  F2FP.BF16.F32.PACK_AB R51, R51, R52 ;  /* 0x000000343333723e */ /* 0x000fe200000010ff */
[----:B------:R-:W-:Y:S01]  /*7150*/  ULEA.HI.X UR6, UR40, UR7, UR39, 0x2, UP1 ;  /* 0x0000000728067291 */ /* 0x000fe200088f1427 */
[----:B------:R-:W-:Y:S01]  /*7160*/  ISETP.EQ.OR P0, PT, R5, 0x3, !P0 ;  /* 0x000000030500780c */ /* 0x000fe20004702670 */
[----:B------:R-:W-:Y:S01]  /*7170*/  UISETP.NE.AND.EX UP0, UPT, UR7, URZ, UPT, UP0 ;  /* 0x0000003f0700728c */ /* 0x000fe2000bf05300 */
[----:B------:R-:W-:-:S02]  /*7180*/  F2FP.BF16.F32.PACK_AB R32, R31, R32 ;  /* 0x000000201f20723e */ /* 0x000fc400000010ff */
[----:B------:R-:W-:Y:S02]  /*7190*/  F2FP.BF16.F32.PACK_AB R25, R25, R26 ;  /* 0x0000001a1919723e */ /* 0x000fe400000010ff */
[----:B------:R-:W-:Y:S02]  /*71a0*/  SEL R31, R4, R51, P0 ;  /* 0x00000033041f7207 */ /* 0x000fe40000000000 */
[----:B------:R-:W-:Y:S02]  /*71b0*/  SEL R26, R51, R4, P0 ;  /* 0x00000004331a7207 */ /* 0x000fe40000000000 */
[----:B------:R-:W-:Y:S02]  /*71c0*/  F2FP.BF16.F32.PACK_AB R11, R11, R12 ;  /* 0x0000000c0b0b723e */ /* 0x000fe400000010ff */
[----:B------:R-:W-:Y:S02]  /*71d0*/  F2FP.BF16.F32.PACK_AB R53, R53, R54 ;  /* 0x000000363535723e */ /* 0x000fe400000010ff */
[----:B------:R-:W-:-:S02]  /*71e0*/  F2FP.BF16.F32.PACK_AB R50, R49, R50 ;  /* 0x000000323132723e */ /* 0x000fc400000010ff */
[----:B------:R-:W-:Y:S02]  /*71f0*/  F2FP.BF16.F32.PACK_AB R10, R9, R10 ;  /* 0x0000000a090a723e */ /* 0x000fe400000010ff */
[----:B------:R-:W-:Y:S02]  /*7200*/  F2FP.BF16.F32.PACK_AB R12, R135, R8 ;  /* 0x00000008870c723e */ /* 0x000fe400000010ff */
[----:B------:R-:W-:Y:S02]  /*7210*/  F2FP.BF16.F32.PACK_AB R35, R35, R40 ;  /* 0x000000282323723e */ /* 0x000fe400000010ff */
[----:B------:R-:W-:Y:S02]  /*7220*/  MOV R4, R3 ;  /* 0x0000000300047202 */ /* 0x000fe40000000f00 */
[----:B0-----:R-:W-:Y:S02]  /*7230*/  MOV R5, R36 ;  /* 0x0000002400057202 */ /* 0x001fe40000000f00 */
[----:B------:R-:W-:-:S02]  /*7240*/  SEL R49, R53, R50, P0 ;  /* 0x0000003235317207 */ /* 0x000fc40000000000 */
[----:B------:R-:W-:Y:S01]  /*7250*/  F2FP.BF16.F32.PACK_AB R47, R47, R48 ;  /* 0x000000302f2f723e */ /* 0x000fe200000010ff */
[----:B------:R-:W-:Y:S01]  /*7260*/  IMAD.WIDE R8, R154, 0x2, R4 ;  /* 0x000000029a087825 */ /* 0x000fe200078e0204 */
[----:B------:R-:W-:Y:S02]  /*7270*/  F2FP.BF16.F32.PACK_AB R44, R43, R44 ;  /* 0x0000002c2b2c723e */ /* 0x000fe400000010ff */
[----:B------:R-:W-:Y:S02]  /*7280*/  F2FP.BF16.F32.PACK_AB R27, R27, R28 ;  /* 0x0000001c1b1b723e */ /* 0x000fe400000010ff */
[----:B------:R-:W-:Y:S02]  /*7290*/  F2FP.BF16.F32.PACK_AB R24, R21, R24 ;  /* 0x000000181518723e */ /* 0x000fe400000010ff */
[----:B------:R-:W-:Y:S02]  /*72a0*/  SEL R50, R50, R53, P0 ;  /* 0x0000003532327207 */ /* 0x000fe40000000000 */
[----:B------:R-:W-:-:S02]  /*72b0*/  F2FP.BF16.F32.PACK_AB R13, R13, R14 ;  /* 0x0000000e0d0d723e */ /* 0x000fc400000010ff */
[----:B------:R-:W-:Y:S02]  /*72c0*/  SEL R53, R11, R12, P0 ;  /* 0x0000000c0b357207 */ /* 0x000fe40000000000 */
[----:B------:R-:W-:Y:S02]  /*72d0*/  SEL R52, R12, R11, P0 ;  /* 0x0000000b0c347207 */ /* 0x000fe40000000000 */
[C---:B-1----:R-:W-:Y:S02]  /*72e0*/  LOP3.LUT R7, R8.reuse, 0x180, RZ, 0xc0, !PT ;  /* 0x0000018008077812 */ /* 0x042fe400078ec0ff */
[----:B------:R-:W-:Y:S02]  /*72f0*/  F2FP.BF16.F32.PACK_AB R59, R59, R60 ;  /* 0x0000003c3b3b723e */ /* 0x000fe400000010ff */
[----:B------:R-:W-:Y:S02]  /*7300*/  SEL R43, R35, R32, P0 ;  /* 0x00000020232b7207 */ /* 0x000fe40000000000 */
[----:B------:R-:W-:-:S02]  /*7310*/  IADD3 R12, P5, R8, 0x20, RZ ;  /* 0x00000020080c7810 */ /* 0x000fc40007fbe0ff */
        /* <DEDUP_REMOVED lines=8> */
[----:B------:R-:W-:Y:S02]  /*73a0*/  SEL R34, R10, R13, P0 ;  /* 0x0000000d0a227207 */ /* 0x000fe40000000000 */
[----:B------:R-:W-:Y:S02]  /*73b0*/  SHF.R.U64 R7, R7, 0x3, RZ ;  /* 0x0000000307077819 */ /* 0x000fe400000012ff */
[----:B------:R-:W-:Y:S02]  /*73c0*/  SEL R47, R59, R56, P0 ;  /* 0x000000383b2f7207 */ /* 0x000fe40000000000 */
[----:B------:R-:W-:-:S02]  /*73d0*/  LOP3.LUT R10, R12, 0x180, RZ, 0xc0, !PT ;  /* 0x000001800c0a7812 */ /* 0x000fc400078ec0ff */
[----:B------:R-:W-:Y:S02]  /*73e0*/  F2FP.BF16.F32.PACK_AB R58, R57, R58 ;  /* 0x0000003a393a723e */ /* 0x000fe400000010ff */
[----:B------:R-:W-:Y:S02]  /*73f0*/  SEL R56, R56, R59, P0 ;  /* 0x0000003b38387207 */ /* 0x000fe40000000000 */
[C---:B------:R-:W-:Y:S02]  /*7400*/  IADD3 R14, P4, R8.reuse, 0x3000, RZ ;  /* 0x00003000080e7810 */ /* 0x040fe40007f9e0ff */
[C---:B------:R-:W-:Y:S02]  /*7410*/  IADD3 R55, P3, R8.reuse, 0x3020, RZ ;  /* 0x0000302008377810 */ /* 0x040fe40007f7e0ff */
[C---:B------:R-:W-:Y:S01]  /*7420*/  IADD3 R57, P2, R8.reuse, 0x6000, RZ ;  /* 0x0000600008397810 */ /* 0x040fe20007f5e0ff */
[----:B------:R-:W-:Y:S01]  /*7430*/  IMAD.X R21, RZ, RZ, R9, P4 ;  /* 0x000000ffff157224 */ /* 0x000fe200020e0609 */
[----:B------:R-:W-:-:S02]  /*7440*/  IADD3 R59, P1, R8, 0x6020, RZ ;  /* 0x00006020083b7810 */ /* 0x000fc40007f3e0ff */
[----:B------:R-:W-:Y:S01]  /*7450*/  LOP3.LUT R8, R7, R8, RZ, 0x3c, !PT ;  /* 0x0000000807087212 */ /* 0x000fe200078e3cff */
[--C-:B------:R-:W-:Y:S01]  /*7460*/  IMAD.X R13, RZ, RZ, R9.reuse, P2 ;  /* 0x000000ffff0d7224 */ /* 0x100fe200010e0609 */
[----:B------:R-:W-:Y:S01]  /*7470*/  SHF.R.U64 R7, R10, 0x3, RZ ;  /* 0x000000030a077819 */ /* 0x000fe200000012ff */
[----:B------:R-:W-:Y:S01]  /*7480*/  IMAD.X R11, RZ, RZ, R9, P1 ;  /* 0x000000ffff0b7224 */ /* 0x000fe200008e0609 */
[----:B------:R-:W-:Y:S02]  /*7490*/  F2FP.BF16.F32.PACK_AB R45, R45, R46 ;  /* 0x0000002e2d2d723e */ /* 0x000fe400000010ff */
[----:B------:R-:W-:Y:S02]  /*74a0*/  LOP3.LUT R24, R7, R12, RZ, 0x3c, !PT ;  /* 0x0000000c07187212 */ /* 0x000fe400078e3cff */
[----:B------:R-:W-:Y:S02]  /*74b0*/  LOP3.LUT R7, R14, 0x180, RZ, 0xc0, !PT ;  /* 0x000001800e077812 */ /* 0x000fe400078ec0ff */
[----:B------:R-:W-:-:S02]  /*74c0*/  F2FP.BF16.F32.PACK_AB R30, R29, R30 ;  /* 0x0000001e1d1e723e */ /* 0x000fc400000010ff */
[----:B------:R-:W-:Y:S02]  /*74d0*/  F2FP.BF16.F32.PACK_AB R61, R61, R62 ;  /* 0x0000003e3d3d723e */ /* 0x000fe400000010ff */
[----:B------:R-:W-:Y:S01]  /*74e0*/  F2FP.BF16.F32.PACK_AB R20, R15, R20 ;  /* 0x000000140f14723e */ /* 0x000fe200000010ff */
[----:B------:R-:W-:Y:S01]  /*74f0*/  IMAD.X R15, RZ, RZ, R9, P3 ;  /* 0x000000ffff0f7224 */ /* 0x000fe200018e0609 */
[----:B------:R-:W-:Y:S02]  /*7500*/  SEL R51, R45, R42, P0 ;  /* 0x0000002a2d337207 */ /* 0x000fe40000000000 */
[----:B------:R-:W-:Y:S02]  /*7510*/  SEL R42, R42, R45, P0 ;  /* 0x0000002d2a2a7207 */ /* 0x000fe40000000000 */
[----:B------:R-:W-:Y:S02]  /*7520*/  SHF.R.U64 R7, R7, 0x3, RZ ;  /* 0x0000000307077819 */ /* 0x000fe400000012ff */
[----:B------:R-:W-:-:S02]  /*7530*/  SEL R45, R33, R30, P0 ;  /* 0x0000001e212d7207 */ /* 0x000fc40000000000 */
[----:B------:R-:W-:Y:S02]  /*7540*/  LOP3.LUT R10, R55, 0x180, RZ, 0xc0, !PT ;  /* 0x00000180370a7812 */ /* 0x000fe400078ec0ff */
[----:B------:R-:W-:Y:S02]  /*7550*/  LOP3.LUT R36, R59, 0x180, RZ, 0xc0, !PT ;  /* 0x000001803b247812 */ /* 0x000fe400078ec0ff */
[----:B------:R-:W-:Y:S02]  /*7560*/  SEL R30, R30, R33, P0 ;  /* 0x000000211e1e7207 */ /* 0x000fe40000000000 */
[----:B------:R-:W-:Y:S02]  /*7570*/  SEL R29, R61, R58, P0 ;  /* 0x0000003a3d1d7207 */ /* 0x000fe40000000000 */
[----:B------:R-:W-:Y:S02]  /*7580*/  SEL R33, R25, R20, P0 ;  /* 0x0000001419217207 */ /* 0x000fe40000000000 */
[----:B------:R-:W-:Y:S01]  /*7590*/  SEL R40, R20, R25, P0 ;  /* 0x0000001914287207 */ /* 0x000fe20000000000 */
[----:B------:R-:W-:Y:S01]  /*75a0*/  IMAD.X R25, RZ, RZ, R9, P5 ;  /* 0x000000ffff197224 */ /* 0x000fe200028e0609 */
[----:B------:R-:W-:-:S02]  /*75b0*/  SEL R58, R58, R61, P0 ;  /* 0x0000003d3a3a7207 */ /* 0x000fc40000000000 */
[----:B------:R-:W-:Y:S02]  /*75c0*/  LOP3.LUT R20, R7, R14, RZ, 0x3c, !PT ;  /* 0x0000000e07147212 */ /* 0x000fe400078e3cff */
[----:B------:R-:W-:Y:S02]  /*75d0*/  SHF.R.U64 R10, R10, 0x3, RZ ;  /* 0x000000030a0a7819 */ /* 0x000fe400000012ff */
[----:B------:R-:W-:Y:S02]  /*75e0*/  SHF.R.U64 R36, R36, 0x3, RZ ;  /* 0x0000000324247819 */ /* 0x000fe400000012ff */
[----:B------:R-:W-:Y:S02]  /*75f0*/  LOP3.LUT R14, R10, R55, RZ, 0x3c, !PT ;  /* 0x000000370a0e7212 */ /* 0x000fe400078e3cff */
[----:B------:R-:W-:Y:S02]  /*7600*/  LOP3.LUT R10, R36, R59, RZ, 0x3c, !PT ;  /* 0x0000003b240a7212 */ /* 0x000fe400078e3cff */
[----:B------:R-:W-:-:S02]  /*7610*/  MOV R59, R20 ;  /* 0x00000014003b7202 */ /* 0x000fc40000000f00 */
[----:B------:R-:W-:Y:S02]  /*7620*/  LOP3.LUT R12, R57, 0x180, RZ, 0xc0, !PT ;  /* 0x00000180390c7812 */ /* 0x000fe400078ec0ff */
[----:B------:R-:W-:Y:S02]  /*7630*/  MOV R61, R8 ;  /* 0x00000008003d7202 */ /* 0x000fe40000000f00 */
[----:B------:R-:W-:Y:S02]  /*7640*/  SHF.R.U64 R12, R12, 0x3, RZ ;  /* 0x000000030c0c7819 */ /* 0x000fe400000012ff */
[----:B------:R-:W-:Y:S02]  /*7650*/  MOV R54, R10 ;  /* 0x0000000a00367202 */ /* 0x000fe40000000f00 */
[----:B------:R-:W-:Y:S02]  /*7660*/  LOP3.LUT R12, R12, R57, RZ, 0x3c, !PT ;  /* 0x000000390c0c7212 */ /* 0x000fe400078e3cff */
[----:B------:R-:W-:-:S02]  /*7670*/  MOV R57, R14 ;  /* 0x0000000e00397202 */ /* 0x000fc40000000f00 */
[----:B------:R-:W-:Y:S02]  /*7680*/  MOV R55, R12 ;  /* 0x0000000c00377202 */ /* 0x000fe40000000f00 */
[----:B------:R-:W-:Y:S02]  /*7690*/  MOV R60, R24 ;  /* 0x00000018003c7202 */ /* 0x000fe40000000f00 */
[----:B------:R-:W-:Y:S02]  /*76a0*/  PLOP3.LUT P1, PT, PT, PT, UP0, 0x80, 0x0 ;  /* 0x000000000000781c */ /* 0x000fe40003f2f008 */
[----:B--2---:R-:W-:Y:S01]  /*76b0*/  LOP3.LUT R7, R6, 0x2, RZ, 0x3c, !PT ;  /* 0x0000000206077812 */ /* 0x004fe200078e3cff */
[----:B------:R-:W-:Y:S04]  /*76c0*/  SHFL.IDX PT, R29, R29, R6, 0x1c1f ;  /* 0x001c1f061d1d7589 */ /* 0x000fe800000e0000 */
[----:B------:R-:W0:Y:S04]  /*76d0*/  SHFL.IDX PT, R58, R58, R7, 0x1c1f ;  /* 0x001c1f073a3a7589 */ /* 0x000e2800000e0000 */
[----:B------:R-:W-:Y:S04]  /*76e0*/  SHFL.IDX PT, R47, R47, R6, 0x1c1f ;  /* 0x001c1f062f2f7589 */ /* 0x000fe800000e0000 */
[----:B------:R-:W1:Y:S04]  /*76f0*/  SHFL.IDX PT, R56, R56, R7, 0x1c1f ;  /* 0x001c1f0738387589 */ /* 0x000e6800000e0000 */
[----:B------:R-:W-:Y:S04]  /*7700*/  SHFL.IDX PT, R31, R31, R6, 0x1c1f ;  /* 0x001c1f061f1f7589 */ /* 0x000fe800000e0000 */
[----:B------:R-:W2:Y:S04]  /*7710*/  SHFL.IDX PT, R26, R26, R7, 0x1c1f ;  /* 0x001c1f071a1a7589 */ /* 0x000ea800000e0000 */
[----:B------:R-:W-:Y:S04]  /*7720*/  SHFL.IDX PT, R49, R49, R6, 0x1c1f ;  /* 0x001c1f0631317589 */ /* 0x000fe800000e0000 */
[----:B------:R-:W3:Y:S01]  /*7730*/  SHFL.IDX PT, R50, R50, R7, 0x1c1f ;  /* 0x001c1f0732327589 */ /* 0x000ee200000e0000 */
[----:B0-----:R-:W-:-:S02]  /*7740*/  SEL R8, R29, R58, P0 ;  /* 0x0000003a1d087207 */ /* 0x001fc40000000000 */
[----:B------:R-:W-:Y:S01]  /*7750*/  SEL R10, R58, R29, P0 ;  /* 0x0000001d3a0a7207 */ /* 0x000fe20000000000 */
[----:B------:R-:W-:Y:S04]  /*7760*/  SHFL.IDX PT, R27, R27, R6, 0x1c1f ;  /* 0x001c1f061b1b7589 */ /* 0x000fe800000e0000 */
[----:B------:R-:W0:Y:S01]  /*7770*/  SHFL.IDX PT, R36, R34, R7, 0x1c1f ;  /* 0x001c1f0722247589 */ /* 0x000e2200000e0000 */
[----:B-1----:R-:W-:Y:S02]  /*7780*/  SEL R9, R47, R56, P0 ;  /* 0x000000382f097207 */ /* 0x002fe40000000000 */
[----:B------:R-:W-:Y:S01]  /*7790*/  SEL R11, R56, R47, P0 ;  /* 0x0000002f380b7207 */ /* 0x000fe20000000000 */
[----:B------:R-:W-:Y:S04]  /*77a0*/  SHFL.IDX PT, R41, R41, R6, 0x1c1f ;  /* 0x001c1f0629297589 */ /* 0x000fe800000e0000 */
[----:B------:R-:W-:Y:S01]  /*77b0*/  SHFL.IDX PT, R43, R43, R6, 0x1c1f ;  /* 0x001c1f062b2b7589 */ /* 0x000fe200000e0000 */
[----:B--2---:R-:W-:-:S02]  /*77c0*/  SEL R12, R31, R26, P0 ;  /* 0x0000001a1f0c7207 */ /* 0x004fc40000000000 */
[----:B------:R-:W-:Y:S01]  /*77d0*/  SEL R14, R26, R31, P0 ;  /* 0x0000001f1a0e7207 */ /* 0x000fe20000000000 */
[----:B------:R-:W-:Y:S04]  /*77e0*/  SHFL.IDX PT, R51, R51, R6, 0x1c1f ;  /* 0x001c1f0633337589 */ /* 0x000fe800000e0000 */
[----:B------:R-:W1:Y:S01]  /*77f0*/  SHFL.IDX PT, R44, R44, R7, 0x1c1f ;  /* 0x001c1f072c2c7589 */ /* 0x000e6200000e0000 */
[----:B---3--:R-:W-:Y:S02]  /*7800*/  SEL R13, R49, R50, P0 ;  /* 0x00000032310d7207 */ /* 0x008fe40000000000 */
[----:B------:R-:W-:Y:S01]  /*7810*/  SEL R15, R50, R49, P0 ;  /* 0x00000031320f7207 */ /* 0x000fe20000000000 */
[----:B------:R-:W2:Y:S04]  /*7820*/  SHFL.IDX PT, R32, R32, R7, 0x1c1f ;  /* 0x001c1f0720207589 */ /* 0x000ea800000e0000 */
[----:B------:R0:W3:Y:S04]  /*7830*/  SHFL.IDX PT, R38, R42, R7, 0x1c1f ;  /* 0x001c1f072a267589 */ /* 0x0000e800000e0000 */
[----:B------:R-:W-:Y:S04]  /*7840*/  SHFL.IDX PT, R35, R35, R6, 0x1c1f ;  /* 0x001c1f0623237589 */ /* 0x000fe800000e0000 */
[----:B------:R-:W-:Y:S01]  /*7850*/  SHFL.IDX PT, R45, R45, R6, 0x1c1f ;  /* 0x001c1f062d2d7589 */ /* 0x000fe200000e0000 */
[----:B0-----:R-:W-:-:S03]  /*7860*/  SEL R42, R36, R27, P0 ;  /* 0x0000001b242a7207 */ /* 0x001fc60000000000 */
[----:B------:R2:W0:Y:S04]  /*7870*/  SHFL.IDX PT, R20, R28, R7, 0x1c1f ;  /* 0x001c1f071c147589 */ /* 0x00042800000e0000 */
[----:B------:R4:W0:Y:S01]  /*7880*/  SHFL.IDX PT, R46, R30, R7, 0x1c1f ;  /* 0x001c1f071e2e7589 */ /* 0x00082200000e0000 */
[----:B-1----:R-:W-:Y:S02]  /*7890*/  SEL R24, R41, R44, P0 ;  /* 0x0000002c29187207 */ /* 0x002fe40000000000 */
[----:B------:R-:W-:Y:S01]  /*78a0*/  SEL R26, R44, R41, P0 ;  /* 0x000000292c1a7207 */ /* 0x000fe20000000000 */
[----:B------:R-:W-:Y:S01]  /*78b0*/  SHFL.IDX PT, R21, R33, R6, 0x1c1f ;  /* 0x001c1f0621157589 */ /* 0x000fe200000e0000 */
[----:B--2---:R-:W-:-:S03]  /*78c0*/  SEL R28, R43, R32, P0 ;  /* 0x000000202b1c7207 */ /* 0x004fc60000000000 */
[----:B------:R1:W2:Y:S01]  /*78d0*/  SHFL.IDX PT, R48, R40, R7, 0x1c1f ;  /* 0x001c1f0728307589 */ /* 0x0002a200000e0000 */
[----:B---3--:R-:W-:Y:S02]  /*78e0*/  SEL R25, R51, R38, P0 ;  /* 0x0000002633197207 */ /* 0x008fe40000000000 */
[----:B----4-:R-:W-:Y:S01]  /*78f0*/  SEL R30, R32, R43, P0 ;  /* 0x0000002b201e7207 */ /* 0x010fe20000000000 */
[----:B------:R3:W-:Y:S04]  /*7900*/  SHFL.IDX PT, R53, R53, R6, 0x1c1f ;  /* 0x001c1f0635357589 */ /* 0x0007e800000e0000 */
[----:B------:R4:W2:Y:S01]  /*7910*/  SHFL.IDX PT, R52, R52, R7, 0x1c1f ;  /* 0x001c1f0734347589 */ /* 0x0008a200000e0000 */
[----:B-1----:R-:W-:Y:S01]  /*7920*/  SEL R40, R27, R36, P0 ;  /* 0x000000241b287207 */ /* 0x002fe20000000000 */
[----:B------:R-:W-:Y:S01]  /*7930*/  BAR.SYNC.DEFER_BLOCKING 0x1, 0x180 ;  /* 0x0046000000007b1d */ /* 0x000fe20000010000 */
[----:B------:R-:W-:Y:S01]  /*7940*/  SEL R27, R38, R51, P0 ;  /* 0x00000033261b7207 */ /* 0x000fe20000000000 */
[----:B---3--:R-:W-:Y:S01]  /*7950*/  IMAD.U32 R6, RZ, RZ, UR4 ;  /* 0x00000004ff067e24 */ /* 0x008fe2000f8e00ff */
[----:B0-----:R-:W-:-:S02]  /*7960*/  SEL R32, R35, R20, P0 ;  /* 0x0000001423207207 */ /* 0x001fc40000000000 */
[----:B------:R-:W-:Y:S01]  /*7970*/  SEL R34, R20, R35, P0 ;  /* 0x0000002314227207 */ /* 0x000fe20000000000 */
[----:B----4-:R-:W-:Y:S01]  /*7980*/  IMAD.U32 R7, RZ, RZ, UR6 ;  /* 0x00000006ff077e24 */ /* 0x010fe2000f8e00ff */
[----:B------:R-:W-:Y:S01]  /*7990*/  SEL R29, R45, R46, P0 ;  /* 0x0000002e2d1d7207 */ /* 0x000fe20000000000 */
[----:B------:R-:W-:Y:S01]  /*79a0*/  ULDC.64 UR6, c[0x0][0xbe0] ;  /* 0x0002f80000067ab9 */ /* 0x000fe20000000a00 */
[----:B------:R-:W-:Y:S02]  /*79b0*/  SEL R31, R46, R45, P0 ;  /* 0x0000002d2e1f7207 */ /* 0x000fe40000000000 */
[----:B--2---:R-:W-:Y:S02]  /*79c0*/  SEL R33, R21, R48, P0 ;  /* 0x0000003015217207 */ /* 0x004fe40000000000 */
[----:B------:R-:W-:Y:S02]  /*79d0*/  SEL R35, R48, R21, P0 ;  /* 0x0000001530237207 */ /* 0x000fe40000000000 */
[----:B------:R-:W-:-:S02]  /*79e0*/  SEL R41, R53, R52, P0 ;  /* 0x0000003435297207 */ /* 0x000fc40000000000 */
[----:B------:R-:W-:Y:S01]  /*79f0*/  SEL R43, R52, R53, P0 ;  /* 0x00000035342b7207 */ /* 0x000fe20000000000 */
[----:B------:R0:W-:Y:S04]  /*7a00*/  STSM.16.M88.4 [R61], R8 ;  /* 0x000000083d007844 */ /* 0x0001e80000000200 */
[----:B------:R1:W-:Y:S04]  /*7a10*/  STSM.16.M88.4 [R60], R12 ;  /* 0x0000000c3c007844 */ /* 0x0003e80000000200 */
[----:B------:R1:W-:Y:S04]  /*7a20*/  STSM.16.M88.4 [R59], R24 ;  /* 0x000000183b007844 */ /* 0x0003e80000000200 */
[----:B------:R1:W-:Y:S04]  /*7a30*/  STSM.16.M88.4 [R57], R28 ;  /* 0x0000001c39007844 */ /* 0x0003e80000000200 */
[----:B------:R1:W-:Y:S04]  /*7a40*/  STSM.16.M88.4 [R55], R32 ;  /* 0x0000002037007844 */ /* 0x0003e80000000200 */
[----:B------:R1:W-:Y:S01]  /*7a50*/  STSM.16.M88.4 [R54], R40 ;  /* 0x0000002836007844 */ /* 0x0003e20000000200 */
[----:B------:R-:W-:Y:S01]  /*7a60*/  UISETP.NE.U32.AND UP1, UPT, UR6, URZ, UPT ;  /* 0x0000003f0600728c */ /* 0x000fe2000bf25070 */
[----:B------:R-:W-:Y:S03]  /*7a70*/  BAR.SYNC.DEFER_BLOCKING 0x1, 0x180 ;  /* 0x0046000000007b1d */ /* 0x000fe60000010000 */
[----:B------:R-:W-:-:S05]  /*7a80*/  UISETP.NE.AND.EX UP1, UPT, UR7, URZ, UPT, UP1 ;  /* 0x0000003f0700728c */ /* 0x000fca000bf25310 */
[----:B------:R-:W2:Y:S01]  /*7a90*/  LDC R36, c[0x0][0xa88] ;  /* 0x0002a200ff247b82 */ /* 0x000ea20000000800 */
[----:B------:R-:W-:-:S05]  /*7aa0*/  PLOP3.LUT P0, PT, PT, PT, UP1, 0x80, 0x0 ;  /* 0x000000000000781c */ /* 0x000fca0003f0f018 */
[----:B------:R-:W-:Y:S02]  /*7ab0*/  @UP1 ULDC.64 UR6, c[0x0][0xbe0] ;  /* 0x0002f80000061ab9 */ /* 0x000fe40000000a00 */
[----:B------:R-:W-:-:S06]  /*7ac0*/  @UP1 UIMAD.WIDE UR6, UR40, 0x4, UR6 ;  /* 0x00000004280618a5 */ /* 0x000fcc000f8e0206 */
[----:B0-----:R-:W-:Y:S02]  /*7ad0*/  IMAD.U32 R10, RZ, RZ, UR6 ;  /* 0x00000006ff0a7e24 */ /* 0x001fe4000f8e00ff */
[----:B------:R-:W-:Y:S01]  /*7ae0*/  IMAD.U32 R11, RZ, RZ, UR7 ;  /* 0x00000007ff0b7e24 */ /* 0x000fe2000f8e00ff */
[----:B------:R-:W3:Y:S01]  /*7af0*/  @P1 LDG.E R8, desc[UR54][R6.64] ;  /* 0x0000003606081981 */ /* 0x000ee2000c1e1900 */
[----:B------:R-:W-:Y:S01]  /*7b00*/  IMAD R9, R18, 0x20, R16 ;  /* 0x0000002012097824 */ /* 0x000fe200078e0210 */
[----:B------:R-:W-:-:S03]  /*7b10*/  UMOV UR4, URZ ;  /* 0x0000003f00047c82 */ /* 0x000fc60008000000 */
[----:B------:R-:W-:Y:S01]  /*7b20*/  IMAD.WIDE R4, R9, 0x2, R4 ;  /* 0x0000000209047825 */ /* 0x000fe200078e0204 */
[----:B--2---:R1:W5:Y:S02]  /*7b30*/  @P0 LDG.E R36, desc[UR54][R10.64] ;  /* 0x000000360a240981 */ /* 0x004364000c1e1900 */
[----:B------:R-:W-:Y:S02]  /*7b40*/  IADD3 R9, P6, R4, 0x1800, RZ ;  /* 0x0000180004097810 */ /* 0x000fe40007fde0ff */
[----:B---3--:R-:W-:Y:S01]  /*7b50*/  @P1 R2UR UR4, R8 ;  /* 0x00000000080412ca */ /* 0x008fe200000e0000 */
[----:B-1----:R-:W-:-:S14]  /*7b60*/  @P0 BRA `(.L_x_150) ;  /* 0x0000000000100947 */ /* 0x002fdc0003800000 */
[----:B------:R-:W-:Y:S05]  /*7b70*/  @!P1 BRA `(.L_x_150) ;  /* 0x00000000000c9947 */ /* 0x000fea0003800000 */
[----:B------:R-:W2:Y:S04]  /*7b80*/  LDG.E R11, desc[UR54][R6.64] ;  /* 0x00000036060b7981 */ /* 0x000ea8000c1e1900 */
[----:B-----5:R-:W2:Y:S02]  /*7b90*/  LDG.E R36, desc[UR54][R6.64+0x4] ;  /* 0x0000043606247981 */ /* 0x020ea4000c1e1900 */
[----:B--2---:R-:W-:-:S07]  /*7ba0*/  IMAD.IADD R36, R36, 0x1, -R11 ;  /* 0x0000000124247824 */ /* 0x004fce00078e0a0b */
.L_x_150:
[----:B------:R-:W-:Y:S01]  /*7bb0*/  LOP3.LUT R6, R9, 0x180, RZ, 0xc0, !PT ;  /* 0x0000018009067812 */ /* 0x000fe200078ec0ff */
[----:B------:R-:W-:Y:S01]  /*7bc0*/  USHF.R.S32.HI UR11, URZ, 0x1f, UR42 ;  /* 0x0000001f3f0b7899 */ /* 0x000fe2000801142a */
[----:B------:R-:W-:Y:S01]  /*7bd0*/  IMAD R11, R17, 0xc0, R153 ;  /* 0x000000c0110b7824 */ /* 0x000fe200078e0299 */
[----:B------:R-:W-:Y:S01]  /*7be0*/  ULDC.64 UR12, c[0x0][0xb70] ;  /* 0x0002dc00000c7ab9 */ /* 0x000fe20000000a00 */
[----:B------:R-:W-:Y:S01]  /*7bf0*/  USHF.R.S32.HI UR9, URZ, 0x1f, UR4 ;  /* 0x0000001f3f097899 */ /* 0x000fe20008011404 */
[----:B------:R-:W-:Y:S01]  /*7c00*/  SHF.R.U64 R6, R6, 0x3, RZ ;  /* 0x0000000306067819 */ /* 0x000fe200000012ff */
[----:B------:R-:W-:Y:S01]  /*7c10*/  UIMAD UR10, UR11, UR12, URZ ;  /* 0x0000000c0b0a72a4 */ /* 0x000fe2000f8e023f */
[----:B------:R-:W-:Y:S01]  /*7c20*/  SHF.R.S32.HI R7, RZ, 0x1f, R11 ;  /* 0x0000001fff077819 */ /* 0x000fe2000001140b */
[----:B------:R-:W-:Y:S01]  /*7c30*/  UMOV UR8, UR4 ;  /* 0x0000000400087c82 */ /* 0x000fe20008000000 */
[----:B------:R-:W-:Y:S01]  /*7c40*/  USEL UR39, UR39, URZ, !UP0 ;  /* 0x0000003f27277287 */ /* 0x000fe2000c000000 */
[----:B------:R-:W-:Y:S01]  /*7c50*/  LOP3.LUT R6, R6, R9, RZ, 0x3c, !PT ;  /* 0x0000000906067212 */ /* 0x000fe200078e3cff */
[----:B------:R-:W-:Y:S01]  /*7c60*/  UIMAD.WIDE.U32 UR6, UR42, UR12, UR8 ;  /* 0x0000000c2a0672a5 */ /* 0x000fe2000f8e0008 */
[----:B------:R-:W-:Y:S01]  /*7c70*/  IADD3 R9, P4, R4, 0x4800, RZ ;  /* 0x0000480004097810 */ /* 0x000fe20007f9e0ff */
[----:B------:R-:W-:Y:S01]  /*7c80*/  UIMAD UR10, UR42, UR13, UR10 ;  /* 0x0000000d2a0a72a4 */ /* 0x000fe2000f8e020a */
[----:B------:R-:W-:Y:S01]  /*7c90*/  LOP3.LUT P0, RZ, R22, 0x3, RZ, 0xc0, !PT ;  /* 0x0000000316ff7812 */ /* 0x000fe2000780c0ff */
[----:B------:R-:W-:Y:S01]  /*7ca0*/  USEL UR40, UR40, URZ, !UP0 ;  /* 0x0000003f28287287 */ /* 0x000fe2000c000000 */
[----:B------:R-:W-:Y:S01]  /*7cb0*/  LOP3.LUT R8, R9, 0x180, RZ, 0xc0, !PT ;  /* 0x0000018009087812 */ /* 0x000fe200078ec0ff */
[----:B------:R-:W-:Y:S01]  /*7cc0*/  ULDC.64 UR12, c[0x0][0xb78] ;  /* 0x0002de00000c7ab9 */ /* 0x000fe20000000a00 */
[----:B------:R-:W-:Y:S01]  /*7cd0*/  UIADD3 UR7, UR7, UR10, URZ ;  /* 0x0000000a07077290 */ /* 0x000fe2000fffe03f */
[----:B------:R-:W-:Y:S01]  /*7ce0*/  IADD3 R29, P5, R4, 0x3000, RZ ;  /* 0x00003000041d7810 */ /* 0x000fe20007fbe0ff */
[----:B------:R-:W-:Y:S01]  /*7cf0*/  UIMAD UR8, UR39, UR12, URZ ;  /* 0x0000000c270872a4 */ /* 0x000fe2000f8e023f */
[----:B------:R-:W-:Y:S01]  /*7d00*/  SHF.R.U64 R8, R8, 0x3, RZ ;  /* 0x0000000308087819 */ /* 0x000fe200000012ff */
[----:B------:R-:W-:Y:S01]  /*7d10*/  UIMAD.WIDE.U32 UR6, UR40, UR12, UR6 ;  /* 0x0000000c280672a5 */ /* 0x000fe2000f8e0006 */
[----:B------:R-:W-:Y:S01]  /*7d20*/  IADD3 R33, P3, R4, 0x6000, RZ ;  /* 0x0000600004217810 */ /* 0x000fe20007f7e0ff */
[----:B------:R-:W-:Y:S01]  /*7d30*/  UIMAD UR8, UR40, UR13, UR8 ;  /* 0x0000000d280872a4 */ /* 0x000fe2000f8e0208 */
[----:B------:R-:W-:-:S02]  /*7d40*/  LOP3.LUT R8, R8, R9, RZ, 0x3c, !PT ;  /* 0x0000000908087212 */ /* 0x000fc400078e3cff */
[----:B------:R-:W-:Y:S01]  /*7d50*/  ULDC.64 UR12, c[0x0][0xb40] ;  /* 0x0002d000000c7ab9 */ /* 0x000fe20000000a00 */
[----:B------:R-:W-:Y:S02]  /*7d60*/  IADD3 R9, P1, R11, UR6, RZ ;  /* 0x000000060b097c10 */ /* 0x000fe4000ff3e0ff */
[----:B------:R-:W-:Y:S01]  /*7d70*/  IMAD.U32 R10, RZ, RZ, UR8 ;  /* 0x00000008ff0a7e24 */ /* 0x000fe2000f8e00ff */
[----:B------:R-:W-:Y:S02]  /*7d80*/  LOP3.LUT R25, R4, 0x180, RZ, 0xc0, !PT ;  /* 0x0000018004197812 */ /* 0x000fe400078ec0ff */
[----:B------:R-:W-:Y:S02]  /*7d90*/  LEA R40, P2, R9, UR12, 0x2 ;  /* 0x0000000c09287c11 */ /* 0x000fe4000f8410ff */
[----:B------:R-:W-:Y:S01]  /*7da0*/  IADD3.X R10, R7, UR7, R10, P1, !PT ;  /* 0x00000007070a7c10 */ /* 0x000fe20008ffe40a */
[C---:B------:R-:W-:Y:S01]  /*7db0*/  VIADD R7, R11.reuse, 0x8 ;  /* 0x000000080b077836 */ /* 0x040fe20000000000 */
[----:B-----5:R-:W-:-:S02]  /*7dc0*/  ISETP.GE.OR P1, PT, R11, R36, P0 ;  /* 0x000000240b00720c */ /* 0x020fc40000726670 */
[----:B------:R-:W-:Y:S01]  /*7dd0*/  LEA.HI.X R41, R9, UR13, R10, 0x2, P2 ;  /* 0x0000000d09297c11 */ /* 0x000fe200090f140a */
[----:B------:R-:W-:Y:S01]  /*7de0*/  ULDC.64 UR12, c[0x0][0xaa0] ;  /* 0x0002a800000c7ab9 */ /* 0x000fe20000000a00 */
[----:B------:R-:W-:Y:S01]  /*7df0*/  IADD3 R11, P2, R4, 0x7800, RZ ;  /* 0x00007800040b7810 */ /* 0x000fe20007f5e0ff */
[--C-:B------:R-:W-:Y:S01]  /*7e00*/  IMAD.MOV.U32 R20, RZ, RZ, R16.reuse ;  /* 0x000000ffff147224 */ /* 0x100fe200078e0010 */
[----:B------:R-:W-:Y:S01]  /*7e10*/  LOP3.LUT R28, R29, 0x180, RZ, 0xc0, !PT ;  /* 0x000001801d1c7812 */ /* 0x000fe200078ec0ff */
[--C-:B------:R-:W-:Y:S01]  /*7e20*/  IMAD.X R9, RZ, RZ, R5.reuse, P4 ;  /* 0x000000ffff097224 */ /* 0x100fe200020e0605 */
[----:B------:R-:W-:Y:S02]  /*7e30*/  LOP3.LUT R32, R33, 0x180, RZ, 0xc0, !PT ;  /* 0x0000018021207812 */ /* 0x000fe400078ec0ff */
[----:B------:R-:W-:Y:S02]  /*7e40*/  SHF.R.U64 R25, R25, 0x3, RZ ;  /* 0x0000000319197819 */ /* 0x000fe400000012ff */
[----:B------:R-:W-:Y:S01]  /*7e50*/  ISETP.GE.OR P0, PT, R7, R36, P0 ;  /* 0x000000240700720c */ /* 0x000fe20000706670 */
[----:B------:R-:W-:Y:S01]  /*7e60*/  UIMAD UR6, UR9, UR12, URZ ;  /* 0x0000000c090672a4 */ /* 0x000fe2000f8e023f */
[----:B------:R-:W-:Y:S01]  /*7e70*/  LOP3.LUT R10, R11, 0x180, RZ, 0xc0, !PT ;  /* 0x000001800b0a7812 */ /* 0x000fe200078ec0ff */
[----:B------:R-:W-:Y:S01]  /*7e80*/  IMAD.U32 R19, RZ, RZ, UR12 ;  /* 0x0000000cff137e24 */ /* 0x000fe2000f8e00ff */
[----:B------:R-:W-:Y:S01]  /*7e90*/  SHF.R.U64 R28, R28, 0x3, RZ ;  /* 0x000000031c1c7819 */ /* 0x000fe200000012ff */
[--C-:B------:R-:W-:Y:S01]  /*7ea0*/  IMAD.X R7, RZ, RZ, R5.reuse, P6 ;  /* 0x000000ffff077224 */ /* 0x100fe200030e0605 */
[----:B------:R-:W-:Y:S01]  /*7eb0*/  SHF.R.U64 R32, R32, 0x3, RZ ;  /* 0x0000000320207819 */ /* 0x000fe200000012ff */
[--C-:B------:R-:W-:Y:S01]  /*7ec0*/  IMAD.X R13, RZ, RZ, R5.reuse, P2 ;  /* 0x000000ffff0d7224 */ /* 0x100fe200010e0605 */
[----:B------:R-:W-:Y:S01]  /*7ed0*/  LOP3.LUT R24, R25, R4, RZ, 0x3c, !PT ;  /* 0x0000000419187212 */ /* 0x000fe200078e3cff */
[----:B------:R-:W-:Y:S01]  /*7ee0*/  IMAD.MOV.U32 R25, RZ, RZ, R5 ;  /* 0x000000ffff197224 */ /* 0x000fe200078e0005 */
[----:B------:R-:W-:Y:S01]  /*7ef0*/  SHF.R.U64 R4, R10, 0x3, RZ ;  /* 0x000000030a047819 */ /* 0x000fe200000012ff */
[----:B------:R-:W-:Y:S01]  /*7f00*/  @!P1 STG.E desc[UR54][R40.64], R0 ;  /* 0x0000000028009986 */ /* 0x000fe2000c101936 */
[----:B------:R-:W-:-:S02]  /*7f10*/  SHF.R.S32.HI R21, RZ, 0x1f, R16 ;  /* 0x0000001fff157819 */ /* 0x000fc40000011410 */
[----:B------:R-:W-:Y:S01]  /*7f20*/  LOP3.LUT R28, R28, R29, RZ, 0x3c, !PT ;  /* 0x0000001d1c1c7212 */ /* 0x000fe200078e3cff */
[--C-:B------:R-:W-:Y:S01]  /*7f30*/  IMAD.X R29, RZ, RZ, R5.reuse, P5 ;  /* 0x000000ffff1d7224 */ /* 0x100fe200028e0605 */
[----:B------:R-:W-:Y:S01]  /*7f40*/  LOP3.LUT R32, R32, R33, RZ, 0x3c, !PT ;  /* 0x0000002120207212 */ /* 0x000fe200078e3cff */
[----:B------:R-:W-:Y:S01]  /*7f50*/  IMAD.X R33, RZ, RZ, R5, P3 ;  /* 0x000000ffff217224 */ /* 0x000fe200018e0605 */
[----:B------:R-:W-:Y:S01]  /*7f60*/  LOP3.LUT R12, R4, R11, RZ, 0x3c, !PT ;  /* 0x0000000b040c7212 */ /* 0x000fe200078e3cff */
[----:B------:R-:W-:Y:S02]  /*7f70*/  UIMAD UR6, UR4, UR13, UR6 ;  /* 0x0000000d040672a4 */ /* 0x000fe4000f8e0206 */
[----:B------:R-:W-:Y:S01]  /*7f80*/  IMAD.WIDE.U32 R20, R19, UR4, R20 ;  /* 0x0000000413147c25 */ /* 0x000fe2000f8e0014 */
[----:B------:R0:W-:Y:S04]  /*7f90*/  @!P0 STG.E desc[UR54][R40.64+0x20], R2 ;  /* 0x0000200228008986 */ /* 0x0001e8000c101936 */
[----:B------:R-:W5:Y:S01]  /*7fa0*/  LD.E.128 R24, desc[UR54][R24.64] ;  /* 0x0000003618187980 */ /* 0x000f62000c101d00 */
[----:B------:R-:W-:Y:S01]  /*7fb0*/  VIADD R21, R21, UR6 ;  /* 0x0000000615157c36 */ /* 0x000fe20008000000 */
[----:B------:R-:W-:-:S02]  /*7fc0*/  ULDC.64 UR6, c[0x0][0xae0] ;  /* 0x0002b80000067ab9 */ /* 0x000fc40000000a00 */
[----:B------:R-:W5:Y:S04]  /*7fd0*/  LD.E.128 R4, desc[UR54][R6.64] ;  /* 0x0000003606047980 */ /* 0x000f68000c101d00 */
[----:B------:R-:W5:Y:S04]  /*7fe0*/  LD.E.128 R28, desc[UR54][R28.64] ;  /* 0x000000361c1c7980 */ /* 0x000f68000c101d00 */
[----:B------:R-:W5:Y:S04]  /*7ff0*/  LD.E.128 R8, desc[UR54][R8.64] ;  /* 0x0000003608087980 */ /* 0x000f68000c101d00 */
[----:B------:R-:W5:Y:S04]  /*8000*/  LD.E.128 R32, desc[UR54][R32.64] ;  /* 0x0000003620207980 */ /* 0x000f68000c101d00 */
[----:B------:R-:W5:Y:S01]  /*8010*/  LD.E.128 R12, desc[UR54][R12.64] ;  /* 0x000000360c0c7980 */ /* 0x000f62000c101d00 */
[----:B------:R-:W-:-:S02]  /*8020*/  UIMAD UR4, UR11, UR6, URZ ;  /* 0x000000060b0472a4 */ /* 0x000fc4000f8e023f */
[----:B0-----:R-:W-:Y:S01]  /*8030*/  IMAD.U32 R41, RZ, RZ, UR6 ;  /* 0x00000006ff297e24 */ /* 0x001fe2000f8e00ff */
[----:B------:R-:W-:Y:S01]  /*8040*/  BSSY B1, `(.L_x_151) ;  /* 0x000002d000017945 */ /* 0x000fe20003800000 */
[----:B------:R-:W-:Y:S01]  /*8050*/  @!PT LDS RZ, [RZ] ;  /* 0x00000000fffff984 */ /* 0x000fe20000000800 */
[----:B------:R-:W-:Y:S01]  /*8060*/  @!PT LDS RZ, [RZ] ;  /* 0x00000000fffff984 */ /* 0x000fe20000000800 */
[----:B------:R-:W-:Y:S01]  /*8070*/  @!PT LDS RZ, [RZ] ;  /* 0x00000000fffff984 */ /* 0x000fe20000000800 */
[----:B------:R-:W-:Y:S01]  /*8080*/  @!PT LDS RZ, [RZ] ;  /* 0x00000000fffff984 */ /* 0x000fe20000000800 */
[----:B------:R0:W-:Y:S06]  /*8090*/  MEMBAR.ALL.CTA ;  /* 0x0000000000007992 */ /* 0x0001ec0000008000 */
[----:B0-----:R-:W0:Y:S01]  /*80a0*/  FENCE.VIEW.ASYNC.S ;  /* 0x00000000000073c6 */ /* 0x001e220000000000 */
[----:B------:R-:W-:Y:S01]  /*80b0*/  IMAD R36, R17, -0xc0, R36 ;  /* 0xffffff4011247824 */ /* 0x000fe200078e0224 */
[----:B------:R-:W-:Y:S01]  /*80c0*/  UIMAD UR4, UR42, UR7, UR4 ;  /* 0x000000072a0472a4 */ /* 0x000fe2000f8e0204 */
[----:B------:R-:W-:-:S02]  /*80d0*/  VIADD R0, R3, 0x19c20 ;  /* 0x00019c2003007836 */ /* 0x000fc40000000000 */
[----:B------:R-:W-:Y:S01]  /*80e0*/  IMAD.WIDE.U32 R2, R41, UR42, R20 ;  /* 0x0000002a29027c25 */ /* 0x000fe2000f8e0014 */
[CC--:B------:R-:W-:Y:S01]  /*80f0*/  ISETP.GE.AND P0, PT, R18.reuse, R36.reuse, PT ;  /* 0x000000241200720c */ /* 0x0c0fe20003f06270 */
[----:B------:R-:W-:Y:S01]  /*8100*/  ULDC.64 UR6, c[0x0][0xae8] ;  /* 0x0002ba0000067ab9 */ /* 0x000fe20000000a00 */
[----:B------:R-:W-:Y:S01]  /*8110*/  PRMT R0, RZ, 0x654, R0 ;  /* 0x00000654ff007816 */ /* 0x000fe20000000000 */
[----:B------:R-:W-:Y:S01]  /*8120*/  VIADD R3, R3, UR4 ;  /* 0x0000000403037c36 */ /* 0x000fe20008000000 */
[----:B------:R-:W-:Y:S01]  /*8130*/  UIMAD UR4, UR39, UR6, URZ ;  /* 0x00000006270472a4 */ /* 0x000fe2000f8e023f */
[----:B------:R-:W-:Y:S02]  /*8140*/  VIADD R19, R18, 0x60 ;  /* 0x0000006012137836 */ /* 0x000fe40000000000 */
[----:B------:R-:W-:Y:S01]  /*8150*/  IMAD.U32 R41, RZ, RZ, UR6 ;  /* 0x00000006ff297e24 */ /* 0x000fe2000f8e00ff */
[----:B------:R-:W-:Y:S02]  /*8160*/  UIMAD UR4, UR40, UR7, UR4 ;  /* 0x00000007280472a4 */ /* 0x000fe4000f8e0204 */
[----:B------:R-:W-:Y:S01]  /*8170*/  ISETP.GE.AND P3, PT, R19, R36, PT ;  /* 0x000000241300720c */ /* 0x000fe20003f66270 */
[----:B------:R-:W-:Y:S01]  /*8180*/  IMAD.WIDE.U32 R40, R41, UR40, R2 ;  /* 0x0000002829287c25 */ /* 0x000fe2000f8e0002 */
[----:B------:R-:W-:-:S03]  /*8190*/  SHF.R.S32.HI R19, RZ, 0x1f, R18 ;  /* 0x0000001fff137819 */ /* 0x000fc60000011412 */
[----:B------:R-:W-:Y:S02]  /*81a0*/  VIADD R45, R41, UR4 ;  /* 0x00000004292d7c36 */ /* 0x000fe40008000000 */
[----:B------:R-:W-:Y:S01]  /*81b0*/  IMAD.WIDE R20, R17, 0xc0, R18 ;  /* 0x000000c011147825 */ /* 0x000fe200078e0212 */
[----:B0-----:R0:W-:Y:S01]  /*81c0*/  SYNCS.ARRIVE.TRANS64.RED.A1T0 RZ, [R0+URZ], RZ ;  /* 0x000000ff00ff79a7 */ /* 0x0011e2000810043f */
[----:B------:R-:W-:Y:S05]  /*81d0*/  @P0 BRA `(.L_x_152) ;  /* 0x00000000004c0947 */ /* 0x000fea0003800000 */
[----:B------:R-:W-:Y:S01]  /*81e0*/  ULDC.64 UR6, c[0x0][0xad8] ;  /* 0x0002b60000067ab9 */ /* 0x000fe20000000a00 */
[C---:B0-----:R-:W-:Y:S01]  /*81f0*/  VIADD R0, R16.reuse, 0x20 ;  /* 0x0000002010007836 */ /* 0x041fe20000000000 */
[----:B------:R-:W-:Y:S01]  /*8200*/  ULDC UR4, c[0x0][0xa8c] ;  /* 0x0002a30000047ab9 */ /* 0x000fe20000000800 */
[C---:B------:R-:W-:Y:S01]  /*8210*/  VIADD R36, R16.reuse, 0x40 ;  /* 0x0000004010247836 */ /* 0x040fe20000000000 */
[----:B------:R-:W-:Y:S01]  /*8220*/  ISETP.GE.AND P0, PT, R16, UR4, PT ;  /* 0x0000000410007c0c */ /* 0x000fe2000bf06270 */
[----:B------:R-:W-:Y:S01]  /*8230*/  IMAD R17, R21, UR6, RZ ;  /* 0x0000000615117c24 */ /* 0x000fe2000f8e02ff */
[----:B------:R-:W-:Y:S01]  /*8240*/  ISETP.GE.AND P1, PT, R0, UR4, PT ;  /* 0x0000000400007c0c */ /* 0x000fe2000bf26270 */
[----:B------:R-:W-:Y:S01]  /*8250*/  IMAD.MOV.U32 R2, RZ, RZ, R40 ;  /* 0x000000ffff027224 */ /* 0x000fe200078e0028 */
[----:B------:R-:W-:Y:S01]  /*8260*/  ISETP.GE.AND P2, PT, R36, UR4, PT ;  /* 0x0000000424007c0c */ /* 0x000fe2000bf46270 */
[----:B------:R-:W-:Y:S02]  /*8270*/  IMAD.MOV.U32 R3, RZ, RZ, R45 ;  /* 0x000000ffff037224 */ /* 0x000fe400078e002d */
[----:B------:R-:W-:-:S02]  /*8280*/  IMAD R17, R20, UR7, R17 ;  /* 0x0000000714117c24 */ /* 0x000fc4000f8e0211 */
[----:B------:R-:W-:Y:S01]  /*8290*/  IMAD.WIDE.U32 R2, R20, UR6, R2 ;  /* 0x0000000614027c25 */ /* 0x000fe2000f8e0002 */
[----:B------:R-:W-:-:S03]  /*82a0*/  ULDC.64 UR6, c[0x0][0xa80] ;  /* 0x0002a00000067ab9 */ /* 0x000fc60000000a00 */
[----:B------:R-:W-:Y:S01]  /*82b0*/  IMAD.IADD R3, R3, 0x1, R17 ;  /* 0x0000000103037824 */ /* 0x000fe200078e0211 */
[----:B------:R-:W-:-:S04]  /*82c0*/  LEA R42, P4, R2, UR6, 0x1 ;  /* 0x00000006022a7c11 */ /* 0x000fc8000f8808ff */
[----:B------:R-:W-:-:S05]  /*82d0*/  LEA.HI.X R43, R2, UR7, R3, 0x1, P4 ;  /* 0x00000007022b7c11 */ /* 0x000fca000a0f0c03 */
[----:B-----5:R1:W-:Y:S04]  /*82e0*/  @!P0 STG.E.128 desc[UR54][R42.64], R24 ;  /* 0x000000182a008986 */ /* 0x0203e8000c101d36 */
[----:B------:R1:W-:Y:S04]  /*82f0*/  @!P1 STG.E.128 desc[UR54][R42.64+0x40], R28 ;  /* 0x0000401c2a009986 */ /* 0x0003e8000c101d36 */
[----:B------:R1:W-:Y:S02]  /*8300*/  @!P2 STG.E.128 desc[UR54][R42.64+0x80], R32 ;  /* 0x000080202a00a986 */ /* 0x0003e4000c101d36 */
.L_x_152:
[----:B------:R-:W-:Y:S05]  /*8310*/  BSYNC B1 ;  /* 0x0000000000017941 */ /* 0x000fea0003800000 */
.L_x_151:
[----:B------:R-:W-:Y:S05]  /*8320*/  @P3 BRA `(.L_x_153) ;  /* 0x00000008005c3947 */ /* 0x000fea0003800000 */
[----:B------:R-:W-:Y:S01]  /*8330*/  IADD3 R17, P0, R20, 0x60, RZ ;  /* 0x0000006014117810 */ /* 0x000fe20007f1e0ff */
[----:B------:R-:W-:Y:S01]  /*8340*/  ULDC.64 UR6, c[0x0][0xad8] ;  /* 0x0002b60000067ab9 */ /* 0x000fe20000000a00 */
[----:B------:R-:W-:Y:S01]  /*8350*/  IMAD.MOV.U32 R2, RZ, RZ, R40 ;  /* 0x000000ffff027224 */ /* 0x000fe200078e0028 */
[----:B------:R-:W-:Y:S01]  /*8360*/  ULDC UR4, c[0x0][0xa8c] ;  /* 0x0002a30000047ab9 */ /* 0x000fe20000000800 */
[----:B------:R-:W-:Y:S01]  /*8370*/  IMAD.MOV.U32 R3, RZ, RZ, R45 ;  /* 0x000000ffff037224 */ /* 0x000fe200078e002d */
[C---:B------:R-:W-:Y:S01]  /*8380*/  ISETP.GE.AND P1, PT, R16.reuse, UR4, PT ;  /* 0x0000000410007c0c */ /* 0x040fe2000bf26270 */
[----:B------:R-:W-:Y:S02]  /*8390*/  IMAD.X R20, RZ, RZ, R21, P0 ;  /* 0x000000ffff147224 */ /* 0x000fe400000e0615 */
[----:B0-----:R-:W-:Y:S02]  /*83a0*/  VIADD R0, R16, 0x20 ;  /* 0x0000002010007836 */ /* 0x001fe40000000000 */
[----:B------:R-:W-:-:S02]  /*83b0*/  IMAD R20, R20, UR6, RZ ;  /* 0x0000000614147c24 */ /* 0x000fc4000f8e02ff */
[----:B------:R-:W-:Y:S01]  /*83c0*/  IMAD.WIDE.U32 R2, R17, UR6, R2 ;  /* 0x0000000611027c25 */ /* 0x000fe2000f8e0002 */
[----:B------:R-:W-:-:S03]  /*83d0*/  ISETP.GE.AND P2, PT, R0, UR4, PT ;  /* 0x0000000400007c0c */ /* 0x000fc6000bf46270 */
[----:B------:R-:W-:Y:S01]  /*83e0*/  IMAD R17, R17, UR7, R20 ;  /* 0x0000000711117c24 */ /* 0x000fe2000f8e0214 */
[----:B------:R-:W-:Y:S01]  /*83f0*/  ULDC.64 UR6, c[0x0][0xa80] ;  /* 0x0002a00000067ab9 */ /* 0x000fe20000000a00 */
[----:B------:R-:W-:Y:S01]  /*8400*/  VIADD R0, R16, 0x40 ;  /* 0x0000004010007836 */ /* 0x000fe20000000000 */
[----:B------:R-:W-:Y:S01]  /*8410*/  LEA R20, P0, R2, UR6, 0x1 ;  /* 0x0000000602147c11 */ /* 0x000fe2000f8008ff */
[----:B------:R-:W-:-:S05]  /*8420*/  IMAD.IADD R3, R3, 0x1, R17 ;  /* 0x0000000103037824 */ /* 0x000fca00078e0211 */
[----:B------:R-:W-:Y:S02]  /*8430*/  LEA.HI.X R21, R2, UR7, R3, 0x1, P0 ;  /* 0x0000000702157c11 */ /* 0x000fe400080f0c03 */
[----:B------:R-:W-:-:S03]  /*8440*/  ISETP.GE.AND P0, PT, R0, UR4, PT ;  /* 0x0000000400007c0c */ /* 0x000fc6000bf06270 */
[----:B-----5:R2:W-:Y:S04]  /*8450*/  @!P1 STG.E.128 desc[UR54][R20.64], R4 ;  /* 0x0000000414009986 */ /* 0x0205e8000c101d36 */
[----:B------:R2:W-:Y:S06]  /*8460*/  @!P2 STG.E.128 desc[UR54][R20.64+0x40], R8 ;  /* 0x000040081400a986 */ /* 0x0005ec000c101d36 */
[----:B------:R-:W-:Y:S05]  /*8470*/  @P0 BRA `(.L_x_153) ;  /* 0x0000000800080947 */ /* 0x000fea0003800000 */
[----:B------:R3:W-:Y:S01]  /*8480*/  STG.E.128 desc[UR54][R20.64+0x80], R12 ;  /* 0x0000800c14007986 */ /* 0x0007e2000c101d36 */
[----:B------:R-:W-:Y:S05]  /*8490*/  BRA `(.L_x_153) ;  /* 0x0000000800007947 */ /* 0x000fea0003800000 */
.L_x_149:
[----:B------:R-:W-:Y:S01]  /*84a0*/  ULDC.64 UR6, c[0x0][0xbd8] ;  /* 0x0002f60000067ab9 */ /* 0x000fe20000000a00 */
[----:B------:R-:W-:Y:S01]  /*84b0*/  IMAD.MOV.U32 R7, RZ, RZ, RZ ;  /* 0x000000ffff077224 */ /* 0x000fe200078e00ff */
[----:B------:R-:W-:Y:S02]  /*84c0*/  UISETP.NE.U32.AND UP0, UPT, UR6, URZ, UPT ;  /* 0x0000003f0600728c */ /* 0x000fe4000bf05070 */
[----:B------:R-:W-:Y:S02]  /*84d0*/  ULEA UR6, UP1, UR40, UR6, 0x2 ;  /* 0x0000000628067291 */ /* 0x000fe4000f82103f */
[----:B------:R-:W-:Y:S02]  /*84e0*/  UISETP.NE.AND.EX UP0, UPT, UR7, URZ, UPT, UP0 ;  /* 0x0000003f0700728c */ /* 0x000fe4000bf05300 */
[----:B------:R-:W-:Y:S02]  /*84f0*/  ULEA.HI.X UR7, UR40, UR7, UR39, 0x2, UP1 ;  /* 0x0000000728077291 */ /* 0x000fe400088f1427 */
[----:B------:R-:W-:Y:S01]  /*8500*/  IMAD.U32 R2, RZ, RZ, UR6 ;  /* 0x00000006ff027e24 */ /* 0x000fe2000f8e00ff */
[----:B------:R-:W0:Y:S01]  /*8510*/  LDC R0, c[0x0][0xa88] ;  /* 0x0002a200ff007b82 */ /* 0x000e220000000800 */
[----:B------:R-:W-:-:S02]  /*8520*/  PLOP3.LUT P1, PT, PT, PT, UP0, 0x80, 0x0 ;  /* 0x000000000000781c */ /* 0x000fc40003f2f008 */
[----:B------:R-:W-:Y:S01]  /*8530*/  IMAD.U32 R3, RZ, RZ, UR7 ;  /* 0x00000007ff037e24 */ /* 0x000fe2000f8e00ff */
[----:B------:R-:W-:Y:S02]  /*8540*/  ULDC.64 UR6, c[0x0][0xbe0] ;  /* 0x0002f80000067ab9 */ /* 0x000fe40000000a00 */
[----:B------:R-:W-:-:S04]  /*8550*/  UISETP.NE.U32.AND UP1, UPT, UR6, URZ, UPT ;  /* 0x0000003f0600728c */ /* 0x000fc8000bf25070 */
[----:B------:R-:W-:-:S04]  /*8560*/  UISETP.NE.AND.EX UP1, UPT, UR7, URZ, UPT, UP1 ;  /* 0x0000003f0700728c */ /* 0x000fc8000bf25310 */
[----:B------:R1:W5:Y:S02]  /*8570*/  @P1 LDG.E R7, desc[UR54][R2.64] ;  /* 0x0000003602071981 */ /* 0x000364000c1e1900 */
[----:B------:R-:W-:-:S05]  /*8580*/  PLOP3.LUT P2, PT, PT, PT, UP1, 0x80, 0x0 ;  /* 0x000000000000781c */ /* 0x000fca0003f4f018 */
[----:B------:R-:W-:Y:S02]  /*8590*/  @UP1 ULDC.64 UR6, c[0x0][0xbe0] ;  /* 0x0002f80000061ab9 */ /* 0x000fe40000000a00 */
[----:B------:R-:W-:-:S06]  /*85a0*/  @UP1 UIMAD.WIDE UR6, UR40, 0x4, UR6 ;  /* 0x00000004280618a5 */ /* 0x000fcc000f8e0206 */
[----:B------:R-:W-:Y:S02]  /*85b0*/  IMAD.U32 R4, RZ, RZ, UR6 ;  /* 0x00000006ff047e24 */ /* 0x000fe4000f8e00ff */
[----:B------:R-:W-:-:S05]  /*85c0*/  IMAD.U32 R5, RZ, RZ, UR7 ;  /* 0x00000007ff057e24 */ /* 0x000fca000f8e00ff */
[----:B0-----:R1:W5:Y:S01]  /*85d0*/  @P2 LDG.E R0, desc[UR54][R4.64] ;  /* 0x0000003604002981 */ /* 0x001362000c1e1900 */
[----:B------:R-:W-:Y:S01]  /*85e0*/  ISETP.GT.AND P0, PT, R155, 0xbf, PT ;  /* 0x000000bf9b00780c */ /* 0x000fe20003f04270 */
[----:B------:R-:W-:-:S12]  /*85f0*/  @P2 BRA `(.L_x_154) ;  /* 0x0000000000102947 */ /* 0x000fd80003800000 */
[----:B------:R-:W-:Y:S05]  /*8600*/  @!P1 BRA `(.L_x_154) ;  /* 0x00000000000c9947 */ /* 0x000fea0003800000 */
[----:B-1----:R-:W2:Y:S04]  /*8610*/  LDG.E R5, desc[UR54][R2.64] ;  /* 0x0000003602057981 */ /* 0x002ea8000c1e1900 */
[----:B-----5:R-:W2:Y:S02]  /*8620*/  LDG.E R0, desc[UR54][R2.64+0x4] ;  /* 0x0000043602007981 */ /* 0x020ea4000c1e1900 */
[----:B--2---:R-:W-:-:S07]  /*8630*/  IMAD.IADD R0, R0, 0x1, -R5 ;  /* 0x0000000100007824 */ /* 0x004fce00078e0a05 */
.L_x_154:
[----:B------:R-:W-:Y:S01]  /*8640*/  USHF.R.S32.HI UR7, URZ, 0x1f, UR42 ;  /* 0x0000001f3f077899 */ /* 0x000fe2000801142a */
[----:B------:R-:W-:Y:S01]  /*8650*/  BSSY B1, `(.L_x_155) ;  /* 0x000001e000017945 */ /* 0x000fe20003800000 */
[----:B------:R-:W-:Y:S01]  /*8660*/  USEL UR40, UR40, URZ, !UP0 ;  /* 0x0000003f28287287 */ /* 0x000fe2000c000000 */
[----:B------:R-:W-:Y:S01]  /*8670*/  SHF.R.S32.HI R9, RZ, 0x1f, R16 ;  /* 0x0000001fff097819 */ /* 0x000fe20000011410 */
[----:B------:R-:W-:Y:S01]  /*8680*/  USEL UR39, UR39, URZ, !UP0 ;  /* 0x0000003f27277287 */ /* 0x000fe2000c000000 */
[----:B-----5:R-:W-:Y:S01]  /*8690*/  SHF.R.S32.HI R6, RZ, 0x1f, R7 ;  /* 0x0000001fff067819 */ /* 0x020fe20000011407 */
[----:B------:R-:W-:Y:S10]  /*86a0*/  @P0 BRA `(.L_x_156) ;  /* 0x0000000000600947 */ /* 0x000ff40003800000 */
[----:B-1----:R-:W0:Y:S02]  /*86b0*/  S2R R2, SR_TID.X ;  /* 0x0000000000027919 */ /* 0x002e240000002100 */
[----:B0-----:R-:W-:-:S04]  /*86c0*/  IMAD R2, R17, 0xc0, R2 ;  /* 0x000000c011027824 */ /* 0x001fc800078e0202 */
[----:B------:R-:W-:-:S05]  /*86d0*/  VIADD R3, R2, 0xffffff80 ;  /* 0xffffff8002037836 */ /* 0x000fca0000000000 */
[----:B------:R-:W-:-:S13]  /*86e0*/  ISETP.GE.AND P0, PT, R3, R0, PT ;  /* 0x000000000300720c */ /* 0x000fda0003f06270 */
[----:B------:R-:W-:Y:S05]  /*86f0*/  @P0 BRA `(.L_x_156) ;  /* 0x00000000004c0947 */ /* 0x000fea0003800000 */
[C---:B------:R-:W-:Y:S01]  /*8700*/  IADD3 R2, P0, R3.reuse, R7, RZ ;  /* 0x0000000703027210 */ /* 0x040fe20007f1e0ff */
[----:B------:R-:W-:Y:S02]  /*8710*/  ULDC.64 UR8, c[0x0][0xb70] ;  /* 0x0002dc0000087ab9 */ /* 0x000fe40000000a00 */
[----:B------:R-:W-:Y:S01]  /*8720*/  UIMAD UR4, UR7, UR8, URZ ;  /* 0x00000008070472a4 */ /* 0x000fe2000f8e023f */
[----:B------:R-:W-:Y:S01]  /*8730*/  LEA.HI.X.SX32 R3, R3, R6, 0x1, P0 ;  /* 0x0000000603037211 */ /* 0x000fe200000f0eff */
[----:B------:R-:W-:Y:S02]  /*8740*/  IMAD.U32 R5, RZ, RZ, UR8 ;  /* 0x00000008ff057e24 */ /* 0x000fe4000f8e00ff */
[----:B------:R-:W-:Y:S02]  /*8750*/  UIMAD UR4, UR42, UR9, UR4 ;  /* 0x000000092a0472a4 */ /* 0x000fe4000f8e0204 */
[----:B------:R-:W-:Y:S01]  /*8760*/  IMAD.WIDE.U32 R2, R5, UR42, R2 ;  /* 0x0000002a05027c25 */ /* 0x000fe2000f8e0002 */
[----:B------:R-:W-:-:S02]  /*8770*/  ULDC.64 UR8, c[0x0][0xb78] ;  /* 0x0002de0000087ab9 */ /* 0x000fc40000000a00 */
[----:B------:R-:W-:Y:S01]  /*8780*/  UIMAD UR6, UR39, UR8, URZ ;  /* 0x00000008270672a4 */ /* 0x000fe2000f8e023f */
[----:B------:R-:W-:Y:S02]  /*8790*/  VIADD R3, R3, UR4 ;  /* 0x0000000403037c36 */ /* 0x000fe40008000000 */
[----:B------:R-:W-:Y:S01]  /*87a0*/  IMAD.U32 R5, RZ, RZ, UR8 ;  /* 0x00000008ff057e24 */ /* 0x000fe2000f8e00ff */
[----:B------:R-:W-:-:S03]  /*87b0*/  UIMAD UR6, UR40, UR9, UR6 ;  /* 0x00000009280672a4 */ /* 0x000fc6000f8e0206 */
[----:B------:R-:W-:Y:S01]  /*87c0*/  IMAD.WIDE.U32 R2, R5, UR40, R2 ;  /* 0x0000002805027c25 */ /* 0x000fe2000f8e0002 */
[----:B------:R-:W-:-:S03]  /*87d0*/  ULDC.64 UR8, c[0x0][0xb40] ;  /* 0x0002d00000087ab9 */ /* 0x000fc60000000a00 */
[----:B------:R-:W-:Y:S01]  /*87e0*/  VIADD R3, R3, UR6 ;  /* 0x0000000603037c36 */ /* 0x000fe20008000000 */
[----:B------:R-:W-:-:S04]  /*87f0*/  LEA R4, P0, R2, UR8, 0x2 ;  /* 0x0000000802047c11 */ /* 0x000fc8000f8010ff */
[----:B------:R-:W-:Y:S01]  /*8800*/  LEA.HI.X R5, R2, UR9, R3, 0x2, P0 ;  /* 0x0000000902057c11 */ /* 0x000fe200080f1403 */
[----:B------:R-:W-:-:S05]  /*8810*/  IMAD.MOV.U32 R3, RZ, RZ, -0x800000 ;  /* 0xff800000ff037424 */ /* 0x000fca00078e00ff */
[----:B------:R0:W-:Y:S03]  /*8820*/  STG.E desc[UR54][R4.64], R3 ;  /* 0x0000000304007986 */ /* 0x0001e6000c101936 */
.L_x_156:
[----:B------:R-:W-:Y:S05]  /*8830*/  BSYNC B1 ;  /* 0x0000000000017941 */ /* 0x000fea0003800000 */
.L_x_155:
[----:B------:R-:W-:Y:S01]  /*8840*/  ULDC.64 UR8, c[0x0][0xaa0] ;  /* 0x0002a80000087ab9 */ /* 0x000fe20000000a00 */
[----:B-1----:R-:W-:Y:S01]  /*8850*/  IMAD.MOV.U32 R2, RZ, RZ, R16 ;  /* 0x000000ffff027224 */ /* 0x002fe200078e0010 */
[----:B------:R-:W-:Y:S01]  /*8860*/  BSSY B1, `(.L_x_157) ;  /* 0x000002d000017945 */ /* 0x000fe20003800000 */
[----:B0-----:R-:W-:Y:S02]  /*8870*/  IMAD.MOV.U32 R3, RZ, RZ, R9 ;  /* 0x000000ffff037224 */ /* 0x001fe400078e0009 */
[----:B------:R-:W-:Y:S02]  /*8880*/  IMAD R4, R6, UR8, RZ ;  /* 0x0000000806047c24 */ /* 0x000fe4000f8e02ff */
[----:B------:R-:W-:-:S04]  /*8890*/  IMAD.WIDE.U32 R2, R7, UR8, R2 ;  /* 0x0000000807027c25 */ /* 0x000fc8000f8e0002 */
[----:B------:R-:W-:Y:S01]  /*88a0*/  IMAD R7, R7, UR9, R4 ;  /* 0x0000000907077c24 */ /* 0x000fe2000f8e0204 */
[----:B------:R-:W-:Y:S01]  /*88b0*/  ULDC.64 UR8, c[0x0][0xae0] ;  /* 0x0002b80000087ab9 */ /* 0x000fe20000000a00 */
[--C-:B------:R-:W-:Y:S01]  /*88c0*/  IMAD.MOV.U32 R6, RZ, RZ, R18.reuse ;  /* 0x000000ffff067224 */ /* 0x100fe200078e0012 */
[----:B------:R-:W-:Y:S01]  /*88d0*/  UIMAD UR4, UR7, UR8, URZ ;  /* 0x00000008070472a4 */ /* 0x000fe2000f8e023f */
[----:B------:R-:W-:Y:S01]  /*88e0*/  IMAD.IADD R3, R3, 0x1, R7 ;  /* 0x0000000103037824 */ /* 0x000fe200078e0207 */
[----:B------:R-:W-:Y:S01]  /*88f0*/  SHF.R.S32.HI R7, RZ, 0x1f, R18 ;  /* 0x0000001fff077819 */ /* 0x000fe20000011412 */
[----:B------:R-:W-:Y:S01]  /*8900*/  IMAD.U32 R5, RZ, RZ, UR8 ;  /* 0x00000008ff057e24 */ /* 0x000fe2000f8e00ff */
[----:B------:R-:W-:Y:S01]  /*8910*/  UIMAD UR4, UR42, UR9, UR4 ;  /* 0x000000092a0472a4 */ /* 0x000fe2000f8e0204 */
[----:B------:R-:W-:Y:S02]  /*8920*/  ULDC.64 UR6, c[0x0][0xae8] ;  /* 0x0002ba0000067ab9 */ /* 0x000fe40000000a00 */
[----:B------:R-:W-:-:S04]  /*8930*/  IMAD.WIDE.U32 R2, R5, UR42, R2 ;  /* 0x0000002a05027c25 */ /* 0x000fc8000f8e0002 */
[----:B------:R-:W-:Y:S02]  /*8940*/  IMAD R5, R17, -0xc0, R0 ;  /* 0xffffff4011057824 */ /* 0x000fe400078e0200 */
[----:B------:R-:W-:Y:S01]  /*8950*/  VIADD R3, R3, UR4 ;  /* 0x0000000403037c36 */ /* 0x000fe20008000000 */
[----:B------:R-:W-:Y:S01]  /*8960*/  UIMAD UR4, UR39, UR6, URZ ;  /* 0x00000006270472a4 */ /* 0x000fe2000f8e023f */
[C---:B------:R-:W-:Y:S01]  /*8970*/  VIADD R0, R18.reuse, 0x60 ;  /* 0x0000006012007836 */ /* 0x040fe20000000000 */
[-C--:B------:R-:W-:Y:S01]  /*8980*/  ISETP.GE.AND P0, PT, R18, R5.reuse, PT ;  /* 0x000000051200720c */ /* 0x080fe20003f06270 */
[----:B------:R-:W-:Y:S01]  /*8990*/  IMAD.U32 R9, RZ, RZ, UR6 ;  /* 0x00000006ff097e24 */ /* 0x000fe2000f8e00ff */
[----:B------:R-:W-:Y:S01]  /*89a0*/  UIMAD UR4, UR40, UR7, UR4 ;  /* 0x00000007280472a4 */ /* 0x000fe2000f8e0204 */
[----:B------:R-:W-:Y:S01]  /*89b0*/  IMAD.WIDE R6, R17, 0xc0, R6 ;  /* 0x000000c011067825 */ /* 0x000fe200078e0206 */
[----:B------:R-:W-:-:S03]  /*89c0*/  ISETP.GE.AND P1, PT, R0, R5, PT ;  /* 0x000000050000720c */ /* 0x000fc60003f26270 */
[----:B------:R-:W-:-:S04]  /*89d0*/  IMAD.WIDE.U32 R4, R9, UR40, R2 ;  /* 0x0000002809047c25 */ /* 0x000fc8000f8e0002 */
[----:B------:R-:W-:Y:S02]  /*89e0*/  VIADD R11, R5, UR4 ;  /* 0x00000004050b7c36 */ /* 0x000fe40008000000 */
[----:B------:R-:W-:Y:S05]  /*89f0*/  @P0 BRA `(.L_x_158) ;  /* 0x00000000004c0947 */ /* 0x000fea0003800000 */
[----:B------:R-:W-:Y:S01]  /*8a00*/  ULDC.64 UR6, c[0x0][0xad8] ;  /* 0x0002b60000067ab9 */ /* 0x000fe20000000a00 */
[C---:B------:R-:W-:Y:S01]  /*8a10*/  VIADD R0, R16.reuse, 0x20 ;  /* 0x0000002010007836 */ /* 0x040fe20000000000 */
        /* <DEDUP_REMOVED lines=14> */
[----:B------:R0:W-:Y:S04]  /*8b00*/  @!P2 STG.E.128 desc[UR54][R8.64], RZ ;  /* 0x000000ff0800a986 */ /* 0x0001e8000c101d36 */
[----:B------:R0:W-:Y:S04]  /*8b10*/  @!P3 STG.E.128 desc[UR54][R8.64+0x40], RZ ;  /* 0x000040ff0800b986 */ /* 0x0001e8000c101d36 */
[----:B------:R0:W-:Y:S02]  /*8b20*/  @!P4 STG.E.128 desc[UR54][R8.64+0x80], RZ ;  /* 0x000080ff0800c986 */ /* 0x0001e4000c101d36 */
.L_x_158:
[----:B------:R-:W-:Y:S05]  /*8b30*/  BSYNC B1 ;  /* 0x0000000000017941 */ /* 0x000fea0003800000 */
.L_x_157:
[----:B------:R-:W-:Y:S05]  /*8b40*/  @P1 BRA `(.L_x_153) ;  /* 0x0000000000541947 */ /* 0x000fea0003800000 */
[----:B------:R-:W-:Y:S01]  /*8b50*/  IADD3 R5, P0, R6, 0x60, RZ ;  /* 0x0000006006057810 */ /* 0x000fe20007f1e0ff */
[C---:B------:R-:W-:Y:S01]  /*8b60*/  VIADD R0, R16.reuse, 0x20 ;  /* 0x0000002010007836 */ /* 0x040fe20000000000 */
[----:B------:R-:W-:Y:S01]  /*8b70*/  ULDC UR4, c[0x0][0xa8c] ;  /* 0x0002a30000047ab9 */ /* 0x000fe20000000800 */
[----:B------:R-:W-:Y:S01]  /*8b80*/  ULDC.64 UR6, c[0x0][0xad8] ;  /* 0x0002b60000067ab9 */ /* 0x000fe20000000a00 */
[----:B------:R-:W-:Y:S01]  /*8b90*/  IMAD.MOV.U32 R2, RZ, RZ, R4 ;  /* 0x000000ffff027224 */ /* 0x000fe200078e0004 */
[----:B------:R-:W-:Y:S01]  /*8ba0*/  ISETP.GE.AND P1, PT, R16, UR4, PT ;  /* 0x0000000410007c0c */ /* 0x000fe2000bf26270 */
[----:B------:R-:W-:Y:S01]  /*8bb0*/  IMAD.X R6, RZ, RZ, R7, P0 ;  /* 0x000000ffff067224 */ /* 0x000fe200000e0607 */
[----:B------:R-:W-:Y:S01]  /*8bc0*/  ISETP.GE.AND P2, PT, R0, UR4, PT ;  /* 0x0000000400007c0c */ /* 0x000fe2000bf46270 */
[----:B------:R-:W-:Y:S02]  /*8bd0*/  IMAD.MOV.U32 R3, RZ, RZ, R11 ;  /* 0x000000ffff037224 */ /* 0x000fe400078e000b */
[----:B------:R-:W-:-:S02]  /*8be0*/  IMAD R6, R6, UR6, RZ ;  /* 0x0000000606067c24 */ /* 0x000fc4000f8e02ff */
[----:B------:R-:W-:Y:S02]  /*8bf0*/  VIADD R0, R16, 0x40 ;  /* 0x0000004010007836 */ /* 0x000fe40000000000 */
[----:B------:R-:W-:-:S03]  /*8c00*/  IMAD.WIDE.U32 R2, R5, UR6, R2 ;  /* 0x0000000605027c25 */ /* 0x000fc6000f8e0002 */
[----:B------:R-:W-:Y:S01]  /*8c10*/  ISETP.GE.AND P3, PT, R0, UR4, PT ;  /* 0x0000000400007c0c */ /* 0x000fe2000bf66270 */
[----:B------:R-:W-:Y:S01]  /*8c20*/  IMAD R5, R5, UR7, R6 ;  /* 0x0000000705057c24 */ /* 0x000fe2000f8e0206 */
[----:B------:R-:W-:Y:S02]  /*8c30*/  ULDC.64 UR6, c[0x0][0xa80] ;  /* 0x0002a00000067ab9 */ /* 0x000fe40000000a00 */
[----:B------:R-:W-:Y:S01]  /*8c40*/  LEA R4, P0, R2, UR6, 0x1 ;  /* 0x0000000602047c11 */ /* 0x000fe2000f8008ff */
[----:B------:R-:W-:-:S05]  /*8c50*/  IMAD.IADD R3, R3, 0x1, R5 ;  /* 0x0000000103037824 */ /* 0x000fca00078e0205 */
[----:B------:R-:W-:-:S05]  /*8c60*/  LEA.HI.X R5, R2, UR7, R3, 0x1, P0 ;  /* 0x0000000702057c11 */ /* 0x000fca00080f0c03 */
[----:B------:R4:W-:Y:S04]  /*8c70*/  @!P1 STG.E.128 desc[UR54][R4.64], RZ ;  /* 0x000000ff04009986 */ /* 0x0009e8000c101d36 */
[----:B------:R4:W-:Y:S04]  /*8c80*/  @!P2 STG.E.128 desc[UR54][R4.64+0x40], RZ ;  /* 0x000040ff0400a986 */ /* 0x0009e8000c101d36 */
[----:B------:R4:W-:Y:S02]  /*8c90*/  @!P3 STG.E.128 desc[UR54][R4.64+0x80], RZ ;  /* 0x000080ff0400b986 */ /* 0x0009e4000c101d36 */
.L_x_153:
[----:B------:R-:W-:Y:S05]  /*8ca0*/  BSYNC B0 ;  /* 0x0000000000007941 */ /* 0x000fea0003800000 */
.L_x_148:
[----:B------:R-:W-:Y:S02]  /*8cb0*/  ULDC UR4, c[0x0][0xc14] ;  /* 0x0003050000047ab9 */ /* 0x000fe40000000800 */
[----:B------:R-:W-:-:S13]  /*8cc0*/  ISETP.GE.AND P0, PT, R39, UR4, PT ;  /* 0x0000000427007c0c */ /* 0x000fda000bf06270 */
[----:B------:R-:W-:Y:S05]  /*8cd0*/  @!P0 BRA `(.L_x_159) ;  /* 0xffffff8000248947 */ /* 0x000fea000383ffff */
[----:B------:R-:W-:Y:S05]  /*8ce0*/  EXIT ;  /* 0x000000000000794d */ /* 0x000fea0003800000 */
.L_x_122:
[----:B------:R-:W-:-:S08]  /*8cf0*/  NOP ;  /* 0x0000000000007918 */ /* 0x000fd00000000000 */
[----:B------:R-:W0:-:S00]  /*8d00*/  USETMAXREG.DEALLOC.CTAPOOL 0x20 ;  /* 0x00000020000079c8 */ /* 0x000e0000080e0500 */
[----:B0-----:R-:W-:Y:S01]  /*8d10*/  LOP3.LUT R2, R0, 0x3, RZ, 0xc0, !PT ;  /* 0x0000000300027812 */ /* 0x001fe200078ec0ff */
[----:B------:R-:W-:-:S05]  /*8d20*/  IMAD.MOV.U32 R4, RZ, RZ, RZ ;  /* 0x000000ffff047224 */ /* 0x000fca00078e00ff */
[----:B------:R-:W0:Y:S02]  /*8d30*/  SHFL.IDX PT, R2, R2, RZ, 0x1f ;  /* 0x00001fff02027589 */ /* 0x000e2400000e0000 */
[----:B0-----:R-:W-:-:S04]  /*8d40*/  ISETP.NE.AND P0, PT, R2, RZ, PT ;  /* 0x000000ff0200720c */ /* 0x001fc80003f05270 */
[----:B------:R-:W-:-:S05]  /*8d50*/  P2R R2, PR, RZ, 0x1 ;  /* 0x00000001ff027803 */ /* 0x000fca0000000000 */
[----:B------:R0:W-:Y:S04]  /*8d60*/  STL [R1], R2 ;  /* 0x0000000201007387 */ /* 0x0001e80000100800 */
[----:B------:R-:W-:Y:S05]  /*8d70*/  @!P0 BRA `(.L_x_160) ;  /* 0x0000000000248947 */ /* 0x000fea0003800000 */
[----:B------:R-:W1:Y:S08]  /*8d80*/  S2UR UR5, SR_CgaCtaId ;  /* 0x00000000000579c3 */ /* 0x000e700000008800 */
[----:B------:R-:W-:Y:S06]  /*8d90*/  BAR.SYNC.DEFER_BLOCKING 0x5, 0x200 ;  /* 0x0148000000007b1d */ /* 0x000fec0000010000 */
[----:B------:R-:W-:-:S02]  /*8da0*/  UMOV UR4, 0x400 ;  /* 0x0000040000047882 */ /* 0x000fc40000000000 */
[----:B-1----:R-:W-:-:S09]  /*8db0*/  ULEA UR4, UR5, UR4, 0x18 ;  /* 0x0000000405047291 */ /* 0x002fd2000f8ec03f */
[----:B------:R-:W1:Y:S02]  /*8dc0*/  LDS.128 R24, [UR4+0x19cd0] ;  /* 0x019cd004ff187984 */ /* 0x000e640008000c00 */
[----:B-1----:R-:W-:Y:S02]  /*8dd0*/  R2UR UR51, R27 ;  /* 0x000000001b3372ca */ /* 0x002fe400000e0000 */
[----:B------:R-:W-:Y:S01]  /*8de0*/  R2UR UR38, R26 ;  /* 0x000000001a2672ca */ /* 0x000fe200000e0000 */
[----:B------:R-:W-:Y:S06]  /*8df0*/  BAR.ARV 0x4, 0x200 ;  /* 0x0108000000007b1d */ /* 0x000fec0000002000 */
[----:B------:R-:W-:Y:S08]  /*8e00*/  BRA `(.L_x_161) ;  /* 0x0000000800187947 */ /* 0x000ff00003800000 */
.L_x_160:
[----:B0-----:R-:W0:Y:S01]  /*8e10*/  S2R R2, SR_TID.X ;  /* 0x0000000000027919 */ /* 0x001e220000002100 */
[----:B------:R-:W-:Y:S01]  /*8e20*/  ULDC UR4, c[0x0][0xc14] ;  /* 0x0003050000047ab9 */ /* 0x000fe20000000800 */
[----:B------:R-:W1:Y:S01]  /*8e30*/  LDC R9, c[0x0][0xc10] ;  /* 0x00030400ff097b82 */ /* 0x000e620000000800 */
[----:B0-----:R-:W-:-:S04]  /*8e40*/  LOP3.LUT R5, R2, 0x1f, RZ, 0xc0, !PT ;  /* 0x0000001f02057812 */ /* 0x001fc800078ec0ff */
[----:B------:R-:W-:-:S04]  /*8e50*/  ISETP.NE.AND P0, PT, R5, 0x1f, PT ;  /* 0x0000001f0500780c */ /* 0x000fc80003f05270 */
[----:B------:R-:W-:-:S13]  /*8e60*/  ISETP.GE.OR P1, PT, R5, UR4, !P0 ;  /* 0x0000000405007c0c */ /* 0x000fda000c726670 */
[----:B------:R-:W0:Y:S02]  /*8e70*/  @!P1 LDC.64 R2, c[0x0][0xc58] ;  /* 0x00031600ff029b82 */ /* 0x000e240000000a00 */
[----:B0-----:R-:W-:-:S05]  /*8e80*/  @!P1 IMAD.WIDE.U32 R2, R5, 0x4, R2 ;  /* 0x0000000405029825 */ /* 0x001fca00078e0002 */
[----:B------:R-:W2:Y:S01]  /*8e90*/  @!P1 LDG.E R4, desc[UR54][R2.64] ;  /* 0x0000003602049981 */ /* 0x000ea2000c1e1900 */
[C---:B------:R-:W-:Y:S01]  /*8ea0*/  ISETP.NE.AND P1, PT, R5.reuse, RZ, PT ;  /* 0x000000ff0500720c */ /* 0x040fe20003f25270 */
[----:B------:R-:W-:Y:S01]  /*8eb0*/  UMOV UR51, URZ ;  /* 0x0000003f00337c82 */ /* 0x000fe20008000000 */
[C---:B------:R-:W-:Y:S01]  /*8ec0*/  ISETP.GE.U32.AND P2, PT, R5.reuse, 0x2, PT ;  /* 0x000000020500780c */ /* 0x040fe20003f46070 */
[----:B------:R-:W-:Y:S01]  /*8ed0*/  IMAD.MOV.U32 R24, RZ, RZ, RZ ;  /* 0x000000ffff187224 */ /* 0x000fe200078e00ff */
[C---:B------:R-:W-:Y:S02]  /*8ee0*/  ISETP.GE.U32.AND P3, PT, R5.reuse, 0x4, PT ;  /* 0x000000040500780c */ /* 0x040fe40003f66070 */
[C---:B------:R-:W-:Y:S02]  /*8ef0*/  ISETP.GE.U32.AND P4, PT, R5.reuse, 0x8, PT ;  /* 0x000000080500780c */ /* 0x040fe40003f86070 */
[----:B------:R-:W-:Y:S01]  /*8f00*/  ISETP.GE.U32.AND P5, PT, R5, 0x10, PT ;  /* 0x000000100500780c */ /* 0x000fe20003fa6070 */
[----:B--2---:R-:W0:Y:S02]  /*8f10*/  SHFL.UP PT, R6, R4, 0x1, RZ ;  /* 0x0420000004067989 */ /* 0x004e2400000e00ff */
[----:B0-----:R-:W-:-:S05]  /*8f20*/  SEL R7, R6, RZ, P1 ;  /* 0x000000ff06077207 */ /* 0x001fca0000800000 */
[----:B------:R-:W-:-:S05]  /*8f30*/  IMAD.IADD R7, R4, 0x1, R7 ;  /* 0x0000000104077824 */ /* 0x000fca00078e0207 */
[----:B------:R-:W0:Y:S02]  /*8f40*/  SHFL.UP PT, R6, R7, 0x2, RZ ;  /* 0x0440000007067989 */ /* 0x000e2400000e00ff */
        /* <DEDUP_REMOVED lines=10> */
[----:B------:R-:W-:Y:S02]  /*8ff0*/  IMAD.IADD R8, R2, 0x1, R7 ;  /* 0x0000000102087824 */ /* 0x000fe400078e0207 */
[----:B------:R-:W0:Y:S03]  /*9000*/  S2R R7, SR_CTAID.X ;  /* 0x0000000000077919 */ /* 0x000e260000002500 */
[----:B------:R-:W1:Y:S02]  /*9010*/  SHFL.IDX PT, R6, R8, 0x1f, 0x1f ;  /* 0x03e01f0008067f89 */ /* 0x000e6400000e0000 */
[----:B-1----:R-:W-:-:S04]  /*9020*/  IMAD R6, R6, R9, RZ ;  /* 0x0000000906067224 */ /* 0x002fc800078e02ff */
[----:B------:R-:W-:Y:S01]  /*9030*/  IMAD.MOV.U32 R3, RZ, RZ, R6 ;  /* 0x000000ffff037224 */ /* 0x000fe200078e0006 */
[----:B0-----:R-:W-:-:S13]  /*9040*/  ISETP.GT.AND P6, PT, R6, R7, PT ;  /* 0x000000070600720c */ /* 0x001fda0003fc4270 */
[----:B------:R-:W-:Y:S05]  /*9050*/  @P6 BRA `(.L_x_162) ;  /* 0x0000000000a06947 */ /* 0x000fea0003800000 */
[----:B------:R-:W-:Y:S01]  /*9060*/  IMAD.MOV.U32 R6, RZ, RZ, R3 ;  /* 0x000000ffff067224 */ /* 0x000fe200078e0003 */
[----:B------:R-:W-:Y:S01]  /*9070*/  UMOV UR51, URZ ;  /* 0x0000003f00337c82 */ /* 0x000fe20008000000 */
[----:B------:R-:W-:Y:S01]  /*9080*/  ULDC UR6, c[0x0][0xc14] ;  /* 0x0003050000067ab9 */ /* 0x000fe20000000800 */
[----:B------:R-:W-:-:S05]  /*9090*/  ULDC UR5, c[0x0][0xc14] ;  /* 0x0003050000057ab9 */ /* 0x000fca0000000800 */
.L_x_166:
[----:B------:R-:W-:-:S03]  /*90a0*/  UIADD3 UR4, UR51, 0x1f, URZ ;  /* 0x0000001f33047890 */ /* 0x000fc6000fffe03f */
[----:B------:R-:W-:Y:S01]  /*90b0*/  UMOV UR51, UR5 ;  /* 0x0000000500337c82 */ /* 0x000fe20008000000 */
[----:B------:R-:W-:-:S06]  /*90c0*/  UISETP.GE.AND UP0, UPT, UR4, UR6, UPT ;  /* 0x000000060400728c */ /* 0x000fcc000bf06270 */
[----:B------:R-:W-:-:S13]  /*90d0*/  PLOP3.LUT P6, PT, PT, PT, UP0, 0x40, 0x0 ;  /* 0x000000000000781c */ /* 0x000fda0003fce808 */
[----:B------:R-:W-:Y:S05]  /*90e0*/  @!P6 BRA `(.L_x_163) ;  /* 0x000000040034e947 */ /* 0x000fea0003800000 */
[----:B------:R-:W-:Y:S01]  /*90f0*/  UMOV UR51, UR4 ;  /* 0x0000000400337c82 */ /* 0x000fe20008000000 */
[----:B------:R-:W-:Y:S01]  /*9100*/  BSSY B0, `(.L_x_164) ;  /* 0x0000008000007945 */ /* 0x000fe20003800000 */
[----:B------:R-:W-:Y:S02]  /*9110*/  VIADD R9, R5, UR51 ;  /* 0x0000003305097c36 */ /* 0x000fe40008000000 */
[----:B------:R-:W-:-:S03]  /*9120*/  IMAD.MOV.U32 R4, RZ, RZ, RZ ;  /* 0x000000ffff047224 */ /* 0x000fc600078e00ff */
[----:B------:R-:W-:-:S13]  /*9130*/  ISETP.GE.OR P6, PT, R9, UR6, !P0 ;  /* 0x0000000609007c0c */ /* 0x000fda000c7c6670 */
[----:B------:R-:W-:Y:S05]  /*9140*/  @P6 BRA `(.L_x_165) ;  /* 0x00000000000c6947 */ /* 0x000fea0003800000 */
[----:B------:R-:W0:Y:S02]  /*9150*/  LDC.64 R2, c[0x0][0xc58] ;  /* 0x00031600ff027b82 */ /* 0x000e240000000a00 */
[----:B0-----:R-:W-:-:S05]  /*9160*/  IMAD.WIDE R2, R9, 0x4, R2 ;  /* 0x0000000409027825 */ /* 0x001fca00078e0202 */
[----:B------:R0:W5:Y:S02]  /*9170*/  LDG.E R4, desc[UR54][R2.64] ;  /* 0x0000003602047981 */ /* 0x000164000c1e1900 */
.L_x_165:
[----:B------:R-:W-:Y:S05]  /*9180*/  BSYNC B0 ;  /* 0x0000000000007941 */ /* 0x000fea0003800000 */
.L_x_164:
[----:B0----5:R-:W0:Y:S02]  /*9190*/  SHFL.UP PT, R2, R4, 0x1, RZ ;  /* 0x0420000004027989 */ /* 0x021e2400000e00ff */
        /* <DEDUP_REMOVED lines=14> */
[----:B------:R-:W0:Y:S03]  /*9280*/  LDC R9, c[0x0][0xc10] ;  /* 0x00030400ff097b82 */ /* 0x000e260000000800 */
[----:B------:R-:W0:Y:S02]  /*9290*/  SHFL.IDX PT, R12, R8, 0x1f, 0x1f ;  /* 0x03e01f00080c7f89 */ /* 0x000e2400000e0000 */
[----:B0-----:R-:W-:-:S04]  /*92a0*/  IMAD R3, R12, R9, RZ ;  /* 0x000000090c037224 */ /* 0x001fc800078e02ff */
[----:B------:R-:W-:-:S05]  /*92b0*/  IMAD.IADD R6, R3, 0x1, R6 ;  /* 0x0000000103067824 */ /* 0x000fca00078e0206 */
[----:B------:R-:W-:-:S13]  /*92c0*/  ISETP.GT.AND P6, PT, R6, R7, PT ;  /* 0x000000070600720c */ /* 0x000fda0003fc4270 */
[----:B------:R-:W-:Y:S05]  /*92d0*/  @!P6 BRA `(.L_x_166) ;  /* 0xfffffffc0070e947 */ /* 0x000fea000383ffff */
.L_x_162:
[----:B------:R-:W-:-:S04]  /*92e0*/  IMAD.IADD R11, R6, 0x1, -R3 ;  /* 0x00000001060b7824 */ /* 0x000fc800078e0a03 */
[----:B------:R-:W-:-:S05]  /*92f0*/  IMAD R2, R8, R9, R11 ;  /* 0x0000000908027224 */ /* 0x000fca00078e020b */
[----:B------:R-:W-:-:S13]  /*9300*/  ISETP.GT.AND P0, PT, R2, R7, PT ;  /* 0x000000070200720c */ /* 0x000fda0003f04270 */
[----:B------:R-:W-:Y:S02]  /*9310*/  VOTEU.ANY UR5, UPT, !P0 ;  /* 0x0000000000057886 */ /* 0x000fe400040e0100 */
[----:B------:R-:W-:Y:S02]  /*9320*/  UPOPC UR4, UR5 ;  /* 0x00000005000472bf */ /* 0x000fe40008000000 */
[----:B------:R-:W-:-:S04]  /*9330*/  ISETP.NE.AND P0, PT, RZ, UR5, PT ;  /* 0x00000005ff007c0c */ /* 0x000fc8000bf05270 */
[----:B------:R-:W-:-:S05]  /*9340*/  IMAD.U32 R13, RZ, RZ, UR4 ;  /* 0x00000004ff0d7e24 */ /* 0x000fca000f8e00ff */
[----:B------:R-:W0:Y:S02]  /*9350*/  SHFL.IDX PT, R4, R4, R13, 0x1f ;  /* 0x00001f0d04047589 */ /* 0x000e2400000e0000 */
[----:B0-----:R-:W-:-:S04]  /*9360*/  IABS R6, R4 ;  /* 0x0000000400067213 */ /* 0x001fc80000000000 */
[----:B------:R-:W0:Y:S08]  /*9370*/  I2F.RP R10, R6 ;  /* 0x00000006000a7306 */ /* 0x000e300000209400 */
[----:B0-----:R-:W0:Y:S02]  /*9380*/  MUFU.RCP R10, R10 ;  /* 0x0000000a000a7308 */ /* 0x001e240000001000 */
[----:B0-----:R-:W-:-:S06]  /*9390*/  VIADD R2, R10, 0xffffffe ;  /* 0x0ffffffe0a027836 */ /* 0x001fcc0000000000 */
[----:B------:R0:W1:Y:S01]  /*93a0*/  F2I.FTZ.U32.TRUNC.NTZ R3, R2 ;  /* 0x0000000200037305 */ /* 0x000062000021f000 */
[----:B------:R-:W-:Y:S05]  /*93b0*/  @!P0 BRA `(.L_x_167) ;  /* 0x00000000000c8947 */ /* 0x000fea0003800000 */
[----:B------:R-:W-:-:S06]  /*93c0*/  UIADD3 UR5, UR4, -0x1, URZ ;  /* 0xffffffff04057890 */ /* 0x000fcc000fffe03f */
[----:B------:R-:W-:-:S05]  /*93d0*/  IMAD.U32 R13, RZ, RZ, UR5 ;  /* 0x00000005ff0d7e24 */ /* 0x000fca000f8e00ff */
[----:B------:R2:W3:Y:S02]  /*93e0*/  SHFL.IDX PT, R24, R8, R13, 0x1f ;  /* 0x00001f0d08187589 */ /* 0x0004e400000e0000 */
.L_x_167:
[----:B01----:R-:W-:Y:S01]  /*93f0*/  IMAD.MOV R2, RZ, RZ, -R3 ;  /* 0x000000ffff027224 */ /* 0x003fe200078e0a03 */
[----:B------:R-:W-:Y:S01]  /*9400*/  UIADD3 UR51, UR4, UR51, URZ ;  /* 0x0000003304337290 */ /* 0x000fe2000fffe03f */
[----:B---3--:R-:W-:Y:S02]  /*9410*/  IMAD R24, R24, R9, R11 ;  /* 0x0000000918187224 */ /* 0x008fe400078e020b */
[----:B------:R-:W-:Y:S01]  /*9420*/  IMAD.MOV.U32 R11, RZ, RZ, R2 ;  /* 0x000000ffff0b7224 */ /* 0x000fe200078e0002 */
[----:B------:R-:W-:Y:S01]  /*9430*/  IABS R2, R4 ;  /* 0x0000000400027213 */ /* 0x000fe20000000000 */
[----:B------:R-:W-:Y:S02]  /*9440*/  IMAD.IADD R9, R7, 0x1, -R24 ;  /* 0x0000000107097824 */ /* 0x000fe400078e0a18 */
[----:B------:R-:W-:Y:S02]  /*9450*/  IMAD R7, R11, R6, RZ ;  /* 0x000000060b077224 */ /* 0x000fe400078e02ff */
[----:B------:R-:W-:Y:S01]  /*9460*/  IMAD.MOV R10, RZ, RZ, -R2 ;  /* 0x000000ffff0a7224 */ /* 0x000fe200078e0a02 */
[----:B--2---:R-:W-:Y:S01]  /*9470*/  IABS R8, R9 ;  /* 0x0000000900087213 */ /* 0x004fe20000000000 */
[----:B------:R-:W-:-:S04]  /*9480*/  IMAD.MOV.U32 R2, RZ, RZ, RZ ;  /* 0x000000ffff027224 */ /* 0x000fc800078e00ff */
[----:B------:R-:W-:-:S04]  /*9490*/  IMAD.HI.U32 R2, R3, R7, R2 ;  /* 0x0000000703027227 */ /* 0x000fc800078e0002 */
[----:B------:R-:W-:Y:S02]  /*94a0*/  IMAD.MOV.U32 R3, RZ, RZ, R8 ;  /* 0x000000ffff037224 */ /* 0x000fe400078e0008 */
[----:B------:R-:W-:Y:S02]  /*94b0*/  IMAD.MOV.U32 R7, RZ, RZ, R10 ;  /* 0x000000ffff077224 */ /* 0x000fe400078e000a */
[----:B------:R-:W-:-:S04]  /*94c0*/  IMAD.HI.U32 R2, R2, R3, RZ ;  /* 0x0000000302027227 */ /* 0x000fc800078e00ff */
[----:B------:R-:W-:-:S05]  /*94d0*/  IMAD R3, R2, R7, R3 ;  /* 0x0000000702037224 */ /* 0x000fca00078e0203 */
[----:B------:R-:W-:-:S13]  /*94e0*/  ISETP.GT.U32.AND P1, PT, R6, R3, PT ;  /* 0x000000030600720c */ /* 0x000fda0003f24070 */
[----:B------:R-:W-:Y:S02]  /*94f0*/  @!P1 IMAD.IADD R3, R3, 0x1, -R6 ;  /* 0x0000000103039824 */ /* 0x000fe400078e0a06 */
[----:B------:R-:W-:Y:S01]  /*9500*/  @!P1 VIADD R2, R2, 0x1 ;  /* 0x0000000102029836 */ /* 0x000fe20000000000 */
[----:B------:R-:W-:Y:S02]  /*9510*/  ISETP.NE.AND P1, PT, R4, RZ, PT ;  /* 0x000000ff0400720c */ /* 0x000fe40003f25270 */
[----:B------:R-:W-:Y:S02]  /*9520*/  ISETP.GE.U32.AND P0, PT, R3, R6, PT ;  /* 0x000000060300720c */ /* 0x000fe40003f06070 */
[----:B------:R-:W-:-:S04]  /*9530*/  LOP3.LUT R3, R9, R4, RZ, 0x3c, !PT ;  /* 0x0000000409037212 */ /* 0x000fc800078e3cff */
[----:B------:R-:W-:-:S07]  /*9540*/  ISETP.GE.AND P2, PT, R3, RZ, PT ;  /* 0x000000ff0300720c */ /* 0x000fce0003f46270 */
[----:B------:R-:W-:-:S06]  /*9550*/  @P0 VIADD R2, R2, 0x1 ;  /* 0x0000000102020836 */ /* 0x000fcc0000000000 */
[----:B------:R-:W-:Y:S01]  /*9560*/  @!P2 IMAD.MOV R2, RZ, RZ, -R2 ;  /* 0x000000ffff02a224 */ /* 0x000fe200078e0a02 */
[----:B------:R-:W-:-:S04]  /*9570*/  @!P1 LOP3.LUT R2, RZ, R4, RZ, 0x33, !PT ;  /* 0x00000004ff029212 */ /* 0x000fc800078e33ff */
[----:B------:R-:W-:Y:S01]  /*9580*/  R2UR UR38, R2 ;  /* 0x00000000022672ca */ /* 0x000fe200000e0000 */
[----:B------:R-:W-:-:S04]  /*9590*/  IMAD.MOV R25, RZ, RZ, -R2 ;  /* 0x000000ffff197224 */ /* 0x000fc800078e0a02 */
[----:B------:R-:W-:Y:S01]  /*95a0*/  IMAD R25, R4, R25, R9 ;  /* 0x0000001904197224 */ /* 0x000fe200078e0209 */
[----:B------:R-:W-:Y:S09]  /*95b0*/  BRA `(.L_x_168) ;  /* 0x00000000000c7947 */ /* 0x000ff20003800000 */
.L_x_163:
[----:B------:R-:W-:Y:S01]  /*95c0*/  IMAD.MOV.U32 R24, RZ, RZ, R7 ;  /* 0x000000ffff187224 */ /* 0x000fe200078e0007 */
[----:B------:R-:W-:Y:S01]  /*95d0*/  UMOV UR38, URZ ;  /* 0x0000003f00267c82 */ /* 0x000fe20008000000 */
[----:B------:R-:W-:-:S07]  /*95e0*/  IMAD.MOV.U32 R25, RZ, RZ, RZ ;  /* 0x000000ffff197224 */ /* 0x000fce00078e00ff */
.L_x_168:
[----:B------:R-:W-:Y:S01]  /*95f0*/  ISETP.NE.AND P0, PT, R5, RZ, PT ;  /* 0x000000ff0500720c */ /* 0x000fe20003f05270 */
[----:B------:R-:W-:Y:S02]  /*9600*/  IMAD.U32 R26, RZ, RZ, UR38 ;  /* 0x00000026ff1a7e24 */ /* 0x000fe4000f8e00ff */
[----:B------:R-:W-:-:S10]  /*9610*/  IMAD.U32 R27, RZ, RZ, UR51 ;  /* 0x00000033ff1b7e24 */ /* 0x000fd4000f8e00ff */
[----:B------:R-:W0:Y:S01]  /*9620*/  @!P0 S2R R3, SR_CgaCtaId ;  /* 0x0000000000038919 */ /* 0x000e220000008800 */
[----:B------:R-:W-:-:S04]  /*9630*/  @!P0 MOV R2, 0x400 ;  /* 0x0000040000028802 */ /* 0x000fc80000000f00 */
[----:B0-----:R-:W-:-:S05]  /*9640*/  @!P0 LEA R2, R3, R2, 0x18 ;  /* 0x0000000203028211 */ /* 0x001fca00078ec0ff */
[----:B------:R1:W-:Y:S01]  /*9650*/  @!P0 STS.128 [R2+0x19cd0], R24 ;  /* 0x019cd01802008388 */ /* 0x0003e20000000c00 */
[----:B------:R-:W-:Y:S06]  /*9660*/  BAR.ARV 0x5, 0x200 ;  /* 0x0148000000007b1d */ /* 0x000fec0000002000 */
.L_x_161:
[----:B------:R-:W-:Y:S01]  /*9670*/  ULDC UR4, c[0x0][0xc14] ;  /* 0x0003050000047ab9 */ /* 0x000fe20000000800 */
[----:B------:R-:W-:Y:S01]  /*9680*/  IMAD.MOV.U32 R18, RZ, RZ, 0x1 ;  /* 0x00000001ff127424 */ /* 0x000fe200078e00ff */
[----:B------:R-:W-:Y:S01]  /*9690*/  UISETP.GE.AND UP0, UPT, UR51, UR4, UPT ;  /* 0x000000043300728c */ /* 0x000fe2000bf06270 */
[----:B------:R-:W-:Y:S02]  /*96a0*/  IMAD.MOV.U32 R29, RZ, RZ, RZ ;  /* 0x000000ffff1d7224 */ /* 0x000fe400078e00ff */
[----:B------:R-:W-:-:S03]  /*96b0*/  IMAD.MOV.U32 R17, RZ, RZ, RZ ;  /* 0x000000ffff117224 */ /* 0x000fc600078e00ff */
[----:B------:R-:W-:-:S13]  /*96c0*/  PLOP3.LUT P0, PT, PT, PT, UP0, 0x80, 0x0 ;  /* 0x000000000000781c */ /* 0x000fda0003f0f008 */
[----:B------:R-:W-:Y:S05]  /*96d0*/  @P0 BRA `(.L_x_169) ;  /* 0x0000003800100947 */ /* 0x000fea0003800000 */
[----:B------:R-:W2:Y:S01]  /*96e0*/  S2R R8, SR_TID.X ;  /* 0x0000000000087919 */ /* 0x000ea20000002100 */
[----:B------:R-:W-:Y:S01]  /*96f0*/  IMAD.SHL.U32 R9, R0, 0x800, RZ ;  /* 0x0000080000097824 */ /* 0x000fe200078e00ff */
[----:B------:R-:W-:Y:S01]  /*9700*/  ULOP3.LUT UR41, UR48, 0x1, URZ, 0xfc, !UPT ;  /* 0x0000000130297892 */ /* 0x000fe2000f8efc3f */
[----:B------:R-:W-:Y:S01]  /*9710*/  IMAD.MOV.U32 R23, RZ, RZ, 0x40 ;  /* 0x00000040ff177424 */ /* 0x000fe200078e00ff */
[----:B------:R-:W3:Y:S01]  /*9720*/  S2R R6, SR_TID.X ;  /* 0x0000000000067919 */ /* 0x000ee20000002100 */
[----:B------:R-:W-:Y:S01]  /*9730*/  IMAD.MOV.U32 R18, RZ, RZ, 0x1 ;  /* 0x00000001ff127424 */ /* 0x000fe200078e00ff */
[----:B------:R-:W-:Y:S01]  /*9740*/  ULOP3.LUT UR50, UR48, 0x2, URZ, 0xfc, !UPT ;  /* 0x0000000230327892 */ /* 0x000fe2000f8efc3f */
[----:B------:R-:W-:Y:S01]  /*9750*/  IMAD.MOV.U32 R17, RZ, RZ, RZ ;  /* 0x000000ffff117224 */ /* 0x000fe200078e00ff */
[----:B------:R-:W-:Y:S01]  /*9760*/  ULDC UR49, c[0x0][0xc] ;  /* 0x0000030000317ab9 */ /* 0x000fe20000000800 */
[----:B------:R-:W-:Y:S01]  /*9770*/  IMAD.MOV.U32 R29, RZ, RZ, RZ ;  /* 0x000000ffff1d7224 */ /* 0x000fe200078e00ff */
[----:B------:R-:W-:Y:S01]  /*9780*/  ULDC.64 UR52, c[0x0][0x198] ;  /* 0x0000660000347ab9 */ /* 0x000fe20000000a00 */
[----:B--2---:R-:W-:Y:S01]  /*9790*/  SHF.R.U32.HI R4, RZ, 0x1, R8 ;  /* 0x00000001ff047819 */ /* 0x004fe20000011608 */
[C---:B01----:R-:W-:Y:S01]  /*97a0*/  IMAD.SHL.U32 R2, R8.reuse, 0x20, RZ ;  /* 0x0000002008027824 */ /* 0x043fe200078e00ff */
[C---:B------:R-:W-:Y:S01]  /*97b0*/  LOP3.LUT P0, RZ, R8.reuse, 0x4, RZ, 0xc0, !PT ;  /* 0x0000000408ff7812 */ /* 0x040fe2000780c0ff */
[----:B------:R-:W-:Y:S01]  /*97c0*/  IMAD.SHL.U32 R0, R8, 0x80, RZ ;  /* 0x0000008008007824 */ /* 0x000fe200078e00ff */
[----:B------:R-:W-:-:S02]  /*97d0*/  LOP3.LUT R5, R4, 0x20, RZ, 0xc0, !PT ;  /* 0x0000002004057812 */ /* 0x000fc400078ec0ff */
[----:B---3--:R-:W-:Y:S02]  /*97e0*/  LOP3.LUT R6, R6, 0x7f, RZ, 0xc0, !PT ;  /* 0x0000007f06067812 */ /* 0x008fe400078ec0ff */
[----:B------:R-:W-:Y:S02]  /*97f0*/  LOP3.LUT R3, R2, 0x80, RZ, 0xc0, !PT ;  /* 0x0000008002037812 */ /* 0x000fe400078ec0ff */
[----:B------:R-:W-:Y:S01]  /*9800*/  LOP3.LUT R7, R5, 0x10, R8, 0xf8, !PT ;  /* 0x0000001005077812 */ /* 0x000fe200078ef808 */
[----:B------:R-:W-:Y:S01]  /*9810*/  IMAD.SHL.U32 R5, R6, 0x10, RZ ;  /* 0x0000001006057824 */ /* 0x000fe200078e00ff */
[----:B------:R-:W-:Y:S01]  /*9820*/  LOP3.LUT R3, R3, 0x10, R4, 0xf8, !PT ;  /* 0x0000001003037812 */ /* 0x000fe200078ef804 */
[C---:B------:R-:W-:Y:S01]  /*9830*/  IMAD.SHL.U32 R6, R8.reuse, 0x4, RZ ;  /* 0x0000000408067824 */ /* 0x040fe200078e00ff */
[----:B------:R-:W-:Y:S01]  /*9840*/  LOP3.LUT R7, R7, 0x380, R0, 0xf8, !PT ;  /* 0x0000038007077812 */ /* 0x000fe200078ef800 */
[----:B------:R-:W-:Y:S01]  /*9850*/  IMAD.SHL.U32 R4, R8, 0x10, RZ ;  /* 0x0000001008047824 */ /* 0x000fe200078e00ff */
[----:B------:R-:W-:-:S02]  /*9860*/  LOP3.LUT R2, R2, 0x360, RZ, 0xc0, !PT ;  /* 0x0000036002027812 */ /* 0x000fc400078ec0ff */
[----:B------:R-:W-:Y:S02]  /*9870*/  LOP3.LUT R0, R0, 0x400, RZ, 0xc0, !PT ;  /* 0x0000040000007812 */ /* 0x000fe400078ec0ff */
[----:B------:R-:W-:Y:S02]  /*9880*/  LOP3.LUT R2, R2, 0x400, R5, 0xf8, !PT ;  /* 0x0000040002027812 */ /* 0x000fe400078ef805 */
[----:B------:R-:W-:Y:S02]  /*9890*/  LOP3.LUT R3, R3, 0x10, R6, 0x78, !PT ;  /* 0x0000001003037812 */ /* 0x000fe400078e7806 */
[----:B------:R-:W-:Y:S02]  /*98a0*/  LOP3.LUT R0, R0, 0x800, R9, 0xf8, !PT ;  /* 0x0000080000007812 */ /* 0x000fe400078ef809 */
[----:B------:R-:W-:Y:S02]  /*98b0*/  LOP3.LUT R7, R7, 0x70, R4, 0x78, !PT ;  /* 0x0000007007077812 */ /* 0x000fe400078e7804 */
[----:B------:R-:W-:-:S02]  /*98c0*/  LOP3.LUT R28, R2, R3, RZ, 0xfc, !PT ;  /* 0x00000003021c7212 */ /* 0x000fc400078efcff */
[----:B------:R-:W-:Y:S02]  /*98d0*/  LOP3.LUT R22, R0, R7, RZ, 0xfc, !PT ;  /* 0x0000000700167212 */ /* 0x000fe400078efcff */
[----:B------:R-:W-:-:S07]  /*98e0*/  SEL R23, R23, 0xffffffc0, !P0 ;  /* 0xffffffc017177807 */ /* 0x000fce0004000000 */
.L_x_231:
[----:B------:R-:W-:Y:S01]  /*98f0*/  ULDC.64 UR4, c[0x0][0xc60] ;  /* 0x0003180000047ab9 */ /* 0x000fe20000000a00 */
[----:B------:R-:W-:Y:S01]  /*9900*/  ULDC.64 UR12, c[0x0][0xa20] ;  /* 0x00028800000c7ab9 */ /* 0x000fe20000000a00 */
[----:B------:R-:W-:Y:S01]  /*9910*/  UIMAD.WIDE UR4, UR51, 0x4, UR4 ;  /* 0x00000004330478a5 */ /* 0x000fe2000f8e0204 */
[----:B------:R-:W-:Y:S01]  /*9920*/  ULDC.64 UR8, c[0x0][0xa00] ;  /* 0x0002800000087ab9 */ /* 0x000fe20000000a00 */
[----:B------:R-:W-:Y:S01]  /*9930*/  ULDC.64 UR10, c[0x0][0xa08] ;  /* 0x00028200000a7ab9 */ /* 0x000fe20000000a00 */
[----:B-----5:R-:W-:Y:S01]  /*9940*/  IMAD.MOV.U32 R26, RZ, RZ, RZ ;  /* 0x000000ffff1a7224 */ /* 0x020fe200078e00ff */
[----:B------:R-:W-:Y:S02]  /*9950*/  ULDC UR43, c[0x0][0x2e0] ;  /* 0x0000b800002b7ab9 */ /* 0x000fe40000000800 */
[----:B------:R-:W-:Y:S02]  /*9960*/  IMAD.U32 R2, RZ, RZ, UR4 ;  /* 0x00000004ff027e24 */ /* 0x000fe4000f8e00ff */
[----:B------:R-:W-:Y:S01]  /*9970*/  IMAD.U32 R3, RZ, RZ, UR5 ;  /* 0x00000005ff037e24 */ /* 0x000fe2000f8e00ff */
[----:B------:R-:W-:-:S04]  /*9980*/  ULDC.64 UR4, c[0x0][0xa28] ;  /* 0x00028a0000047ab9 */ /* 0x000fc80000000a00 */
[----:B------:R-:W2:Y:S01]  /*9990*/  LDG.E R2, desc[UR54][R2.64] ;  /* 0x0000003602027981 */ /* 0x000ea2000c1e1900 */
[----:B------:R-:W-:Y:S01]  /*99a0*/  UISETP.NE.U32.AND UP0, UPT, UR4, URZ, UPT ;  /* 0x0000003f0400728c */ /* 0x000fe2000bf05070 */
[----:B------:R-:W-:Y:S01]  /*99b0*/  ISETP.NE.U32.AND P0, PT, RZ, UR10, PT ;  /* 0x0000000aff007c0c */ /* 0x000fe2000bf05070 */
[----:B------:R-:W-:Y:S02]  /*99c0*/  UISETP.NE.U32.AND UP1, UPT, UR12, URZ, UPT ;  /* 0x0000003f0c00728c */ /* 0x000fe4000bf25070 */
[----:B------:R-:W-:Y:S01]  /*99d0*/  UISETP.NE.AND.EX UP0, UPT, UR5, URZ, UPT, UP0 ;  /* 0x0000003f0500728c */ /* 0x000fe2000bf05300 */
[----:B------:R-:W-:Y:S01]  /*99e0*/  ISETP.NE.AND.EX P0, PT, RZ, UR11, PT, P0 ;  /* 0x0000000bff007c0c */ /* 0x000fe2000bf05300 */
[----:B------:R-:W-:Y:S02]  /*99f0*/  UISETP.NE.AND.EX UP1, UPT, UR13, URZ, UPT, UP1 ;  /* 0x0000003f0d00728c */ /* 0x000fe4000bf25310 */
[----:B------:R-:W-:Y:S02]  /*9a00*/  UISETP.NE.U32.AND UP2, UPT, UR8, URZ, UPT ;  /* 0x0000003f0800728c */ /* 0x000fe4000bf45070 */
[----:B------:R-:W-:-:S02]  /*9a10*/  PLOP3.LUT P1, PT, PT, PT, UP0, 0x80, 0x0 ;  /* 0x000000000000781c */ /* 0x000fc40003f2f008 */
[----:B------:R-:W-:Y:S01]  /*9a20*/  UISETP.NE.AND.EX UP2, UPT, UR9, URZ, UPT, UP2 ;  /* 0x0000003f0900728c */ /* 0x000fe2000bf45320 */
[----:B------:R-:W-:-:S05]  /*9a30*/  PLOP3.LUT P3, PT, PT, PT, UP1, 0x80, 0x0 ;  /* 0x000000000000781c */ /* 0x000fca0003f6f018 */
[----:B------:R-:W-:Y:S02]  /*9a40*/  PLOP3.LUT P2, PT, PT, PT, UP2, 0x80, 0x0 ;  /* 0x000000000000781c */ /* 0x000fe40003f4f028 */
[----:B--2---:R-:W-:-:S13]  /*9a50*/  R2UR UR47, R2 ;  /* 0x00000000022f72ca */ /* 0x004fda00000e0000 */
[----:B------:R-:W-:Y:S02]  /*9a60*/  USHF.R.S32.HI UR14, URZ, 0x1f, UR47 ;  /* 0x0000001f3f0e7899 */ /* 0x000fe4000801142f */
[----:B------:R-:W-:Y:S02]  /*9a70*/  @UP0 ULEA UR4, UP3, UR47, UR4, 0x2 ;  /* 0x000000042f040291 */ /* 0x000fe4000f86103f */
[----:B------:R-:W-:Y:S02]  /*9a80*/  USHF.L.U32 UR45, UR47, 0x2, URZ ;  /* 0x000000022f2d7899 */ /* 0x000fe4000800063f */
[----:B------:R-:W-:Y:S02]  /*9a90*/  @UP0 ULEA.HI.X UR5, UR47, UR5, UR14, 0x2, UP3 ;  /* 0x000000052f050291 */ /* 0x000fe400098f140e */
[----:B------:R-:W-:Y:S01]  /*9aa0*/  UIADD3 UR7, UP0, UR45, UR10, URZ ;  /* 0x0000000a2d077290 */ /* 0x000fe2000ff1e03f */
[----:B------:R-:W-:Y:S01]  /*9ab0*/  IMAD.U32 R2, RZ, RZ, UR4 ;  /* 0x00000004ff027e24 */ /* 0x000fe2000f8e00ff */
[----:B------:R-:W-:-:S02]  /*9ac0*/  USHF.L.U64.HI UR46, UR47, 0x2, UR14 ;  /* 0x000000022f2e7899 */ /* 0x000fc4000801020e */
[----:B------:R-:W-:Y:S01]  /*9ad0*/  IMAD.U32 R3, RZ, RZ, UR5 ;  /* 0x00000005ff037e24 */ /* 0x000fe2000f8e00ff */
[----:B------:R-:W-:Y:S02]  /*9ae0*/  @UP1 UIADD3 UR6, UP3, UR45, UR12, URZ ;  /* 0x0000000c2d061290 */ /* 0x000fe4000ff7e03f */
[----:B------:R-:W-:Y:S02]  /*9af0*/  UIADD3.X UR5, UR46, UR11, URZ, UP0, !UPT ;  /* 0x0000000b2e057290 */ /* 0x000fe400087fe43f */
[----:B01----:R0:W2:Y:S01]  /*9b00*/  @P1 LDG.E R0, desc[UR54][R2.64] ;  /* 0x0000003602001981 */ /* 0x0030a2000c1e1900 */
[----:B------:R-:W-:Y:S01]  /*9b10*/  @UP2 ULEA UR4, UP0, UR47, UR8, 0x2 ;  /* 0x000000082f042291 */ /* 0x000fe2000f80103f */
[----:B------:R-:W-:Y:S02]  /*9b20*/  IMAD.U32 R4, RZ, RZ, UR6 ;  /* 0x00000006ff047e24 */ /* 0x000fe4000f8e00ff */
[----:B0-----:R-:W-:Y:S01]  /*9b30*/  IMAD.U32 R2, RZ, RZ, UR7 ;  /* 0x00000007ff027e24 */ /* 0x001fe2000f8e00ff */
[----:B------:R-:W-:Y:S01]  /*9b40*/  @UP1 UIADD3.X UR7, UR46, UR13, URZ, UP3, !UPT ;  /* 0x0000000d2e071290 */ /* 0x000fe20009ffe43f */
[----:B------:R-:W-:Y:S01]  /*9b50*/  IMAD.U32 R3, RZ, RZ, UR5 ;  /* 0x00000005ff037e24 */ /* 0x000fe2000f8e00ff */
[----:B------:R-:W-:-:S04]  /*9b60*/  @UP2 ULEA.HI.X UR5, UR47, UR9, UR14, 0x2, UP0 ;  /* 0x000000092f052291 */ /* 0x000fc800080f140e */
[----:B------:R-:W-:Y:S01]  /*9b70*/  IMAD.U32 R5, RZ, RZ, UR7 ;  /* 0x00000007ff057e24 */ /* 0x000fe2000f8e00ff */
[----:B------:R-:W3:Y:S04]  /*9b80*/  @P0 LDG.E R6, desc[UR54][R2.64] ;  /* 0x0000003602060981 */ /* 0x000ee8000c1e1900 */
[----:B------:R0:W4:Y:S02]  /*9b90*/  @P3 LDG.E R7, desc[UR54][R4.64] ;  /* 0x0000003604073981 */ /* 0x000124000c1e1900 */
[----:B0-----:R-:W-:Y:S02]  /*9ba0*/  IMAD.U32 R4, RZ, RZ, UR4 ;  /* 0x00000004ff047e24 */ /* 0x001fe4000f8e00ff */
[----:B------:R-:W-:Y:S01]  /*9bb0*/  IMAD.U32 R5, RZ, RZ, UR5 ;  /* 0x00000005ff057e24 */ /* 0x000fe2000f8e00ff */
[----:B------:R-:W-:-:S04]  /*9bc0*/  ULDC.64 UR4, c[0x0][0x3f8] ;  /* 0x0000fe0000047ab9 */ /* 0x000fc80000000a00 */
[----:B------:R0:W5:Y:S01]  /*9bd0*/  @P2 LDG.E R26, desc[UR54][R4.64] ;  /* 0x00000036041a2981 */ /* 0x000162000c1e1900 */
[----:B------:R-:W-:-:S04]  /*9be0*/  UISETP.NE.U32.AND UP0, UPT, UR4, URZ, UPT ;  /* 0x0000003f0400728c */ /* 0x000fc8000bf05070 */
[----:B------:R-:W-:-:S03]  /*9bf0*/  UISETP.NE.AND.EX UP0, UPT, UR5, URZ, UPT, UP0 ;  /* 0x0000003f0500728c */ /* 0x000fc6000bf05300 */
[----:B------:R-:W-:Y:S02]  /*9c00*/  ULDC UR5, c[0x0][0x404] ;  /* 0x0001010000057ab9 */ /* 0x000fe40000000800 */
[----:B------:R-:W-:-:S04]  /*9c10*/  USEL UR5, UR5, 0x1, UP0 ;  /* 0x0000000105057887 */ /* 0x000fc80008000000 */
[----:B------:R-:W-:Y:S01]  /*9c20*/  UIMAD UR43, UR5, UR43, URZ ;  /* 0x0000002b052b72a4 */ /* 0x000fe2000f8e023f */
[----:B------:R-:W-:Y:S01]  /*9c30*/  UMOV UR44, URZ ;  /* 0x0000003f002c7c82 */ /* 0x000fe20008000000 */
[----:B------:R-:W-:Y:S01]  /*9c40*/  UMOV UR4, URZ ;  /* 0x0000003f00047c82 */ /* 0x000fe20008000000 */
[----:B--2---:R-:W-:Y:S02]  /*9c50*/  @P1 R2UR UR44, R0 ;  /* 0x00000000002c12ca */ /* 0x004fe400000e0000 */
[----:B---3--:R-:W-:Y:S02]  /*9c60*/  @P0 R2UR UR4, R6 ;  /* 0x00000000060402ca */ /* 0x008fe400000e0000 */
[----:B----4-:R-:W-:Y:S01]  /*9c70*/  @P3 R2UR UR43, R7 ;  /* 0x00000000072b32ca */ /* 0x010fe200000e0000 */
[----:B0-----:R-:W-:-:S14]  /*9c80*/  @P3 BRA `(.L_x_170) ;  /* 0x0000000000183947 */ /* 0x001fdc0003800000 */
[----:B------:R-:W-:Y:S05]  /*9c90*/  @!P0 BRA `(.L_x_170) ;  /* 0x0000000000148947 */ /* 0x000fea0003800000 */
[----:B------:R-:W2:Y:S04]  /*9ca0*/  LDG.E R4, desc[UR54][R2.64] ;  /* 0x0000003602047981 */ /* 0x000ea8000c1e1900 */
[----:B------:R-:W3:Y:S01]  /*9cb0*/  LDG.E R0, desc[UR54][R2.64+0x4] ;  /* 0x0000043602007981 */ /* 0x000ee2000c1e1900 */
[----:B--2---:R-:W-:Y:S02]  /*9cc0*/  R2UR UR5, R4 ;  /* 0x00000000040572ca */ /* 0x004fe400000e0000 */
[----:B---3--:R-:W-:-:S13]  /*9cd0*/  R2UR UR43, R0 ;  /* 0x00000000002b72ca */ /* 0x008fda00000e0000 */
[----:B------:R-:W-:-:S12]  /*9ce0*/  UIADD3 UR43, -UR5, UR43, URZ ;  /* 0x0000002b052b7290 */ /* 0x000fd8000fffe13f */
.L_x_170:
[----:B------:R-:W-:Y:S01]  /*9cf0*/  UIADD3 UR43, -UR44, UR43, URZ ;  /* 0x0000002b2c2b7290 */ /* 0x000fe2000fffe13f */
[----:B------:R-:W-:Y:S01]  /*9d00*/  BSSY B6, `(.L_x_171) ;  /* 0x0000288000067945 */ /* 0x000fe20003800000 */
[----:B------:R-:W-:Y:S02]  /*9d10*/  UIADD3 UR44, UR4, UR44, URZ ;  /* 0x0000002c042c7290 */ /* 0x000fe4000fffe03f */
[----:B------:R-:W-:Y:S02]  /*9d20*/  UIADD3 UR42, UR43, 0x7f, URZ ;  /* 0x0000007f2b2a7890 */ /* 0x000fe4000fffe03f */
[----:B------:R-:W-:Y:S02]  /*9d30*/  ISETP.LT.AND P0, PT, RZ, UR43, PT ;  /* 0x0000002bff007c0c */ /* 0x000fe4000bf01270 */
[----:B------:R-:W-:-:S04]  /*9d40*/  USHF.R.S32.HI UR5, URZ, 0x1f, UR42 ;  /* 0x0000001f3f057899 */ /* 0x000fc8000801142a */
[----:B------:R-:W-:-:S07]  /*9d50*/  ULEA.HI UR42, UR5, UR42, URZ, 0x7 ;  /* 0x0000002a052a7291 */ /* 0x000fce000f8f383f */
[----:B------:R-:W-:Y:S05]  /*9d60*/  @P0 BRA `(.L_x_172) ;  /* 0x0000000000440947 */ /* 0x000fea0003800000 */
[----:B------:R-:W0:Y:S02]  /*9d70*/  S2R R0, SR_TID.X ;  /* 0x0000000000007919 */ /* 0x000e240000002100 */
[----:B0-----:R-:W-:-:S04]  /*9d80*/  LOP3.LUT R0, R0, 0x7f, RZ, 0xc0, !PT ;  /* 0x0000007f00007812 */ /* 0x001fc800078ec0ff */
[----:B------:R-:W-:-:S13]  /*9d90*/  ISETP.NE.AND P0, PT, R0, RZ, PT ;  /* 0x000000ff0000720c */ /* 0x000fda0003f05270 */
[----:B------:R-:W-:Y:S05]  /*9da0*/  @P0 BRA `(.L_x_173) ;  /* 0x0000002400f40947 */ /* 0x000fea0003800000 */
[----:B------:R-:W0:Y:S01]  /*9db0*/  S2R R7, SR_LANEID ;  /* 0x0000000000077919 */ /* 0x000e220000000000 */
[----:B------:R-:W-:Y:S01]  /*9dc0*/  VOTEU.ANY UR4, UPT, PT ;  /* 0x0000000000047886 */ /* 0x000fe200038e0100 */
[----:B------:R-:W1:Y:S01]  /*9dd0*/  LDC.64 R2, c[0x0][0xc38] ;  /* 0x00030e00ff027b82 */ /* 0x000e620000000a00 */
[----:B------:R-:W0:Y:S08]  /*9de0*/  FLO.U32 R0, UR4 ;  /* 0x0000000400007d00 */ /* 0x000e3000080e0000 */
[----:B------:R-:W1:Y:S01]  /*9df0*/  POPC R5, UR4 ;  /* 0x0000000400057d09 */ /* 0x000e620008000000 */
[----:B0-----:R-:W-:-:S13]  /*9e00*/  ISETP.EQ.U32.AND P0, PT, R0, R7, PT ;  /* 0x000000070000720c */ /* 0x001fda0003f02070 */
[----:B-1----:R-:W2:Y:S01]  /*9e10*/  @P0 ATOMG.E.ADD.STRONG.GPU PT, R3, desc[UR54][R2.64], R5 ;  /* 0x00000005020309a8 */ /* 0x002ea200081ee1f6 */
[----:B------:R-:W0:Y:S02]  /*9e20*/  S2R R4, SR_LTMASK ;  /* 0x0000000000047919 */ /* 0x000e240000003900 */
[----:B0-----:R-:W-:-:S04]  /*9e30*/  LOP3.LUT R4, R4, UR4, RZ, 0xc0, !PT ;  /* 0x0000000404047c12 */ /* 0x001fc8000f8ec0ff */
[----:B------:R-:W0:Y:S01]  /*9e40*/  POPC R7, R4 ;  /* 0x0000000400077309 */ /* 0x000e220000000000 */
[----:B--2---:R-:W0:Y:S02]  /*9e50*/  SHFL.IDX PT, R0, R3, R0, 0x1f ;  /* 0x00001f0003007589 */ /* 0x004e2400000e0000 */
[----:B0-----:R-:W-:Y:S01]  /*9e60*/  IADD3 R24, R0, UR49, R7 ;  /* 0x0000003100187c10 */ /* 0x001fe2000fffe007 */
[----:B------:R-:W-:Y:S06]  /*9e70*/  BRA `(.L_x_173) ;  /* 0x0000002400c07947 */ /* 0x000fec0003800000 */
.L_x_172:
[----:B------:R-:W0:Y:S01]  /*9e80*/  S2UR UR4, SR_CgaCtaId ;  /* 0x00000000000479c3 */ /* 0x000e220000008800 */
[----:B------:R-:W-:Y:S02]  /*9e90*/  UMOV UR40, 0x400 ;  /* 0x0000040000287882 */ /* 0x000fe40000000000 */
[----:B0-----:R-:W-:-:S04]  /*9ea0*/  ULEA UR40, UR4, UR40, 0x18 ;  /* 0x0000002804287291 */ /* 0x001fc8000f8ec03f */
        /* <DEDUP_REMOVED lines=9> */
[----:B------:R-:W0:Y:S01]  /*9f40*/  LDC.64 R2, c[0x4][R2] ;  /* 0x0100000002027b82 */ /* 0x000e220000000a00 */
        /* <DEDUP_REMOVED lines=9> */
[----:B0----5:R-:W-:Y:S05]  /*9fe0*/  CALL.ABS.NOINC R2 ;  /* 0x0000000002007343 */ /* 0x021fea0003c00000 */
.L_x_174:
[----:B------:R-:W-:-:S06]  /*9ff0*/  UIADD3 UR4, UR40, 0x9000, URZ ;  /* 0x0000900028047890 */ /* 0x000fcc000fffe03f */
[----:B------:R-:W-:-:S05]  /*a000*/  IMAD.U32 R16, RZ, RZ, UR4 ;  /* 0x00000004ff107e24 */ /* 0x000fca000f8e00ff */
[----:B------:R-:W-:-:S13]  /*a010*/  LOP3.LUT P0, RZ, R16, 0x9f, RZ, 0xc0, !PT ;  /* 0x0000009f10ff7812 */ /* 0x000fda000780c0ff */
        /* <DEDUP_REMOVED lines=17> */
.L_x_175:
        /* <DEDUP_REMOVED lines=20> */
.L_x_176:
        /* <DEDUP_REMOVED lines=18> */
.L_x_177:
[----:B------:R-:W-:Y:S01]  /*a390*/  ULDC.64 UR4, c[0x0][0x9f8] ;  /* 0x00027e0000047ab9 */ /* 0x000fe20000000a00 */
[----:B------:R-:W-:Y:S01]  /*a3a0*/  IMAD.U32 R19, RZ, RZ, UR47 ;  /* 0x0000002fff137e24 */ /* 0x000fe2000f8e00ff */
[----:B------:R-:W-:Y:S01]  /*a3b0*/  UISETP.NE.U32.AND UP0, UPT, UR4, URZ, UPT ;  /* 0x0000003f0400728c */ /* 0x000fe2000bf05070 */
[----:B------:R-:W0:Y:S01]  /*a3c0*/  S2R R27, SR_TID.X ;  /* 0x00000000001b7919 */ /* 0x000e220000002100 */
[----:B------:R-:W1:Y:S01]  /*a3d0*/  LDC R0, c[0x0][0x428] ;  /* 0x00010a00ff007b82 */ /* 0x000e620000000800 */
[----:B-----5:R-:W-:Y:S01]  /*a3e0*/  IMAD R26, R25, 0xc0, R26 ;  /* 0x000000c0191a7824 */ /* 0x020fe200078e021a */
[----:B------:R-:W-:Y:S01]  /*a3f0*/  UISETP.NE.AND.EX UP0, UPT, UR5, URZ, UPT, UP0 ;  /* 0x0000003f0500728c */ /* 0x000fe2000bf05300 */
[----:B------:R-:W-:-:S05]  /*a400*/  ULDC.64 UR14, c[0x0][0xa08] ;  /* 0x00028200000e7ab9 */ /* 0x000fca0000000a00 */
[----:B------:R-:W-:-:S05]  /*a410*/  PLOP3.LUT P0, PT, PT, PT, UP0, 0x80, 0x0 ;  /* 0x000000000000781c */ /* 0x000fca0003f0f008 */
[----:B------:R-:W-:-:S04]  /*a420*/  @UP0 UIADD3 UR4, UP1, UR45, UR4, URZ ;  /* 0x000000042d040290 */ /* 0x000fc8000ff3e03f */
[----:B------:R-:W-:Y:S02]  /*a430*/  @UP0 UIADD3.X UR5, UR46, UR5, URZ, UP1, !UPT ;  /* 0x000000052e050290 */ /* 0x000fe40008ffe43f */
[----:B------:R-:W-:-:S04]  /*a440*/  IMAD.U32 R2, RZ, RZ, UR4 ;  /* 0x00000004ff027e24 */ /* 0x000fc8000f8e00ff */
[----:B------:R-:W-:Y:S01]  /*a450*/  IMAD.U32 R3, RZ, RZ, UR5 ;  /* 0x00000005ff037e24 */ /* 0x000fe2000f8e00ff */
[----:B-1----:R-:W-:Y:S01]  /*a460*/  ISETP.NE.AND P2, PT, R0, 0x1, PT ;  /* 0x000000010000780c */ /* 0x002fe20003f45270 */
[----:B------:R-:W-:-:S03]  /*a470*/  ULDC.64 UR4, c[0x0][0xa00] ;  /* 0x0002800000047ab9 */ /* 0x000fc60000000a00 */
[----:B------:R1:W2:Y:S01]  /*a480*/  @P0 LDG.E R19, desc[UR54][R2.64] ;  /* 0x0000003602130981 */ /* 0x0002a2000c1e1900 */
[----:B0-----:R-:W-:-:S04]  /*a490*/  LOP3.LUT R21, R27, 0x7f, RZ, 0xc0, !PT ;  /* 0x0000007f1b157812 */ /* 0x001fc800078ec0ff */
[----:B------:R-:W-:Y:S02]  /*a4a0*/  ISETP.NE.AND P1, PT, R21, RZ, PT ;  /* 0x000000ff1500720c */ /* 0x000fe40003f25270 */
[----:B------:R-:W-:Y:S01]  /*a4b0*/  ISETP.NE.U32.AND P0, PT, RZ, UR4, PT ;  /* 0x00000004ff007c0c */ /* 0x000fe2000bf05070 */
[----:B-1----:R-:W0:Y:S03]  /*a4c0*/  LDC.64 R2, c[0x0][0x3f8] ;  /* 0x0000fe00ff027b82 */ /* 0x002e260000000a00 */
[----:B------:R-:W-:-:S05]  /*a4d0*/  ISETP.NE.AND.EX P0, PT, RZ, UR5, PT, P0 ;  /* 0x00000005ff007c0c */ /* 0x000fca000bf05300 */
[----:B------:R-:W1:Y:S01]  /*a4e0*/  @P2 LDC R0, c[0x0][0x42c] ;  /* 0x00010b00ff002b82 */ /* 0x000e620000000800 */
[----:B------:R-:W-:Y:S01]  /*a4f0*/  SEL R6, RZ, UR47, P0 ;  /* 0x0000002fff067c07 */ /* 0x000fe20008000000 */
[----:B------:R-:W-:Y:S01]  /*a500*/  VOTEU.ALL UP1, P1 ;  /* 0x00000000003f7886 */ /* 0x000fe20000820000 */
[----:B------:R-:W-:-:S05]  /*a510*/  R2UR UR37, R26 ;  /* 0x000000001a2572ca */ /* 0x000fca00000e0000 */
[----:B------:R-:W3:Y:S01]  /*a520*/  @P2 LDC R5, c[0x0][0x430] ;  /* 0x00010c00ff052b82 */ /* 0x000ee20000000800 */
[----:B------:R-:W-:Y:S01]  /*a530*/  R2UR UR39, R6 ;  /* 0x00000000062772ca */ /* 0x000fe200000e0000 */
[----:B------:R-:W-:-:S04]  /*a540*/  @!UP1 UIADD3 UR12, UP0, UR52, 0x270, URZ ;  /* 0x00000270340c9890 */ /* 0x000fc8000ff1e03f */
[----:B------:R-:W-:Y:S01]  /*a550*/  @!UP1 UIADD3.X UR13, URZ, UR53, URZ, UP0, !UPT ;  /* 0x000000353f0d9290 */ /* 0x000fe200087fe43f */
[----:B------:R-:W-:Y:S01]  /*a560*/  UMOV UR36, URZ ;  /* 0x0000003f00247c82 */ /* 0x000fe20008000000 */
[----:B------:R-:W-:Y:S01]  /*a570*/  UMOV UR4, 0x20 ;  /* 0x0000002000047882 */ /* 0x000fe20000000000 */
[----:B------:R-:W-:Y:S01]  /*a580*/  UMOV UR6, UR38 ;  /* 0x0000002600067c82 */ /* 0x000fe20008000000 */
[----:B------:R-:W-:Y:S01]  /*a590*/  UMOV UR5, UR37 ;  /* 0x0000002500057c82 */ /* 0x000fe20008000000 */
[----:B0-----:R-:W-:-:S03]  /*a5a0*/  LOP3.LUT P0, RZ, R2, UR14, RZ, 0xfc, !PT ;  /* 0x0000000e02ff7c12 */ /* 0x001fc6000f80fcff */
[----:B------:R-:W-:Y:S01]  /*a5b0*/  UMOV UR7, UR39 ;  /* 0x0000002700077c82 */ /* 0x000fe20008000000 */
[----:B------:R-:W-:Y:S01]  /*a5c0*/  @!UP1 UTMAPF.L2.4D [UR36], [UR12] ;  /* 0x000000240c0095b8 */ /* 0x000fe20008018000 */
[----:B-1----:R-:W-:Y:S01]  /*a5d0*/  @P2 IMAD.HI.U32 R0, R0, UR38, RZ ;  /* 0x0000002600002c27 */ /* 0x002fe2000f8e00ff */
[----:B------:R-:W-:Y:S01]  /*a5e0*/  UMOV UR8, 0x40 ;  /* 0x0000004000087882 */ /* 0x000fe20000000000 */
[----:B------:R-:W-:Y:S01]  /*a5f0*/  UMOV UR10, UR38 ;  /* 0x00000026000a7c82 */ /* 0x000fe20008000000 */
[----:B------:R-:W-:Y:S01]  /*a600*/  UMOV UR9, UR37 ;  /* 0x0000002500097c82 */ /* 0x000fe20008000000 */
[----:B------:R-:W-:Y:S01]  /*a610*/  UMOV UR11, UR39 ;  /* 0x00000027000b7c82 */ /* 0x000fe20008000000 */
[----:B------:R-:W-:Y:S01]  /*a620*/  LOP3.LUT P0, RZ, R3, UR15, RZ, 0xfc, P0 ;  /* 0x0000000f03ff7c12 */ /* 0x000fe2000800fcff */
[----:B------:R0:W-:Y:S01]  /*a630*/  @!UP1 UTMAPF.L2.4D [UR4], [UR12] ;  /* 0x000000040c0095b8 */ /* 0x0001e20008018000 */
[----:B------:R-:W-:Y:S01]  /*a640*/  SHF.R.U32.HI R4, RZ, 0x5, R27 ;  /* 0x00000005ff047819 */ /* 0x000fe2000001161b */
[----:B------:R-:W-:Y:S01]  /*a650*/  IMAD.U32 R16, RZ, RZ, UR38 ;  /* 0x00000026ff107e24 */ /* 0x000fe2000f8e00ff */
[----:B---3--:R-:W-:-:S02]  /*a660*/  @P2 SHF.R.U32.HI R16, RZ, R5, R0 ;  /* 0x00000005ff102219 */ /* 0x008fc40000011600 */
[----:B------:R-:W-:Y:S01]  /*a670*/  LOP3.LUT R4, R4, 0x3, RZ, 0xc0, !PT ;  /* 0x0000000304047812 */ /* 0x000fe200078ec0ff */
[----:B------:R1:W-:Y:S01]  /*a680*/  @!UP1 UTMAPF.L2.4D [UR8], [UR12] ;  /* 0x000000080c0095b8 */ /* 0x0003e20008018000 */
[----:B0-----:R-:W-:Y:S01]  /*a690*/  UMOV UR4, 0xffffffff ;  /* 0xffffffff00047882 */ /* 0x001fe20000000000 */
[----:B--2---:R-:W-:Y:S02]  /*a6a0*/  SHF.R.S32.HI R20, RZ, 0x1f, R19 ;  /* 0x0000001fff147819 */ /* 0x004fe40000011413 */
[----:B------:R-:W-:Y:S01]  /*a6b0*/  SEL R0, R19, RZ, !P0 ;  /* 0x000000ff13007207 */ /* 0x000fe20004000000 */
[----:B-1----:R-:W-:Y:S06]  /*a6c0*/  BRA.DIV UR4, `(.L_x_178) ;  /* 0x0000002e047c7947 */ /* 0x002fec000b800000 */
[----:B------:R0:W1:Y:S02]  /*a6d0*/  SHFL.IDX PT, R14, R4, RZ, 0x1f ;  /* 0x00001fff040e7589 */ /* 0x00006400000e0000 */
.L_x_250:
[----:B-1----:R-:W-:Y:S02]  /*a6e0*/  ISETP.NE.AND P0, PT, R14, RZ, PT ;  /* 0x000000ff0e00720c */ /* 0x002fe40003f05270 */
[----:B------:R-:W-:-:S11]  /*a6f0*/  PLOP3.LUT P6, PT, PT, PT, PT, 0x8, 0x0 ;  /* 0x000000000000781c */ /* 0x000fd60003fce170 */
[----:B------:R-:W-:Y:S05]  /*a700*/  @P0 BRA `(.L_x_179) ;  /* 0x00000008000c0947 */ /* 0x000fea0003800000 */
[----:B------:R-:W-:-:S06]  /*a710*/  ULEA.HI.SX32 UR4, UR42, 0xffffffff, 0x19 ;  /* 0xffffffff2a047891 */ /* 0x000fcc000f8fca3f */
[----:B------:R-:W-:Y:S01]  /*a720*/  IMAD.U32 R7, RZ, RZ, UR4 ;  /* 0x00000004ff077e24 */ /* 0x000fe2000f8e00ff */
[----:B------:R-:W-:-:S03]  /*a730*/  UMOV UR4, 0xffffffff ;  /* 0xffffffff00047882 */ /* 0x000fc60000000000 */
[----:B------:R-:W-:Y:S05]  /*a740*/  BRA.DIV UR4, `(.L_x_180) ;  /* 0x0000002e047c7947 */ /* 0x000fea000b800000 */
[----:B------:R-:W-:-:S13]  /*a750*/  ELECT P6, URZ, PT ;  /* 0x00000000003f782f */ /* 0x000fda00038c0000 */
.L_x_253:
[----:B------:R-:W-:Y:S05]  /*a760*/  @!P6 BRA `(.L_x_181) ;  /* 0x000000040078e947 */ /* 0x000fea0003800000 */
[----:B------:R-:W-:-:S04]  /*a770*/  ISETP.NE.U32.AND P0, PT, R2, RZ, PT ;  /* 0x000000ff0200720c */ /* 0x000fc80003f05070 */
[----:B------:R-:W-:-:S13]  /*a780*/  ISETP.NE.AND.EX P0, PT, R3, RZ, PT, P0 ;  /* 0x000000ff0300720c */ /* 0x000fda0003f05300 */
[----:B------:R-:W-:Y:S05]  /*a790*/  @!P0 BRA `(.L_x_182) ;  /* 0x0000000000488947 */ /* 0x000fea0003800000 */
[----:B------:R-:W1:Y:S01]  /*a7a0*/  LDC R8, c[0x0][0x41c] ;  /* 0x00010700ff087b82 */ /* 0x000e620000000800 */
[----:B------:R-:W-:Y:S01]  /*a7b0*/  IMAD.MOV.U32 R9, RZ, RZ, R7 ;  /* 0x000000ffff097224 */ /* 0x000fe200078e0007 */
[----:B------:R-:W-:Y:S02]  /*a7c0*/  ULDC.64 UR4, c[0x0][0x408] ;  /* 0x0001020000047ab9 */ /* 0x000fe40000000a00 */
[----:B------:R-:W-:-:S04]  /*a7d0*/  IMAD R0, R20, UR4, RZ ;  /* 0x0000000414007c24 */ /* 0x000fc8000f8e02ff */
[----:B------:R-:W-:Y:S01]  /*a7e0*/  IMAD R11, R19, UR5, R0 ;  /* 0x00000005130b7c24 */ /* 0x000fe2000f8e0200 */
[----:B-1----:R-:W-:-:S13]  /*a7f0*/  ISETP.NE.AND P0, PT, R8, 0x1, PT ;  /* 0x000000010800780c */ /* 0x002fda0003f05270 */
[----:B0-----:R-:W0:Y:S02]  /*a800*/  @P0 LDC.64 R4, c[0x0][0x420] ;  /* 0x00010800ff040b82 */ /* 0x001e240000000a00 */
[----:B0-----:R-:W-:-:S05]  /*a810*/  @P0 IMAD.HI.U32 R4, R7, R4, RZ ;  /* 0x0000000407040227 */ /* 0x001fca00078e00ff */
        /* <DEDUP_REMOVED lines=10> */
.L_x_182:
[----:B------:R-:W-:Y:S02]  /*a8c0*/  LEA R5, R17, UR40, 0x3 ;  /* 0x0000002811057c11 */ /* 0x000fe4000f8e18ff */
[----:B-1----:R-:W-:Y:S02]  /*a8d0*/  SHF.L.U32 R2, R18, 0x1f, RZ ;  /* 0x0000001f12027819 */ /* 0x002fe400000006ff */
[----:B------:R-:W-:Y:S02]  /*a8e0*/  ISETP.NE.AND P0, PT, R21, RZ, PT ;  /* 0x000000ff1500720c */ /* 0x000fe40003f05270 */
[----:B------:R-:W1:Y:S02]  /*a8f0*/  SYNCS.PHASECHK.TRANS64.TRYWAIT P2, [R5+URZ+0x19c80], R2 ;  /* 0x019c8002050075a7 */ /* 0x000e64000804017f */
[----:B-1----:R-:W-:Y:S09]  /*a900*/  @!P2 BRA `(.L_x_183) ;  /* 0x0000002c002ca947 */ /* 0x002ff20003800000 */
.L_x_254:
[----:B------:R-:W-:Y:S05]  /*a910*/  @P0 BRA `(.L_x_184) ;  /* 0x00000000001c0947 */ /* 0x000fea0003800000 */
[----:B------:R-:W0:Y:S02]  /*a920*/  S2R R3, SR_TID.X ;  /* 0x0000000000037919 */ /* 0x000e240000002100 */
[----:B0-----:R-:W-:Y:S01]  /*a930*/  LOP3.LUT R4, R3, 0x1f, RZ, 0xc0, !PT ;  /* 0x0000001f03047812 */ /* 0x001fe200078ec0ff */
[----:B------:R-:W-:-:S03]  /*a940*/  IMAD.MOV.U32 R3, RZ, RZ, 0x3000 ;  /* 0x00003000ff037424 */ /* 0x000fc600078e00ff */
[----:B------:R-:W-:Y:S01]  /*a950*/  ISETP.NE.AND P2, PT, R4, RZ, PT ;  /* 0x000000ff0400720c */ /* 0x000fe20003f45270 */
[----:B------:R2:W-:-:S12]  /*a960*/  SYNCS.ARRIVE.TRANS64 RZ, [R5+URZ+0x19c70], R3 ;  /* 0x019c700305ff79a7 */ /* 0x0005d8000800003f */
[----:B--2---:R-:W-:Y:S05]  /*a970*/  @!P2 BRA `(.L_x_184) ;  /* 0x000000000004a947 */ /* 0x004fea0003800000 */
[----:B------:R-:W-:Y:S01]  /*a980*/  BPT.TRAP 0x1 ;  /* 0x000000040000795c */ /* 0x000fe20000300000 */
.L_x_184:
[----:B0-----:R-:W-:Y:S01]  /*a990*/  IMAD.U32 R4, RZ, RZ, UR40 ;  /* 0x00000028ff047e24 */ /* 0x001fe2000f8e00ff */
[----:B------:R-:W-:Y:S01]  /*a9a0*/  R2UR UR9, R5 ;  /* 0x00000000050972ca */ /* 0x000fe200000e0000 */
[----:B------:R-:W-:Y:S01]  /*a9b0*/  UIADD3 UR4, UP0, UR52, 0x470, URZ ;  /* 0x0000047034047890 */ /* 0x000fe2000ff1e03f */
[----:B------:R-:W-:Y:S01]  /*a9c0*/  LEA R7, R7, UR44, 0x7 ;  /* 0x0000002c07077c11 */ /* 0x000fe2000f8e38ff */
[----:B------:R-:W-:Y:S01]  /*a9d0*/  IMAD R3, R17, 0x3000, R4 ;  /* 0x0000300011037824 */ /* 0x000fe200078e0204 */
[----:B------:R-:W-:Y:S01]  /*a9e0*/  R2UR UR12, R16 ;  /* 0x00000000100c72ca */ /* 0x000fe200000e0000 */
[----:B------:R-:W-:Y:S01]  /*a9f0*/  UIADD3.X UR5, URZ, UR53, URZ, UP0, !UPT ;  /* 0x000000353f057290 */ /* 0x000fe200087fe43f */
[----:B-----5:R-:W-:Y:S01]  /*aa00*/  R2UR UR13, R0 ;  /* 0x00000000000d72ca */ /* 0x020fe200000e0000 */
[----:B------:R-:W-:Y:S01]  /*aa10*/  UMOV UR10, URZ ;  /* 0x0000003f000a7c82 */ /* 0x000fe20008000000 */
        /* <DEDUP_REMOVED lines=10> */
[----:B0-----:R-:W-:Y:S01]  /*aac0*/  UMOV UR8, UR14 ;  /* 0x0000000e00087c82 */ /* 0x001fe20008000000 */
[----:B------:R-:W-:Y:S01]  /*aad0*/  UMOV UR10, UR16 ;  /* 0x00000010000a7c82 */ /* 0x000fe20008000000 */
[----:B------:R-:W-:Y:S01]  /*aae0*/  UMOV UR14, 0x40 ;  /* 0x00000040000e7882 */ /* 0x000fe20000000000 */
[----:B------:R0:W-:Y:S02]  /*aaf0*/  UTMALDG.4D [UR8], [UR4], desc[UR6] ;  /* 0x00000608040075b4 */ /* 0x0001e40008019000 */
[----:B0-----:R-:W-:Y:S01]  /*ab00*/  UMOV UR8, UR15 ;  /* 0x0000000f00087c82 */ /* 0x001fe20008000000 */
[----:B------:R-:W-:Y:S02]  /*ab10*/  UMOV UR10, UR14 ;  /* 0x0000000e000a7c82 */ /* 0x000fe40008000000 */
[----:B------:R0:W-:Y:S01]  /*ab20*/  UTMALDG.4D [UR8], [UR4], desc[UR6] ;  /* 0x00000608040075b4 */ /* 0x0001e20008019000 */
[----:B------:R-:W2:Y:S02]  /*ab30*/  SYNCS.PHASECHK.TRANS64.TRYWAIT P2, [R5+URZ+0x19c40], R2 ;  /* 0x019c4002050075a7 */ /* 0x000ea4000804017f */
[----:B0-2---:R-:W-:Y:S05]  /*ab40*/  @!P2 BRA `(.L_x_185) ;  /* 0x0000002800b0a947 */ /* 0x005fea0003800000 */
.L_x_255:
[----:B------:R-:W-:Y:S05]  /*ab50*/  @P0 BRA `(.L_x_186) ;  /* 0x00000000001c0947 */ /* 0x000fea0003800000 */
[----:B------:R-:W2:Y:S01]  /*ab60*/  S2R R4, SR_TID.X ;  /* 0x0000000000047919 */ /* 0x000ea20000002100 */
[----:B01----:R-:W-:-:S04]  /*ab70*/  IMAD.MOV.U32 R2, RZ, RZ, 0x3000 ;  /* 0x00003000ff027424 */ /* 0x003fc800078e00ff */
[----:B------:R3:W-:Y:S01]  /*ab80*/  SYNCS.ARRIVE.TRANS64 RZ, [R5+URZ+0x19c30], R2 ;  /* 0x019c300205ff79a7 */ /* 0x0007e2000800003f */
[----:B--2---:R-:W-:-:S04]  /*ab90*/  LOP3.LUT R4, R4, 0x1f, RZ, 0xc0, !PT ;  /* 0x0000001f04047812 */ /* 0x004fc800078ec0ff */
[----:B------:R-:W-:-:S13]  /*aba0*/  ISETP.NE.AND P0, PT, R4, RZ, PT ;  /* 0x000000ff0400720c */ /* 0x000fda0003f05270 */
[----:B---3--:R-:W-:Y:S05]  /*abb0*/  @!P0 BRA `(.L_x_186) ;  /* 0x0000000000048947 */ /* 0x008fea0003800000 */
[----:B------:R-:W-:Y:S01]  /*abc0*/  BPT.TRAP 0x1 ;  /* 0x000000040000795c */ /* 0x000fe20000300000 */
.L_x_186:
        /* <DEDUP_REMOVED lines=16> */
[----:B--2---:R-:W-:Y:S01]  /*acd0*/  UMOV UR8, UR14 ;  /* 0x0000000e00087c82 */ /* 0x004fe20008000000 */
[----:B------:R-:W-:Y:S01]  /*ace0*/  UMOV UR10, UR16 ;  /* 0x00000010000a7c82 */ /* 0x000fe20008000000 */
[----:B------:R-:W-:Y:S01]  /*acf0*/  UMOV UR14, 0x40 ;  /* 0x00000040000e7882 */ /* 0x000fe20000000000 */
[----:B------:R2:W-:Y:S02]  /*ad00*/  UTMALDG.4D [UR8], [UR4], desc[UR6] ;  /* 0x00000608040075b4 */ /* 0x0005e40008019000 */
[----:B--2---:R-:W-:Y:S01]  /*ad10*/  UMOV UR8, UR15 ;  /* 0x0000000f00087c82 */ /* 0x004fe20008000000 */
[----:B------:R-:W-:Y:S02]  /*ad20*/  UMOV UR10, UR14 ;  /* 0x0000000e000a7c82 */ /* 0x000fe40008000000 */
[----:B------:R2:W-:Y:S02]  /*ad30*/  UTMALDG.4D [UR8], [UR4], desc[UR6] ;  /* 0x00000608040075b4 */ /* 0x0005e40008019000 */
[----:B--2---:R-:W-:Y:S01]  /*ad40*/  NOP ;  /* 0x0000000000007918 */ /* 0x004fe20000000000 */
.L_x_181:
        /* <DEDUP_REMOVED lines=9> */
[----:B------:R-:W-:Y:S01]  /*ade0*/  @P0 R2UR UR11, R26 ;  /* 0x000000001a0b02ca */ /* 0x000fe200000e0000 */
[----:B01----:R-:W-:Y:S01]  /*adf0*/  @P0 IMAD.MOV.U32 R2, RZ, RZ, 0x4800 ;  /* 0x00004800ff020424 */ /* 0x003fe200078e00ff */
[----:B------:R-:W-:Y:S01]  /*ae00*/  @P0 R2UR UR13, R6 ;  /* 0x00000000060d02ca */ /* 0x000fe200000e0000 */
[----:B------:R-:W-:Y:S01]  /*ae10*/  UMOV UR6, 0x0 ;  /* 0x0000000000067882 */ /* 0x000fe20000000000 */
[----:B------:R-:W-:Y:S01]  /*ae20*/  @P0 R2UR UR27, R26 ;  /* 0x000000001a1b02ca */ /* 0x000fe200000e0000 */
[----:B------:R-:W-:Y:S01]  /*ae30*/  UMOV UR7, 0x12f00000 ;  /* 0x12f0000000077882 */ /* 0x000fe20000000000 */
[----:B------:R-:W-:Y:S01]  /*ae40*/  @P0 R2UR UR29, R6 ;  /* 0x00000000061d02ca */ /* 0x000fe200000e0000 */
[----:B------:R-:W-:Y:S01]  /*ae50*/  UMOV UR10, URZ ;  /* 0x0000003f000a7c82 */ /* 0x000fe20008000000 */
[----:B------:R-:W-:Y:S01]  /*ae60*/  @P0 R2UR UR19, R26 ;  /* 0x000000001a1302ca */ /* 0x000fe200000e0000 */
[----:B------:R-:W-:Y:S01]  /*ae70*/  UMOV UR12, UR38 ;  /* 0x00000026000c7c82 */ /* 0x000fe20008000000 */
[----:B------:R-:W-:Y:S01]  /*ae80*/  @P0 R2UR UR21, R6 ;  /* 0x00000000061502ca */ /* 0x000fe200000e0000 */
[----:B------:R-:W-:Y:S01]  /*ae90*/  UMOV UR26, 0x20 ;  /* 0x00000020001a7882 */ /* 0x000fe20000000000 */
[----:B------:R1:W-:Y:S01]  /*aea0*/  @P0 SYNCS.ARRIVE.TRANS64 RZ, [UR40+0x19c00], R2 ;  /* 0x019c0002ffff09a7 */ /* 0x0003e20008000028 */
[----:B------:R-:W-:Y:S01]  /*aeb0*/  UMOV UR28, UR38 ;  /* 0x00000026001c7c82 */ /* 0x000fe20008000000 */
[----:B------:R-:W-:Y:S01]  /*aec0*/  UMOV UR25, UR9 ;  /* 0x0000000900197c82 */ /* 0x000fe20008000000 */
[----:B------:R-:W-:Y:S01]  /*aed0*/  UMOV UR18, 0x40 ;  /* 0x0000004000127882 */ /* 0x000fe20000000000 */
[----:B------:R-:W-:Y:S01]  /*aee0*/  UMOV UR20, UR38 ;  /* 0x0000002600147c82 */ /* 0x000fe20008000000 */
[----:B------:R1:W-:Y:S01]  /*aef0*/  UTMALDG.4D [UR8], [UR4], desc[UR6] ;  /* 0x00000608040075b4 */ /* 0x0003e20008019000 */
[----:B------:R-:W-:Y:S01]  /*af00*/  UMOV UR17, UR9 ;  /* 0x0000000900117c82 */ /* 0x000fe20008000000 */
[----:B------:R1:W-:Y:S04]  /*af10*/  UTMALDG.4D [UR24], [UR4], desc[UR6] ;  /* 0x00000618040075b4 */ /* 0x0003e80008019000 */
[----:B------:R1:W-:Y:S02]  /*af20*/  UTMALDG.4D [UR16], [UR4], desc[UR6] ;  /* 0x00000610040075b4 */ /* 0x0003e40008019000 */
[----:B-1----:R-:W-:Y:S01]  /*af30*/  NOP ;  /* 0x0000000000007918 */ /* 0x002fe20000000000 */
.L_x_179:
[----:B------:R-:W-:Y:S01]  /*af40*/  VIADD R29, R29, 0x1 ;  /* 0x000000011d1d7836 */ /* 0x000fe20000000000 */
[----:B------:R-:W-:Y:S04]  /*af50*/  BSSY B0, `(.L_x_187) ;  /* 0x0000007000007945 */ /* 0x000fe80003800000 */
[----:B------:R-:W-:-:S04]  /*af60*/  LEA.HI R2, R29, R29, RZ, 0x1 ;  /* 0x0000001d1d027211 */ /* 0x000fc800078f08ff */
[----:B------:R-:W-:-:S05]  /*af70*/  LOP3.LUT R2, R2, 0xfffffffe, RZ, 0xc0, !PT ;  /* 0xfffffffe02027812 */ /* 0x000fca00078ec0ff */
[----:B------:R-:W-:-:S05]  /*af80*/  IMAD.IADD R2, R29, 0x1, -R2 ;  /* 0x000000011d027824 */ /* 0x000fca00078e0a02 */
[----:B------:R-:W-:-:S04]  /*af90*/  SHF.L.U32 R2, R2, 0x1f, RZ ;  /* 0x0000001f02027819 */ /* 0x000fc800000006ff */
[----:B------:R-:W1:Y:S02]  /*afa0*/  SYNCS.PHASECHK.TRANS64.TRYWAIT P0, [UR40+0x19c20], R2 ;  /* 0x019c2002ff0075a7 */ /* 0x000e640008000168 */
[----:B-1----:R-:W-:Y:S05]  /*afb0*/  @!P0 BRA `(.L_x_188) ;  /* 0x0000002400a88947 */ /* 0x002fea0003800000 */
.L_x_256:
[----:B------:R-:W-:Y:S05]  /*afc0*/  BSYNC B0 ;  /* 0x0000000000007941 */ /* 0x000fea0003800000 */
.L_x_187:
[----:B------:R-:W-:-:S06]  /*afd0*/  UISETP.GE.AND UP0, UPT, UR43, 0x81, UPT ;  /* 0x000000812b00788c */ /* 0x000fcc000bf06270 */
[----:B------:R-:W-:-:S13]  /*afe0*/  PLOP3.LUT P0, PT, PT, PT, UP0, 0x80, 0x0 ;  /* 0x000000000000781c */ /* 0x000fda0003f0f008 */
[----:B------:R-:W-:Y:S05]  /*aff0*/  @!P0 BRA `(.L_x_189) ;  /* 0x0000000c00ec8947 */ /* 0x000fea0003800000 */
[----:B------:R-:W-:Y:S01]  /*b000*/  ULEA.HI.SX32 UR4, UR42, 0xfffffffe, 0x19 ;  /* 0xfffffffe2a047891 */ /* 0x000fe2000f8fca3f */
[----:B------:R-:W-:Y:S02]  /*b010*/  IMAD.MOV.U32 R8, RZ, RZ, R18 ;  /* 0x000000ffff087224 */ /* 0x000fe400078e0012 */
[----:B-1----:R-:W-:-:S03]  /*b020*/  IMAD.MOV.U32 R3, RZ, RZ, R17 ;  /* 0x000000ffff037224 */ /* 0x002fc600078e0011 */
[----:B------:R-:W-:-:S07]  /*b030*/  IMAD.U32 R2, RZ, RZ, UR4 ;  /* 0x00000004ff027e24 */ /* 0x000fce000f8e00ff */
.L_x_213:
[----:B------:R-:W-:Y:S01]  /*b040*/  VIADD R17, R3, 0x1 ;  /* 0x0000000103117836 */ /* 0x000fe20000000000 */
[----:B------:R-:W-:Y:S05]  /*b050*/  YIELD ;  /* 0x0000000000007946 */ /* 0x000fea0003800000 */
[----:B------:R-:W-:Y:S01]  /*b060*/  ISETP.NE.AND P0, PT, R17, 0x2, PT ;  /* 0x000000021100780c */ /* 0x000fe20003f05270 */
[----:B------:R-:W-:Y:S03]  /*b070*/  BSSY B0, `(.L_x_190) ;  /* 0x00000a5000007945 */ /* 0x000fe60003800000 */
[----:B------:R-:W-:-:S02]  /*b080*/  SEL R5, RZ, 0x1, P0 ;  /* 0x00000001ff057807 */ /* 0x000fc40000000000 */
[----:B------:R-:W-:Y:S02]  /*b090*/  SEL R17, R17, RZ, P0 ;  /* 0x000000ff11117207 */ /* 0x000fe40000000000 */
[----:B------:R-:W-:Y:S01]  /*b0a0*/  LOP3.LUT R18, R8, R5, RZ, 0x3c, !PT ;  /* 0x0000000508127212 */ /* 0x000fe200078e3cff */
[----:B------:R-:W-:Y:S06]  /*b0b0*/  @!P6 BRA `(.L_x_191) ;  /* 0x000000080080e947 */ /* 0x000fec0003800000 */
[----:B------:R-:W-:Y:S01]  /*b0c0*/  ULDC.64 UR4, c[0x0][0x3f8] ;  /* 0x0000fe0000047ab9 */ /* 0x000fe20000000a00 */
[----:B------:R-:W-:Y:S01]  /*b0d0*/  LEA R9, R17, UR40, 0x3 ;  /* 0x0000002811097c11 */ /* 0x000fe2000f8e18ff */
[----:B------:R-:W-:Y:S01]  /*b0e0*/  IMAD.MOV.U32 R11, RZ, RZ, R2 ;  /* 0x000000ffff0b7224 */ /* 0x000fe200078e0002 */
[----:B------:R-:W-:Y:S02]  /*b0f0*/  ISETP.NE.U32.AND P0, PT, RZ, UR4, PT ;  /* 0x00000004ff007c0c */ /* 0x000fe4000bf05070 */
[----:B------:R-:W-:Y:S02]  /*b100*/  SHF.L.U32 R10, R18, 0x1f, RZ ;  /* 0x0000001f120a7819 */ /* 0x000fe400000006ff */
[----:B------:R-:W-:-:S13]  /*b110*/  ISETP.NE.AND.EX P0, PT, RZ, UR5, PT, P0 ;  /* 0x00000005ff007c0c */ /* 0x000fda000bf05300 */
        /* <DEDUP_REMOVED lines=14> */
[----:B------:R-:W-:-:S04]  /*b200*/  LEA R6, P0, R4, UR4, 0x2 ;  /* 0x0000000404067c11 */ /* 0x000fc8000f8010ff */
[----:B------:R-:W-:-:S05]  /*b210*/  LEA.HI.X R7, R4, UR5, R5, 0x2, P0 ;  /* 0x0000000504077c11 */ /* 0x000fca00080f1405 */
[----:B------:R1:W5:Y:S01]  /*b220*/  LDG.E R0, desc[UR54][R6.64] ;  /* 0x0000003606007981 */ /* 0x000362000c1e1900 */
[----:B------:R-:W-:-:S04]  /*b230*/  IMAD.MOV R4, RZ, RZ, -R13 ;  /* 0x000000ffff047224 */ /* 0x000fc800078e0a0d */
[----:B------:R-:W-:-:S07]  /*b240*/  IMAD R11, R11, R4, R2 ;  /* 0x000000040b0b7224 */ /* 0x000fce00078e0202 */
.L_x_192:
[----:B------:R-:W2:Y:S01]  /*b250*/  SYNCS.PHASECHK.TRANS64.TRYWAIT P0, [R9+URZ+0x19c80], R10 ;  /* 0x019c800a090075a7 */ /* 0x000ea2000800017f */
[----:B0-----:R-:W0:Y:S01]  /*b260*/  S2R R4, SR_TID.X ;  /* 0x0000000000047919 */ /* 0x001e220000002100 */
[----:B------:R-:W-:Y:S01]  /*b270*/  BSSY B1, `(.L_x_193) ;  /* 0x0000004000017945 */ /* 0x000fe20003800000 */
[----:B0-----:R-:W-:-:S04]  /*b280*/  LOP3.LUT R4, R4, 0x7f, RZ, 0xc0, !PT ;  /* 0x0000007f04047812 */ /* 0x001fc800078ec0ff */
[----:B------:R-:W-:Y:S01]  /*b290*/  ISETP.NE.AND P2, PT, R4, RZ, PT ;  /* 0x000000ff0400720c */ /* 0x000fe20003f45270 */
[----:B--2---:R-:W-:-:S12]  /*b2a0*/  @!P0 BRA `(.L_x_194) ;  /* 0x0000002400048947 */ /* 0x004fd80003800000 */
.L_x_257:
[----:B------:R-:W-:Y:S05]  /*b2b0*/  BSYNC B1 ;  /* 0x0000000000017941 */ /* 0x000fea0003800000 */
.L_x_193:
[----:B------:R-:W-:Y:S04]  /*b2c0*/  BSSY B1, `(.L_x_195) ;  /* 0x0000009000017945 */ /* 0x000fe80003800000 */
[----:B------:R-:W-:Y:S05]  /*b2d0*/  @P2 BRA `(.L_x_196) ;  /* 0x00000000001c2947 */ /* 0x000fea0003800000 */
[----:B------:R-:W2:Y:S02]  /*b2e0*/  S2R R4, SR_TID.X ;  /* 0x0000000000047919 */ /* 0x000ea40000002100 */
[----:B--2---:R-:W-:Y:S01]  /*b2f0*/  LOP3.LUT R5, R4, 0x1f, RZ, 0xc0, !PT ;  /* 0x0000001f04057812 */ /* 0x004fe200078ec0ff */
[----:B------:R-:W-:-:S03]  /*b300*/  IMAD.MOV.U32 R4, RZ, RZ, 0x3000 ;  /* 0x00003000ff047424 */ /* 0x000fc600078e00ff */
[----:B------:R-:W-:Y:S01]  /*b310*/  ISETP.NE.AND P0, PT, R5, RZ, PT ;  /* 0x000000ff0500720c */ /* 0x000fe20003f05270 */
[----:B------:R2:W-:-:S12]  /*b320*/  SYNCS.ARRIVE.TRANS64 RZ, [R9+URZ+0x19c70], R4 ;  /* 0x019c700409ff79a7 */ /* 0x0005d8000800003f */
[----:B--2---:R-:W-:Y:S05]  /*b330*/  @!P0 BRA `(.L_x_196) ;  /* 0x0000000000048947 */ /* 0x004fea0003800000 */
[----:B------:R-:W-:Y:S01]  /*b340*/  BPT.TRAP 0x1 ;  /* 0x000000040000795c */ /* 0x000fe20000300000 */
.L_x_196:
[----:B------:R-:W-:Y:S05]  /*b350*/  BSYNC B1 ;  /* 0x0000000000017941 */ /* 0x000fea0003800000 */
.L_x_195:
[----:B------:R-:W-:Y:S01]  /*b360*/  IMAD.MOV.U32 R12, RZ, RZ, RZ ;  /* 0x000000ffff0c7224 */ /* 0x000fe200078e00ff */
[----:B------:R-:W-:Y:S01]  /*b370*/  R2UR UR12, R16 ;  /* 0x00000000100c72ca */ /* 0x000fe200000e0000 */
[----:B-1----:R-:W-:Y:S01]  /*b380*/  IMAD.U32 R6, RZ, RZ, UR40 ;  /* 0x00000028ff067e24 */ /* 0x002fe2000f8e00ff */
[----:B------:R-:W-:Y:S01]  /*b390*/  UIADD3 UR4, UP0, UR52, 0x470, URZ ;  /* 0x0000047034047890 */ /* 0x000fe2000ff1e03f */
[----:B------:R-:W-:Y:S01]  /*b3a0*/  PLOP3.LUT P0, PT, PT, PT, PT, 0x80, 0x0 ;  /* 0x000000000000781c */ /* 0x000fe20003f0f070 */
[----:B------:R-:W-:Y:S01]  /*b3b0*/  VIADD R5, R9, 0x19c70 ;  /* 0x00019c7009057836 */ /* 0x000fe20000000000 */
[----:B------:R-:W-:Y:S01]  /*b3c0*/  R2UR UR10, R12 ;  /* 0x000000000c0a72ca */ /* 0x000fe200000e0000 */
[----:B------:R-:W-:Y:S01]  /*b3d0*/  IMAD R6, R17, 0x3000, R6 ;  /* 0x0000300011067824 */ /* 0x000fe200078e0206 */
[----:B------:R-:W-:Y:S01]  /*b3e0*/  LEA R7, R11, UR44, 0x7 ;  /* 0x0000002c0b077c11 */ /* 0x000fe2000f8e38ff */
[----:B------:R-:W-:Y:S02]  /*b3f0*/  UIADD3.X UR5, URZ, UR53, URZ, UP0, !UPT ;  /* 0x000000353f057290 */ /* 0x000fe400087fe43f */
[----:B------:R-:W-:Y:S01]  /*b400*/  VIADD R4, R6, 0x9000 ;  /* 0x0000900006047836 */ /* 0x000fe20000000000 */
[----:B------:R-:W-:Y:S01]  /*b410*/  UMOV UR6, 0x0 ;  /* 0x0000000000067882 */ /* 0x000fe20000000000 */
[----:B------:R-:W-:-:S08]  /*b420*/  UMOV UR7, 0x14f00000 ;  /* 0x14f0000000077882 */ /* 0x000fd00000000000 */
.L_x_197:
        /* <DEDUP_REMOVED lines=8> */
[----:B-1----:R-:W-:Y:S05]  /*b4b0*/  @P0 BRA.U.ANY `(.L_x_197) ;  /* 0xfffffffd00dc0947 */ /* 0x002fea000393ffff */
[----:B------:R-:W-:Y:S01]  /*b4c0*/  IMAD.MOV.U32 R11, RZ, RZ, 0x20 ;  /* 0x00000020ff0b7424 */ /* 0x000fe200078e00ff */
[----:B------:R-:W-:Y:S01]  /*b4d0*/  R2UR UR12, R16 ;  /* 0x00000000100c72ca */ /* 0x000fe200000e0000 */
[----:B------:R-:W-:Y:S01]  /*b4e0*/  VIADD R4, R6, 0xa000 ;  /* 0x0000a00006047836 */ /* 0x000fe20000000000 */
[----:B------:R-:W-:Y:S01]  /*b4f0*/  PLOP3.LUT P0, PT, PT, PT, PT, 0x80, 0x0 ;  /* 0x000000000000781c */ /* 0x000fe20003f0f070 */
[----:B------:R-:W-:Y:S01]  /*b500*/  UMOV UR6, 0x0 ;  /* 0x0000000000067882 */ /* 0x000fe20000000000 */
[----:B------:R-:W-:Y:S01]  /*b510*/  R2UR UR10, R11 ;  /* 0x000000000b0a72ca */ /* 0x000fe200000e0000 */
[----:B------:R-:W-:-:S14]  /*b520*/  UMOV UR7, 0x14f00000 ;  /* 0x14f0000000077882 */ /* 0x000fdc0000000000 */
.L_x_198:
        /* <DEDUP_REMOVED lines=16> */
.L_x_199:
        /* <DEDUP_REMOVED lines=9> */
[----:B------:R-:W1:Y:S01]  /*b6c0*/  SYNCS.PHASECHK.TRANS64.TRYWAIT P0, [R9+URZ+0x19c40], R10 ;  /* 0x019c400a090075a7 */ /* 0x000e62000800017f */
[----:B------:R-:W-:Y:S04]  /*b6d0*/  BSSY B1, `(.L_x_200) ;  /* 0x0000002000017945 */ /* 0x000fe80003800000 */
[----:B-1----:R-:W-:Y:S05]  /*b6e0*/  @!P0 BRA `(.L_x_201) ;  /* 0x0000002000088947 */ /* 0x002fea0003800000 */
.L_x_258:
[----:B------:R-:W-:Y:S05]  /*b6f0*/  BSYNC B1 ;  /* 0x0000000000017941 */ /* 0x000fea0003800000 */
.L_x_200:
[----:B------:R-:W-:Y:S01]  /*b700*/  BSSY B1, `(.L_x_202) ;  /* 0x000000b000017945 */ /* 0x000fe20003800000 */
[----:B------:R-:W-:Y:S02]  /*b710*/  IMAD.MOV.U32 R4, RZ, RZ, 0x0 ;  /* 0x00000000ff047424 */ /* 0x000fe400078e00ff */
[----:B------:R-:W-:Y:S01]  /*b720*/  IMAD.MOV.U32 R5, RZ, RZ, 0x14f00000 ;  /* 0x14f00000ff057424 */ /* 0x000fe200078e00ff */
[----:B------:R-:W-:Y:S06]  /*b730*/  @P2 BRA `(.L_x_203) ;  /* 0x00000000001c2947 */ /* 0x000fec0003800000 */
[----:B------:R-:W2:Y:S01]  /*b740*/  S2R R14, SR_TID.X ;  /* 0x00000000000e7919 */ /* 0x000ea20000002100 */
[----:B01----:R-:W-:-:S04]  /*b750*/  IMAD.MOV.U32 R10, RZ, RZ, 0x3000 ;  /* 0x00003000ff0a7424 */ /* 0x003fc800078e00ff */
[----:B------:R3:W-:Y:S01]  /*b760*/  SYNCS.ARRIVE.TRANS64 RZ, [R9+URZ+0x19c30], R10 ;  /* 0x019c300a09ff79a7 */ /* 0x0007e2000800003f */
[----:B--2---:R-:W-:-:S04]  /*b770*/  LOP3.LUT R14, R14, 0x1f, RZ, 0xc0, !PT ;  /* 0x0000001f0e0e7812 */ /* 0x004fc800078ec0ff */
[----:B------:R-:W-:-:S13]  /*b780*/  ISETP.NE.AND P0, PT, R14, RZ, PT ;  /* 0x000000ff0e00720c */ /* 0x000fda0003f05270 */
[----:B---3--:R-:W-:Y:S05]  /*b790*/  @!P0 BRA `(.L_x_203) ;  /* 0x0000000000048947 */ /* 0x008fea0003800000 */
[----:B------:R-:W-:Y:S01]  /*b7a0*/  BPT.TRAP 0x1 ;  /* 0x000000040000795c */ /* 0x000fe20000300000 */
.L_x_203:
[----:B------:R-:W-:Y:S05]  /*b7b0*/  BSYNC B1 ;  /* 0x0000000000017941 */ /* 0x000fea0003800000 */
.L_x_202:
[----:B------:R-:W-:Y:S01]  /*b7c0*/  R2UR UR10, R12 ;  /* 0x000000000c0a72ca */ /* 0x000fe200000e0000 */
[----:B------:R-:W-:Y:S01]  /*b7d0*/  UIADD3 UR4, UP0, UR52, 0x370, URZ ;  /* 0x0000037034047890 */ /* 0x000fe2000ff1e03f */
[----:B------:R-:W-:Y:S01]  /*b7e0*/  R2UR UR6, R4 ;  /* 0x00000000040672ca */ /* 0x000fe200000e0000 */
[----:B01----:R-:W-:Y:S01]  /*b7f0*/  VIADD R9, R9, 0x19c30 ;  /* 0x00019c3009097836 */ /* 0x003fe20000000000 */
[----:B------:R-:W-:Y:S01]  /*b800*/  R2UR UR7, R5 ;  /* 0x00000000050772ca */ /* 0x000fe200000e0000 */
[----:B------:R-:W-:Y:S01]  /*b810*/  VIADD R10, R6, 0x13800 ;  /* 0x00013800060a7836 */ /* 0x000fe20000000000 */
[----:B------:R-:W-:Y:S01]  /*b820*/  R2UR UR12, R16 ;  /* 0x00000000100c72ca */ /* 0x000fe200000e0000 */
[----:B------:R-:W-:Y:S01]  /*b830*/  UIADD3.X UR5, URZ, UR53, URZ, UP0, !UPT ;  /* 0x000000353f057290 */ /* 0x000fe200087fe43f */
[----:B------:R-:W-:-:S13]  /*b840*/  PLOP3.LUT P0, PT, PT, PT, PT, 0x80, 0x0 ;  /* 0x000000000000781c */ /* 0x000fda0003f0f070 */
.L_x_204:
        /* <DEDUP_REMOVED lines=8> */
[----:B0-----:R-:W-:Y:S05]  /*b8d0*/  @P0 BRA.U.ANY `(.L_x_204) ;  /* 0xfffffffd00dc0947 */ /* 0x001fea000393ffff */
[----:B------:R-:W-:Y:S01]  /*b8e0*/  R2UR UR10, R11 ;  /* 0x000000000b0a72ca */ /* 0x000fe200000e0000 */
[----:B------:R-:W-:Y:S01]  /*b8f0*/  VIADD R10, R6, 0x14800 ;  /* 0x00014800060a7836 */ /* 0x000fe20000000000 */
[----:B------:R-:W-:Y:S02]  /*b900*/  R2UR UR6, R4 ;  /* 0x00000000040672ca */ /* 0x000fe400000e0000 */
[----:B------:R-:W-:Y:S02]  /*b910*/  R2UR UR7, R5 ;  /* 0x00000000050772ca */ /* 0x000fe400000e0000 */
[----:B------:R-:W-:Y:S02]  /*b920*/  R2UR UR12, R16 ;  /* 0x00000000100c72ca */ /* 0x000fe400000e0000 */
[----:B------:R-:W-:-:S13]  /*b930*/  PLOP3.LUT P0, PT, PT, PT, PT, 0x80, 0x0 ;  /* 0x000000000000781c */ /* 0x000fda0003f0f070 */
.L_x_205:
        /* <DEDUP_REMOVED lines=15> */
.L_x_206:
        /* <DEDUP_REMOVED lines=9> */
.L_x_191:
[----:B------:R-:W-:Y:S05]  /*bac0*/  BSYNC B0 ;  /* 0x0000000000007941 */ /* 0x000fea0003800000 */
.L_x_190:
[----:B------:R-:W-:-:S06]  /*bad0*/  UISETP.NE.AND UP0, UPT, UR41, 0x3, UPT ;  /* 0x000000032900788c */ /* 0x000fcc000bf05270 */
[----:B------:R-:W-:-:S13]  /*bae0*/  PLOP3.LUT P0, PT, PT, PT, UP0, 0x80, 0x0 ;  /* 0x000000000000781c */ /* 0x000fda0003f0f008 */
[----:B------:R-:W-:Y:S05]  /*baf0*/  @!P0 BRA `(.L_x_207) ;  /* 0x0000000000048947 */ /* 0x000fea0003800000 */
[----:B------:R-:W-:Y:S01]  /*bb00*/  BPT.TRAP 0x1 ;  /* 0x000000040000795c */ /* 0x000fe20000300000 */
.L_x_207:
[----:B------:R-:W-:Y:S01]  /*bb10*/  LOP3.LUT R5, R8, 0x1, RZ, 0x3c, !PT ;  /* 0x0000000108057812 */ /* 0x000fe200078e3cff */
[----:B0-----:R-:W-:Y:S01]  /*bb20*/  IMAD.U32 R4, RZ, RZ, UR50 ;  /* 0x00000032ff047e24 */ /* 0x001fe2000f8e00ff */
[----:B------:R-:W-:Y:S01]  /*bb30*/  LEA R12, R3, UR40, 0x3 ;  /* 0x00000028030c7c11 */ /* 0x000fe2000f8e18ff */
[----:B------:R-:W-:Y:S01]  /*bb40*/  BSSY B0, `(.L_x_208) ;  /* 0x0000005000007945 */ /* 0x000fe20003800000 */
[----:B------:R-:W-:Y:S02]  /*bb50*/  SHF.L.U32 R5, R5, 0x1f, RZ ;  /* 0x0000001f05057819 */ /* 0x000fe400000006ff */
[----:B------:R-:W-:Y:S02]  /*bb60*/  ISETP.NE.AND P0, PT, R4, 0x3, PT ;  /* 0x000000030400780c */ /* 0x000fe40003f05270 */
[----:B------:R-:W0:Y:S02]  /*bb70*/  SYNCS.PHASECHK.TRANS64.TRYWAIT P2, [R12+URZ+0x19c70], R5 ;  /* 0x019c70050c0075a7 */ /* 0x000e24000804017f */
[----:B0-----:R-:W-:Y:S09]  /*bb80*/  @!P2 BRA `(.L_x_209) ;  /* 0x0000001800f4a947 */ /* 0x001ff20003800000 */
.L_x_259:
[----:B------:R-:W-:Y:S05]  /*bb90*/  BSYNC B0 ;  /* 0x0000000000007941 */ /* 0x000fea0003800000 */
.L_x_208:
[----:B------:R-:W-:Y:S05]  /*bba0*/  @!P0 BRA `(.L_x_210) ;  /* 0x0000000000048947 */ /* 0x000fea0003800000 */
[----:B------:R-:W-:Y:S01]  /*bbb0*/  BPT.TRAP 0x1 ;  /* 0x000000040000795c */ /* 0x000fe20000300000 */
.L_x_210:
[----:B0-----:R-:W-:Y:S01]  /*bbc0*/  SHF.L.U32 R5, R8, 0x1f, RZ ;  /* 0x0000001f08057819 */ /* 0x001fe200000006ff */
[----:B------:R-:W-:-:S03]  /*bbd0*/  IMAD R11, R3, 0x3000, RZ ;  /* 0x00003000030b7824 */ /* 0x000fc600078e02ff */
[----:B------:R-:W0:Y:S02]  /*bbe0*/  SYNCS.PHASECHK.TRANS64.TRYWAIT P2, [R12+URZ+0x19c60], R5 ;  /* 0x019c60050c0075a7 */ /* 0x000e24000804017f */
[----:B0-----:R-:W-:Y:S05]  /*bbf0*/  @!P2 BRA `(.L_x_211) ;  /* 0x0000001800eca947 */ /* 0x001fea0003800000 */
.L_x_260:
[C---:B------:R-:W-:Y:S01]  /*bc00*/  LOP3.LUT R3, R11.reuse, R28, RZ, 0xfc, !PT ;  /* 0x0000001c0b037212 */ /* 0x040fe200078efcff */
[----:B------:R-:W-:Y:S05]  /*bc10*/  WARPSYNC.ALL ;  /* 0x0000000000007948 */ /* 0x000fea0003800000 */
[----:B0-----:R-:W0:Y:S01]  /*bc20*/  LDSM.16.MT88.4 R4, [R3+UR40+0x9000] ;  /* 0x009000280304783b */ /* 0x001e220008004200 */
[----:B------:R-:W-:-:S05]  /*bc30*/  LOP3.LUT R13, R11, R22, RZ, 0xfc, !PT ;  /* 0x000000160b0d7212 */ /* 0x000fca00078efcff */
[----:B------:R-:W-:Y:S01]  /*bc40*/  VIADD R13, R13, UR40 ;  /* 0x000000280d0d7c36 */ /* 0x000fe20008000000 */
[C-C-:B0-----:R-:W-:Y:S02]  /*bc50*/  PRMT R8, R4.reuse, 0x6420, R5.reuse ;  /* 0x0000642004087816 */ /* 0x141fe40000000005 */
[----:B------:R-:W-:Y:S02]  /*bc60*/  PRMT R9, R4, 0x7531, R5 ;  /* 0x0000753104097816 */ /* 0x000fe40000000005 */
[C-C-:B------:R-:W-:Y:S02]  /*bc70*/  PRMT R10, R6.reuse, 0x6420, R7.reuse ;  /* 0x00006420060a7816 */ /* 0x140fe40000000007 */
[----:B------:R-:W-:-:S05]  /*bc80*/  PRMT R11, R6, 0x7531, R7 ;  /* 0x00007531060b7816 */ /* 0x000fca0000000007 */
[----:B------:R-:W-:Y:S04]  /*bc90*/  STSM.16.M88.4 [R13+0x3000], R8 ;  /* 0x003000080d007844 */ /* 0x000fe80000000200 */
[----:B------:R-:W0:Y:S02]  /*bca0*/  LDSM.16.MT88.4 R4, [R3+UR40+0xa000] ;  /* 0x00a000280304783b */ /* 0x000e240008004200 */
[C-C-:B0-----:R-:W-:Y:S02]  /*bcb0*/  PRMT R8, R4.reuse, 0x6420, R5.reuse ;  /* 0x0000642004087816 */ /* 0x141fe40000000005 */
[----:B------:R-:W-:Y:S02]  /*bcc0*/  PRMT R9, R4, 0x7531, R5 ;  /* 0x0000753104097816 */ /* 0x000fe40000000005 */
[----:B------:R-:W-:-:S02]  /*bcd0*/  PRMT R10, R6, 0x6420, R7 ;  /* 0x00006420060a7816 */ /* 0x000fc40000000007 */
[----:B------:R-:W-:-:S05]  /*bce0*/  PRMT R11, R6, 0x7531, R7 ;  /* 0x00007531060b7816 */ /* 0x000fca0000000007 */
[----:B------:R-:W-:Y:S04]  /*bcf0*/  STSM.16.M88.4 [R13+0x4000], R8 ;  /* 0x004000080d007844 */ /* 0x000fe80000000200 */
[----:B------:R-:W0:Y:S02]  /*bd00*/  LDSM.16.MT88.4 R4, [R3+UR40+0xb000] ;  /* 0x00b000280304783b */ /* 0x000e240008004200 */
[C-C-:B0-----:R-:W-:Y:S02]  /*bd10*/  PRMT R8, R4.reuse, 0x6420, R5.reuse ;  /* 0x0000642004087816 */ /* 0x141fe40000000005 */
[----:B------:R-:W-:Y:S02]  /*bd20*/  PRMT R9, R4, 0x7531, R5 ;  /* 0x0000753104097816 */ /* 0x000fe40000000005 */
[----:B------:R-:W-:-:S02]  /*bd30*/  PRMT R10, R6, 0x6420, R7 ;  /* 0x00006420060a7816 */ /* 0x000fc40000000007 */
[----:B------:R-:W-:-:S05]  /*bd40*/  PRMT R11, R6, 0x7531, R7 ;  /* 0x00007531060b7816 */ /* 0x000fca0000000007 */
[----:B------:R0:W-:Y:S04]  /*bd50*/  STSM.16.M88.4 [R13+0x5000], R8 ;  /* 0x005000080d007844 */ /* 0x0001e80000000200 */
[----:B------:R-:W1:Y:S01]  /*bd60*/  LDSM.16.MT88.4 R4, [R3+UR40+0x9800] ;  /* 0x009800280304783b */ /* 0x000e620008004200 */
[----:B0-----:R-:W-:Y:S02]  /*bd70*/  IADD3 R13, R23, 0x3000, R13 ;  /* 0x00003000170d7810 */ /* 0x001fe40007ffe00d */
[C-C-:B-1----:R-:W-:Y:S02]  /*bd80*/  PRMT R8, R4.reuse, 0x6420, R5.reuse ;  /* 0x0000642004087816 */ /* 0x142fe40000000005 */
[----:B------:R-:W-:Y:S02]  /*bd90*/  PRMT R9, R4, 0x7531, R5 ;  /* 0x0000753104097816 */ /* 0x000fe40000000005 */
[----:B------:R-:W-:-:S02]  /*bda0*/  PRMT R10, R6, 0x6420, R7 ;  /* 0x00006420060a7816 */ /* 0x000fc40000000007 */
[----:B------:R-:W-:-:S05]  /*bdb0*/  PRMT R11, R6, 0x7531, R7 ;  /* 0x00007531060b7816 */ /* 0x000fca0000000007 */
[----:B------:R-:W-:Y:S04]  /*bdc0*/  STSM.16.M88.4 [R13], R8 ;  /* 0x000000080d007844 */ /* 0x000fe80000000200 */
        /* <DEDUP_REMOVED lines=17> */
[----:B-1----:R-:W1:Y:S01]  /*bee0*/  FENCE.VIEW.ASYNC.S ;  /* 0x00000000000073c6 */ /* 0x002e620000000000 */
[----:B------:R-:W-:Y:S05]  /*bef0*/  @!P0 BRA `(.L_x_212) ;  /* 0x0000000000048947 */ /* 0x000fea0003800000 */
[----:B------:R-:W-:Y:S01]  /*bf00*/  BPT.TRAP 0x1 ;  /* 0x000000040000795c */ /* 0x000fe20000300000 */
.L_x_212:
[----:B-1----:R-:W-:Y:S01]  /*bf10*/  SYNCS.ARRIVE.TRANS64.A1T0 RZ, [R12+URZ+0x19c50], RZ ;  /* 0x019c50ff0cff79a7 */ /* 0x002fe2000810003f */
[----:B------:R-:W-:Y:S01]  /*bf20*/  BAR.SYNC.DEFER_BLOCKING 0x2, 0x80 ;  /* 0x0082000000007b1d */ /* 0x000fe20000010000 */
[----:B------:R-:W-:Y:S01]  /*bf30*/  ISETP.GT.AND P0, PT, R2, RZ, PT ;  /* 0x000000ff0200720c */ /* 0x000fe20003f04270 */
[----:B------:R-:W-:Y:S02]  /*bf40*/  @!P1 VIADD R3, R12, 0x19c80 ;  /* 0x00019c800c039836 */ /* 0x000fe40000000000 */
[----:B------:R-:W-:Y:S02]  /*bf50*/  VIADD R2, R2, 0xffffffff ;  /* 0xffffffff02027836 */ /* 0x000fe40000000000 */
[----:B0-----:R-:W-:Y:S01]  /*bf60*/  IMAD.MOV.U32 R8, RZ, RZ, R18 ;  /* 0x000000ffff087224 */ /* 0x001fe200078e0012 */
[----:B------:R-:W-:-:S04]  /*bf70*/  @!P1 PRMT R3, RZ, 0x654, R3 ;  /* 0x00000654ff039816 */ /* 0x000fc80000000003 */
[----:B------:R0:W-:Y:S02]  /*bf80*/  @!P1 SYNCS.ARRIVE.TRANS64.RED.A1T0 RZ, [R3+URZ], RZ ;  /* 0x000000ff03ff99a7 */ /* 0x0001e4000810043f */
[----:B0-----:R-:W-:Y:S01]  /*bf90*/  IMAD.MOV.U32 R3, RZ, RZ, R17 ;  /* 0x000000ffff037224 */ /* 0x001fe200078e0011 */
[----:B------:R-:W-:Y:S06]  /*bfa0*/  @P0 BRA `(.L_x_213) ;  /* 0xfffffff000240947 */ /* 0x000fec000383ffff */
.L_x_189:
[----:B------:R-:W-:Y:S04]  /*bfb0*/  BSSY B0, `(.L_x_214) ;  /* 0x000000e000007945 */ /* 0x000fe80003800000 */
[----:B------:R-:W-:Y:S05]  /*bfc0*/  @P1 BRA `(.L_x_215) ;  /* 0x0000000000301947 */ /* 0x000fea0003800000 */
[----:B------:R-:W2:Y:S01]  /*bfd0*/  S2R R7, SR_LANEID ;  /* 0x0000000000077919 */ /* 0x000ea20000000000 */
[----:B------:R-:W-:Y:S01]  /*bfe0*/  VOTEU.ANY UR4, UPT, PT ;  /* 0x0000000000047886 */ /* 0x000fe200038e0100 */
[----:B-1----:R-:W1:Y:S01]  /*bff0*/  LDC.64 R2, c[0x0][0xc38] ;  /* 0x00030e00ff027b82 */ /* 0x002e620000000a00 */
[----:B------:R-:W2:Y:S08]  /*c000*/  FLO.U32 R0, UR4 ;  /* 0x0000000400007d00 */ /* 0x000eb000080e0000 */
[----:B------:R-:W1:Y:S01]  /*c010*/  POPC R5, UR4 ;  /* 0x0000000400057d09 */ /* 0x000e620008000000 */
[----:B--2---:R-:W-:-:S13]  /*c020*/  ISETP.EQ.U32.AND P0, PT, R0, R7, PT ;  /* 0x000000070000720c */ /* 0x004fda0003f02070 */
[----:B-1----:R-:W2:Y:S01]  /*c030*/  @P0 ATOMG.E.ADD.STRONG.GPU PT, R3, desc[UR54][R2.64], R5 ;  /* 0x00000005020309a8 */ /* 0x002ea200081ee1f6 */
[----:B0-----:R-:W0:Y:S02]  /*c040*/  S2R R4, SR_LTMASK ;  /* 0x0000000000047919 */ /* 0x001e240000003900 */
[----:B0-----:R-:W-:-:S04]  /*c050*/  LOP3.LUT R4, R4, UR4, RZ, 0xc0, !PT ;  /* 0x0000000404047c12 */ /* 0x001fc8000f8ec0ff */
[----:B------:R-:W0:Y:S01]  /*c060*/  POPC R7, R4 ;  /* 0x0000000400077309 */ /* 0x000e220000000000 */
[----:B--2---:R-:W0:Y:S02]  /*c070*/  SHFL.IDX PT, R0, R3, R0, 0x1f ;  /* 0x00001f0003007589 */ /* 0x004e2400000e0000 */
[----:B0-----:R-:W-:-:S07]  /*c080*/  IADD3 R24, R0, UR49, R7 ;  /* 0x0000003100187c10 */ /* 0x001fce000fffe007 */
.L_x_215:
[----:B------:R-:W-:Y:S05]  /*c090*/  BSYNC B0 ;  /* 0x0000000000007941 */ /* 0x000fea0003800000 */
.L_x_214:
[----:B------:R-:W-:-:S06]  /*c0a0*/  UISETP.NE.AND UP0, UPT, UR41, 0x3, UPT ;  /* 0x000000032900788c */ /* 0x000fcc000bf05270 */
[----:B------:R-:W-:-:S13]  /*c0b0*/  PLOP3.LUT P0, PT, PT, PT, UP0, 0x80, 0x0 ;  /* 0x000000000000781c */ /* 0x000fda0003f0f008 */
[----:B------:R-:W-:Y:S05]  /*c0c0*/  @!P0 BRA `(.L_x_216) ;  /* 0x0000000000048947 */ /* 0x000fea0003800000 */
[----:B------:R-:W-:Y:S01]  /*c0d0*/  BPT.TRAP 0x1 ;  /* 0x000000040000795c */ /* 0x000fe20000300000 */
.L_x_216:
[----:B-1----:R-:W-:Y:S01]  /*c0e0*/  LOP3.LUT R3, R18, 0x1, RZ, 0x3c, !PT ;  /* 0x0000000112037812 */ /* 0x002fe200078e3cff */
[----:B------:R-:W-:Y:S01]  /*c0f0*/  IMAD.U32 R0, RZ, RZ, UR50 ;  /* 0x00000032ff007e24 */ /* 0x000fe2000f8e00ff */
[----:B------:R-:W-:Y:S01]  /*c100*/  LEA R2, R17, UR40, 0x3 ;  /* 0x0000002811027c11 */ /* 0x000fe2000f8e18ff */
[----:B------:R-:W-:Y:S01]  /*c110*/  BSSY B0, `(.L_x_217) ;  /* 0x0000005000007945 */ /* 0x000fe20003800000 */
[----:B------:R-:W-:Y:S02]  /*c120*/  SHF.L.U32 R3, R3, 0x1f, RZ ;  /* 0x0000001f03037819 */ /* 0x000fe400000006ff */
[----:B------:R-:W-:Y:S02]  /*c130*/  ISETP.NE.AND P2, PT, R0, 0x3, PT ;  /* 0x000000030000780c */ /* 0x000fe40003f45270 */
[----:B------:R-:W1:Y:S02]  /*c140*/  SYNCS.PHASECHK.TRANS64.TRYWAIT P0, [R2+URZ+0x19c70], R3 ;  /* 0x019c7003020075a7 */ /* 0x000e64000800017f */
[----:B-1----:R-:W-:Y:S09]  /*c150*/  @!P0 BRA `(.L_x_218) ;  /* 0x0000001400a88947 */ /* 0x002ff20003800000 */
.L_x_261:
[----:B------:R-:W-:Y:S05]  /*c160*/  BSYNC B0 ;  /* 0x0000000000007941 */ /* 0x000fea0003800000 */
.L_x_217:
[----:B------:R-:W-:Y:S05]  /*c170*/  @!P2 BRA `(.L_x_219) ;  /* 0x000000000004a947 */ /* 0x000fea0003800000 */
[----:B------:R-:W-:Y:S01]  /*c180*/  BPT.TRAP 0x1 ;  /* 0x000000040000795c */ /* 0x000fe20000300000 */
.L_x_219:
[----:B------:R-:W-:Y:S01]  /*c190*/  SHF.L.U32 R5, R18, 0x1f, RZ ;  /* 0x0000001f12057819 */ /* 0x000fe200000006ff */
[----:B-1----:R-:W-:-:S03]  /*c1a0*/  IMAD R3, R17, 0x3000, RZ ;  /* 0x0000300011037824 */ /* 0x002fc600078e02ff */
[----:B------:R-:W1:Y:S02]  /*c1b0*/  SYNCS.PHASECHK.TRANS64.TRYWAIT P0, [R2+URZ+0x19c60], R5 ;  /* 0x019c6005020075a7 */ /* 0x000e64000800017f */
[----:B------:R-:W-:Y:S01]  /*c1c0*/  LOP3.LUT R0, R3, R28, RZ, 0xfc, !PT ;  /* 0x0000001c03007212 */ /* 0x000fe200078efcff */
[----:B-1----:R-:W-:Y:S06]  /*c1d0*/  @!P0 BRA `(.L_x_220) ;  /* 0x00000014009c8947 */ /* 0x002fec0003800000 */
.L_x_262:
[----:B------:R-:W-:Y:S05]  /*c1e0*/  WARPSYNC.ALL ;  /* 0x0000000000007948 */ /* 0x000fea0003800000 */
[----:B01----:R-:W0:Y:S01]  /*c1f0*/  LDSM.16.MT88.4 R4, [R0+UR40+0x9000] ;  /* 0x009000280004783b */ /* 0x003e220008004200 */
        /* <DEDUP_REMOVED lines=46> */
.L_x_221:
[----:B-1----:R1:W-:Y:S01]  /*c4e0*/  SYNCS.ARRIVE.TRANS64.A1T0 RZ, [R2+URZ+0x19c50], RZ ;  /* 0x019c50ff02ff79a7 */ /* 0x0023e2000810003f */
[----:B------:R-:W-:Y:S02]  /*c4f0*/  @!P1 VIADD R0, R2, 0x19c80 ;  /* 0x00019c8002009836 */ /* 0x000fe40000000000 */
[----:B------:R-:W-:-:S03]  /*c500*/  VIADD R17, R17, 0x1 ;  /* 0x0000000111117836 */ /* 0x000fc60000000000 */
[----:B------:R-:W-:Y:S01]  /*c510*/  @!P1 PRMT R0, RZ, 0x654, R0 ;  /* 0x00000654ff009816 */ /* 0x000fe20000000000 */
[----:B------:R-:W-:Y:S01]  /*c520*/  BAR.SYNC.DEFER_BLOCKING 0x2, 0x80 ;  /* 0x0082000000007b1d */ /* 0x000fe20000010000 */
[----:B------:R-:W-:-:S04]  /*c530*/  ISETP.NE.AND P0, PT, R17, 0x2, PT ;  /* 0x000000021100780c */ /* 0x000fc80003f05270 */
[----:B0-----:R-:W-:Y:S02]  /*c540*/  SEL R3, RZ, 0x1, P0 ;  /* 0x00000001ff037807 */ /* 0x001fe40000000000 */
[----:B------:R-:W-:Y:S02]  /*c550*/  SEL R17, R17, RZ, P0 ;  /* 0x000000ff11117207 */ /* 0x000fe40000000000 */
[----:B------:R-:W-:Y:S01]  /*c560*/  LOP3.LUT R18, R18, R3, RZ, 0x3c, !PT ;  /* 0x0000000312127212 */ /* 0x000fe200078e3cff */
[----:B------:R1:W-:Y:S06]  /*c570*/  @!P1 SYNCS.ARRIVE.TRANS64.RED.A1T0 RZ, [R0+URZ], RZ ;  /* 0x000000ff00ff99a7 */ /* 0x0003ec000810043f */
.L_x_173:
[----:B------:R-:W-:Y:S05]  /*c580*/  BSYNC B6 ;  /* 0x0000000000067941 */ /* 0x000fea0003800000 */
.L_x_171:
[----:B-1----:R-:W2:Y:S02]  /*c590*/  LDL R0, [R1] ;  /* 0x0000000001007983 */ /* 0x002ea40000100800 */
[----:B--2---:R-:W-:-:S13]  /*c5a0*/  ISETP.NE.AND P0, PT, R0, RZ, PT ;  /* 0x000000ff0000720c */ /* 0x004fda0003f05270 */
[----:B------:R-:W-:Y:S05]  /*c5b0*/  @!P0 BRA `(.L_x_222) ;  /* 0x0000000000248947 */ /* 0x000fea0003800000 */
[----:B------:R-:W0:Y:S08]  /*c5c0*/  S2UR UR5, SR_CgaCtaId ;  /* 0x00000000000579c3 */ /* 0x000e300000008800 */
[----:B------:R-:W-:Y:S06]  /*c5d0*/  BAR.SYNC.DEFER_BLOCKING 0x5, 0x200 ;  /* 0x0148000000007b1d */ /* 0x000fec0000010000 */
[----:B------:R-:W-:-:S02]  /*c5e0*/  UMOV UR4, 0x400 ;  /* 0x0000040000047882 */ /* 0x000fc40000000000 */
[----:B0-----:R-:W-:-:S09]  /*c5f0*/  ULEA UR4, UR5, UR4, 0x18 ;  /* 0x0000000405047291 */ /* 0x001fd2000f8ec03f */
[----:B-----5:R-:W0:Y:S02]  /*c600*/  LDS.128 R24, [UR4+0x19cd0] ;  /* 0x019cd004ff187984 */ /* 0x020e240008000c00 */
[----:B0-----:R-:W-:Y:S02]  /*c610*/  R2UR UR51, R27 ;  /* 0x000000001b3372ca */ /* 0x001fe400000e0000 */
[----:B------:R-:W-:Y:S01]  /*c620*/  R2UR UR38, R26 ;  /* 0x000000001a2672ca */ /* 0x000fe200000e0000 */
[----:B------:R-:W-:Y:S06]  /*c630*/  BAR.ARV 0x4, 0x200 ;  /* 0x0108000000007b1d */ /* 0x000fec0000002000 */
[----:B------:R-:W-:Y:S08]  /*c640*/  BRA `(.L_x_223) ;  /* 0x0000000800247947 */ /* 0x000ff00003800000 */
.L_x_222:
[----:B------:R-:W0:Y:S01]  /*c650*/  S2R R0, SR_TID.X ;  /* 0x0000000000007919 */ /* 0x000e220000002100 */
[----:B------:R-:W-:Y:S01]  /*c660*/  ULDC UR4, c[0x0][0xc14] ;  /* 0x0003050000047ab9 */ /* 0x000fe20000000800 */
[----:B0-----:R-:W-:Y:S01]  /*c670*/  LOP3.LUT R8, R0, 0x1f, RZ, 0xc0, !PT ;  /* 0x0000001f00087812 */ /* 0x001fe200078ec0ff */
[----:B------:R-:W-:-:S03]  /*c680*/  IMAD.MOV.U32 R0, RZ, RZ, RZ ;  /* 0x000000ffff007224 */ /* 0x000fc600078e00ff */
[C---:B------:R-:W-:Y:S01]  /*c690*/  ISETP.NE.AND P0, PT, R8.reuse, 0x1f, PT ;  /* 0x0000001f0800780c */ /* 0x040fe20003f05270 */
[----:B------:R-:W-:-:S05]  /*c6a0*/  VIADD R5, R8, UR51 ;  /* 0x0000003308057c36 */ /* 0x000fca0008000000 */
[----:B------:R-:W-:Y:S01]  /*c6b0*/  ISETP.GE.OR P1, PT, R5, UR4, !P0 ;  /* 0x0000000405007c0c */ /* 0x000fe2000c726670 */
[----:B------:R-:W-:-:S12]  /*c6c0*/  ULDC UR4, c[0x0][0xc14] ;  /* 0x0003050000047ab9 */ /* 0x000fd80000000800 */
[----:B------:R-:W0:Y:S02]  /*c6d0*/  @!P1 LDC.64 R2, c[0x0][0xc58] ;  /* 0x00031600ff029b82 */ /* 0x000e240000000a00 */
[----:B0-----:R-:W-:-:S05]  /*c6e0*/  @!P1 IMAD.WIDE R2, R5, 0x4, R2 ;  /* 0x0000000405029825 */ /* 0x001fca00078e0202 */
[----:B------:R-:W2:Y:S01]  /*c6f0*/  @!P1 LDG.E R0, desc[UR54][R2.64] ;  /* 0x0000003602009981 */ /* 0x000ea2000c1e1900 */
[C---:B------:R-:W-:Y:S02]  /*c700*/  ISETP.NE.AND P1, PT, R8.reuse, RZ, PT ;  /* 0x000000ff0800720c */ /* 0x040fe40003f25270 */
[C---:B------:R-:W-:Y:S02]  /*c710*/  ISETP.GE.U32.AND P2, PT, R8.reuse, 0x2, PT ;  /* 0x000000020800780c */ /* 0x040fe40003f46070 */
        /* <DEDUP_REMOVED lines=8> */
[----:B------:R-:W-:Y:S02]  /*c7a0*/  IMAD.IADD R4, R5, 0x1, R4 ;  /* 0x0000000105047824 */ /* 0x000fe400078e0204 */
[----:B------:R-:W-:Y:S04]  /*c7b0*/  SHFL.IDX PT, R5, R24, RZ, 0x1f ;  /* 0x00001fff18057589 */ /* 0x000fe800000e0000 */
[----:B------:R-:W0:Y:S02]  /*c7c0*/  SHFL.UP PT, R6, R4, 0x4, RZ ;  /* 0x0480000004067989 */ /* 0x000e2400000e00ff */
[----:B0-----:R-:W-:-:S05]  /*c7d0*/  SEL R3, R6, RZ, P3 ;  /* 0x000000ff06037207 */ /* 0x001fca0001800000 */
[----:B------:R-:W-:Y:S02]  /*c7e0*/  IMAD.IADD R6, R4, 0x1, R3 ;  /* 0x0000000104067824 */ /* 0x000fe400078e0203 */
[----:B------:R-:W-:Y:S04]  /*c7f0*/  SHFL.IDX PT, R4, R24, 0x1, 0x1f ;  /* 0x00201f0018047f89 */ /* 0x000fe800000e0000 */
        /* <DEDUP_REMOVED lines=11> */
[----:B------:R-:W-:Y:S05]  /*c8b0*/  @P6 BRA `(.L_x_224) ;  /* 0x0000000000906947 */ /* 0x000fea0003800000 */
.L_x_228:
[----:B------:R-:W-:-:S04]  /*c8c0*/  UIADD3 UR51, UR51, 0x1f, URZ ;  /* 0x0000001f33337890 */ /* 0x000fc8000fffe03f */
[----:B------:R-:W-:-:S06]  /*c8d0*/  UISETP.GE.AND UP0, UPT, UR51, UR4, UPT ;  /* 0x000000043300728c */ /* 0x000fcc000bf06270 */
[----:B------:R-:W-:-:S13]  /*c8e0*/  PLOP3.LUT P6, PT, PT, PT, UP0, 0x40, 0x0 ;  /* 0x000000000000781c */ /* 0x000fda0003fce808 */
[----:B------:R-:W-:Y:S05]  /*c8f0*/  @!P6 BRA `(.L_x_225) ;  /* 0x000000040034e947 */ /* 0x000fea0003800000 */
[----:B------:R-:W0:Y:S01]  /*c900*/  S2R R0, SR_TID.X ;  /* 0x0000000000007919 */ /* 0x000e220000002100 */
[----:B------:R-:W-:Y:S01]  /*c910*/  BSSY B0, `(.L_x_226) ;  /* 0x0000009000007945 */ /* 0x000fe20003800000 */
[----:B0-----:R-:W-:-:S05]  /*c920*/  LOP3.LUT R0, R0, 0x1f, RZ, 0xc0, !PT ;  /* 0x0000001f00007812 */ /* 0x001fca00078ec0ff */
[----:B------:R-:W-:Y:S02]  /*c930*/  VIADD R7, R0, UR51 ;  /* 0x0000003300077c36 */ /* 0x000fe40008000000 */
[----:B------:R-:W-:-:S03]  /*c940*/  IMAD.MOV.U32 R0, RZ, RZ, RZ ;  /* 0x000000ffff007224 */ /* 0x000fc600078e00ff */
[----:B------:R-:W-:-:S13]  /*c950*/  ISETP.GE.OR P6, PT, R7, UR4, !P0 ;  /* 0x0000000407007c0c */ /* 0x000fda000c7c6670 */
[----:B------:R-:W-:Y:S05]  /*c960*/  @P6 BRA `(.L_x_227) ;  /* 0x00000000000c6947 */ /* 0x000fea0003800000 */
[----:B------:R-:W0:Y:S02]  /*c970*/  LDC.64 R2, c[0x0][0xc58] ;  /* 0x00031600ff027b82 */ /* 0x000e240000000a00 */
[----:B0-----:R-:W-:-:S05]  /*c980*/  IMAD.WIDE R2, R7, 0x4, R2 ;  /* 0x0000000407027825 */ /* 0x001fca00078e0202 */
[----:B------:R0:W5:Y:S02]  /*c990*/  LDG.E R0, desc[UR54][R2.64] ;  /* 0x0000003602007981 */ /* 0x000164000c1e1900 */
.L_x_227:
[----:B------:R-:W-:Y:S05]  /*c9a0*/  BSYNC B0 ;  /* 0x0000000000007941 */ /* 0x000fea0003800000 */
.L_x_226:
        /* <DEDUP_REMOVED lines=13> */
[----:B0-----:R-:W-:Y:S02]  /*ca80*/  SEL R9, R2, RZ, P5 ;  /* 0x000000ff02097207 */ /* 0x001fe40002800000 */
[----:B------:R-:W0:Y:S03]  /*ca90*/  LDC R2, c[0x0][0xc10] ;  /* 0x00030400ff027b82 */ /* 0x000e260000000800 */
[----:B------:R-:W-:-:S05]  /*caa0*/  IMAD.IADD R3, R8, 0x1, R9 ;  /* 0x0000000108037824 */ /* 0x000fca00078e0209 */
[----:B------:R-:W0:Y:S02]  /*cab0*/  SHFL.IDX PT, R9, R3, 0x1f, 0x1f ;  /* 0x03e01f0003097f89 */ /* 0x000e2400000e0000 */
[----:B0-----:R-:W-:-:S04]  /*cac0*/  IMAD R9, R9, R2, RZ ;  /* 0x0000000209097224 */ /* 0x001fc800078e02ff */
[----:B------:R-:W-:-:S05]  /*cad0*/  IMAD.IADD R4, R9, 0x1, R4 ;  /* 0x0000000109047824 */ /* 0x000fca00078e0204 */
[----:B------:R-:W-:-:S13]  /*cae0*/  ISETP.GT.AND P6, PT, R4, R5, PT ;  /* 0x000000050400720c */ /* 0x000fda0003fc4270 */
[----:B------:R-:W-:Y:S05]  /*caf0*/  @!P6 BRA `(.L_x_228) ;  /* 0xfffffffc0070e947 */ /* 0x000fea000383ffff */
.L_x_224:
[----:B------:R-:W-:Y:S02]  /*cb00*/  IMAD.IADD R24, R4, 0x1, -R9 ;  /* 0x0000000104187824 */ /* 0x000fe400078e0a09 */
[----:B------:R-:W-:Y:S02]  /*cb10*/  IMAD.MOV.U32 R7, RZ, RZ, RZ ;  /* 0x000000ffff077224 */ /* 0x000fe400078e00ff */
        /* <DEDUP_REMOVED lines=16> */
.L_x_229:
[--C-:B-12---:R-:W-:Y:S01]  /*cc20*/  IMAD.MOV R3, RZ, RZ, -R9.reuse ;  /* 0x000000ffff037224 */ /* 0x106fe200078e0a09 */
[----:B------:R-:W-:Y:S01]  /*cc30*/  UIADD3 UR51, UR4, UR51, URZ ;  /* 0x0000003304337290 */ /* 0x000fe2000fffe03f */
[----:B---3--:R-:W-:Y:S02]  /*cc40*/  IMAD R24, R7, R2, R24 ;  /* 0x0000000207187224 */ /* 0x008fe400078e0218 */
[----:B------:R-:W-:Y:S02]  /*cc50*/  IMAD R6, R3, R4, RZ ;  /* 0x0000000403067224 */ /* 0x000fe400078e02ff */
[----:B------:R-:W-:Y:S02]  /*cc60*/  IMAD.IADD R25, R5, 0x1, -R24 ;  /* 0x0000000105197824 */ /* 0x000fe400078e0a18 */
[----:B------:R-:W-:Y:S02]  /*cc70*/  IMAD.MOV.U32 R2, RZ, RZ, RZ ;  /* 0x000000ffff027224 */ /* 0x000fe400078e00ff */
[----:B------:R-:W-:-:S02]  /*cc80*/  IMAD.MOV.U32 R3, RZ, RZ, R9 ;  /* 0x000000ffff037224 */ /* 0x000fc400078e0009 */
[----:B------:R-:W-:Y:S01]  /*cc90*/  IMAD.HI.U32 R9, R9, R6, R2 ;  /* 0x0000000609097227 */ /* 0x000fe200078e0002 */
[----:B------:R-:W-:Y:S02]  /*cca0*/  IABS R3, R0 ;  /* 0x0000000000037213 */ /* 0x000fe40000000000 */
[----:B------:R-:W-:-:S03]  /*ccb0*/  IABS R2, R25 ;  /* 0x0000001900027213 */ /* 0x000fc60000000000 */
[----:B------:R-:W-:Y:S02]  /*ccc0*/  IMAD.MOV R3, RZ, RZ, -R3 ;  /* 0x000000ffff037224 */ /* 0x000fe400078e0a03 */
[----:B------:R-:W-:-:S04]  /*ccd0*/  IMAD.HI.U32 R9, R9, R2, RZ ;  /* 0x0000000209097227 */ /* 0x000fc800078e00ff */
[----:B------:R-:W-:Y:S01]  /*cce0*/  IMAD R3, R9, R3, R2 ;  /* 0x0000000309037224 */ /* 0x000fe200078e0202 */
[----:B------:R-:W-:-:S04]  /*ccf0*/  LOP3.LUT R2, R25, R0, RZ, 0x3c, !PT ;  /* 0x0000000019027212 */ /* 0x000fc800078e3cff */
[----:B------:R-:W-:Y:S02]  /*cd00*/  ISETP.GT.U32.AND P1, PT, R4, R3, PT ;  /* 0x000000030400720c */ /* 0x000fe40003f24070 */
[----:B------:R-:W-:-:S11]  /*cd10*/  ISETP.GE.AND P2, PT, R2, RZ, PT ;  /* 0x000000ff0200720c */ /* 0x000fd60003f46270 */
[----:B------:R-:W-:Y:S02]  /*cd20*/  @!P1 IMAD.IADD R3, R3, 0x1, -R4 ;  /* 0x0000000103039824 */ /* 0x000fe400078e0a04 */
[----:B------:R-:W-:Y:S01]  /*cd30*/  @!P1 VIADD R9, R9, 0x1 ;  /* 0x0000000109099836 */ /* 0x000fe20000000000 */
[----:B------:R-:W-:Y:S02]  /*cd40*/  ISETP.NE.AND P1, PT, R0, RZ, PT ;  /* 0x000000ff0000720c */ /* 0x000fe40003f25270 */
[----:B------:R-:W-:-:S13]  /*cd50*/  ISETP.GE.U32.AND P0, PT, R3, R4, PT ;  /* 0x000000040300720c */ /* 0x000fda0003f06070 */
[----:B------:R-:W-:-:S04]  /*cd60*/  @P0 VIADD R9, R9, 0x1 ;  /* 0x0000000109090836 */ /* 0x000fc80000000000 */
[----:B------:R-:W-:Y:S01]  /*cd70*/  @!P2 IMAD.MOV R9, RZ, RZ, -R9 ;  /* 0x000000ffff09a224 */ /* 0x000fe200078e0a09 */
[----:B------:R-:W-:-:S04]  /*cd80*/  @!P1 LOP3.LUT R9, RZ, R0, RZ, 0x33, !PT ;  /* 0x00000000ff099212 */ /* 0x000fc800078e33ff */
[----:B------:R-:W-:Y:S01]  /*cd90*/  R2UR UR38, R9 ;  /* 0x00000000092672ca */ /* 0x000fe200000e0000 */
[----:B------:R-:W-:-:S04]  /*cda0*/  IMAD.MOV R9, RZ, RZ, -R9 ;  /* 0x000000ffff097224 */ /* 0x000fc800078e0a09 */
[----:B------:R-:W-:Y:S01]  /*cdb0*/  IMAD R25, R0, R9, R25 ;  /* 0x0000000900197224 */ /* 0x000fe200078e0219 */
[----:B------:R-:W-:Y:S09]  /*cdc0*/  BRA `(.L_x_230) ;  /* 0x0000000000107947 */ /* 0x000ff20003800000 */
.L_x_225:
[----:B------:R-:W-:Y:S01]  /*cdd0*/  IMAD.MOV.U32 R24, RZ, RZ, R5 ;  /* 0x000000ffff187224 */ /* 0x000fe200078e0005 */
[----:B------:R-:W-:Y:S01]  /*cde0*/  ULDC UR51, c[0x0][0xc14] ;  /* 0x0003050000337ab9 */ /* 0x000fe20000000800 */
[----:B------:R-:W-:Y:S01]  /*cdf0*/  IMAD.MOV.U32 R25, RZ, RZ, RZ ;  /* 0x000000ffff197224 */ /* 0x000fe200078e00ff */
[----:B------:R-:W-:-:S06]  /*ce00*/  UMOV UR38, URZ ;  /* 0x0000003f00267c82 */ /* 0x000fcc0008000000 */
.L_x_230:
[----:B------:R-:W1:Y:S01]  /*ce10*/  S2R R0, SR_TID.X ;  /* 0x0000000000007919 */ /* 0x000e620000002100 */
[----:B------:R-:W-:Y:S02]  /*ce20*/  IMAD.U32 R6, RZ, RZ, UR38 ;  /* 0x00000026ff067e24 */ /* 0x000fe4000f8e00ff */
[----:B------:R-:W-:Y:S01]  /*ce30*/  IMAD.U32 R7, RZ, RZ, UR51 ;  /* 0x00000033ff077e24 */ /* 0x000fe2000f8e00ff */
[----:B------:R-:W-:Y:S01]  /*ce40*/  BAR.SYNC.DEFER_BLOCKING 0x4, 0x200 ;  /* 0x0108000000007b1d */ /* 0x000fe20000010000 */
[----:B------:R-:W-:Y:S02]  /*ce50*/  IMAD.MOV.U32 R4, RZ, RZ, R24 ;  /* 0x000000ffff047224 */ /* 0x000fe400078e0018 */
[----:B------:R-:W-:Y:S01]  /*ce60*/  IMAD.MOV.U32 R5, RZ, RZ, R25 ;  /* 0x000000ffff057224 */ /* 0x000fe200078e0019 */
[----:B-1----:R-:W-:-:S04]  /*ce70*/  LOP3.LUT R0, R0, 0x1f, RZ, 0xc0, !PT ;  /* 0x0000001f00007812 */ /* 0x002fc800078ec0ff */
[----:B------:R-:W-:-:S13]  /*ce80*/  ISETP.NE.AND P0, PT, R0, RZ, PT ;  /* 0x000000ff0000720c */ /* 0x000fda0003f05270 */
[----:B------:R-:W1:Y:S01]  /*ce90*/  @!P0 S2R R3, SR_CgaCtaId ;  /* 0x0000000000038919 */ /* 0x000e620000008800 */
[----:B------:R-:W-:-:S04]  /*cea0*/  @!P0 MOV R0, 0x400 ;  /* 0x0000040000008802 */ /* 0x000fc80000000f00 */
[----:B-1----:R-:W-:-:S05]  /*ceb0*/  @!P0 LEA R0, R3, R0, 0x18 ;  /* 0x0000000003008211 */ /* 0x002fca00078ec0ff */
[----:B------:R1:W-:Y:S01]  /*cec0*/  @!P0 STS.128 [R0+0x19cd0], R4 ;  /* 0x019cd00400008388 */ /* 0x0003e20000000c00 */
[----:B------:R-:W-:Y:S06]  /*ced0*/  BAR.ARV 0x5, 0x200 ;  /* 0x0148000000007b1d */ /* 0x000fec0000002000 */
.L_x_223:
[----:B------:R-:W-:Y:S02]  /*cee0*/  ULDC UR4, c[0x0][0xc14] ;  /* 0x0003050000047ab9 */ /* 0x000fe40000000800 */
[----:B------:R-:W-:-:S06]  /*cef0*/  UISETP.GE.AND UP0, UPT, UR51, UR4, UPT ;  /* 0x000000043300728c */ /* 0x000fcc000bf06270 */
[----:B------:R-:W-:-:S13]  /*cf00*/  PLOP3.LUT P0, PT, PT, PT, UP0, 0x80, 0x0 ;  /* 0x000000000000781c */ /* 0x000fda0003f0f008 */
[----:B------:R-:W-:Y:S05]  /*cf10*/  @!P0 BRA `(.L_x_231) ;  /* 0xffffffc800748947 */ /* 0x000fea000383ffff */
.L_x_169:
[----:B------:R-:W2:Y:S01]  /*cf20*/  S2R R3, SR_CgaCtaId ;  /* 0x0000000000037919 */ /* 0x000ea20000008800 */
[----:B------:R-:W-:Y:S01]  /*cf30*/  VIADD R29, R29, 0x1 ;  /* 0x000000011d1d7836 */ /* 0x000fe20000000000 */
[----:B01----:R-:W-:Y:S01]  /*cf40*/  MOV R2, 0x400 ;  /* 0x0000040000027802 */ /* 0x003fe20000000f00 */
[----:B------:R-:W-:Y:S03]  /*cf50*/  BSSY B0, `(.L_x_232) ;  /* 0x0000008000007945 */ /* 0x000fe60003800000 */
[----:B------:R-:W-:-:S04]  /*cf60*/  LEA.HI R0, R29, R29, RZ, 0x1 ;  /* 0x0000001d1d007211 */ /* 0x000fc800078f08ff */
[----:B------:R-:W-:-:S05]  /*cf70*/  LOP3.LUT R0, R0, 0xfffffffe, RZ, 0xc0, !PT ;  /* 0xfffffffe00007812 */ /* 0x000fca00078ec0ff */
[----:B------:R-:W-:-:S05]  /*cf80*/  IMAD.IADD R0, R29, 0x1, -R0 ;  /* 0x000000011d007824 */ /* 0x000fca00078e0a00 */
[----:B------:R-:W-:Y:S02]  /*cf90*/  SHF.L.U32 R0, R0, 0x1f, RZ ;  /* 0x0000001f00007819 */ /* 0x000fe400000006ff */
[----:B--2---:R-:W-:-:S04]  /*cfa0*/  LEA R6, R3, R2, 0x18 ;  /* 0x0000000203067211 */ /* 0x004fc800078ec0ff */
[----:B------:R-:W0:Y:S02]  /*cfb0*/  SYNCS.PHASECHK.TRANS64.TRYWAIT P0, [R6+URZ+0x19c20], R0 ;  /* 0x019c2000060075a7 */ /* 0x000e24000800017f */
[----:B0-----:R-:W-:Y:S05]  /*cfc0*/  @!P0 BRA `(.L_x_233) ;  /* 0x0000000800348947 */ /* 0x001fea0003800000 */
.L_x_263:
[----:B------:R-:W-:Y:S05]  /*cfd0*/  BSYNC B0 ;  /* 0x0000000000007941 */ /* 0x000fea0003800000 */
.L_x_232:
[----:B------:R-:W-:-:S03]  /*cfe0*/  UMOV UR4, 0xffffffff ;  /* 0xffffffff00047882 */ /* 0x000fc60000000000 */
[----:B------:R-:W-:Y:S05]  /*cff0*/  BRA.DIV UR4, `(.L_x_234) ;  /* 0x0000000a043c7947 */ /* 0x000fea000b800000 */
[----:B0-----:R-:W0:Y:S02]  /*d000*/  S2R R0, SR_TID.X ;  /* 0x0000000000007919 */ /* 0x001e240000002100 */
[----:B0-----:R-:W-:-:S04]  /*d010*/  SHF.R.U32.HI R0, RZ, 0x5, R0 ;  /* 0x00000005ff007819 */ /* 0x001fc80000011600 */
[----:B------:R-:W-:-:S05]  /*d020*/  LOP3.LUT R0, R0, 0x3, RZ, 0xc0, !PT ;  /* 0x0000000300007812 */ /* 0x000fca00078ec0ff */
[----:B------:R0:W1:Y:S02]  /*d030*/  SHFL.IDX PT, R14, R0, RZ, 0x1f ;  /* 0x00001fff000e7589 */ /* 0x00006400000e0000 */
.L_x_266:
[----:B-1----:R-:W-:Y:S01]  /*d040*/  ISETP.NE.AND P0, PT, R14, RZ, PT ;  /* 0x000000ff0e00720c */ /* 0x002fe20003f05270 */
[----:B------:R-:W-:-:S12]  /*d050*/  BSSY B0, `(.L_x_235) ;  /* 0x000002b000007945 */ /* 0x000fd80003800000 */
[----:B------:R-:W-:Y:S05]  /*d060*/  @P0 BRA `(.L_x_236) ;  /* 0x0000000000a40947 */ /* 0x000fea0003800000 */
[----:B------:R-:W-:-:S03]  /*d070*/  UMOV UR4, 0xffffffff ;  /* 0xffffffff00047882 */ /* 0x000fc60000000000 */
[----:B------:R-:W-:Y:S05]  /*d080*/  BRA.DIV UR4, `(.L_x_237) ;  /* 0x0000000a044c7947 */ /* 0x000fea000b800000 */
[----:B------:R-:W-:-:S13]  /*d090*/  ELECT P6, URZ, PT ;  /* 0x00000000003f782f */ /* 0x000fda00038c0000 */
.L_x_269:
[----:B------:R-:W-:Y:S05]  /*d0a0*/  @!P6 BRA `(.L_x_236) ;  /* 0x000000000094e947 */ /* 0x000fea0003800000 */
[----:B------:R-:W-:-:S06]  /*d0b0*/  ULOP3.LUT UR4, UR48, 0x2, URZ, 0xfc, !UPT ;  /* 0x0000000230047892 */ /* 0x000fcc000f8efc3f */
[----:B0-----:R-:W-:-:S05]  /*d0c0*/  IMAD.U32 R0, RZ, RZ, UR4 ;  /* 0x00000004ff007e24 */ /* 0x001fca000f8e00ff */
[----:B------:R-:W-:-:S13]  /*d0d0*/  ISETP.NE.AND P0, PT, R0, 0x3, PT ;  /* 0x000000030000780c */ /* 0x000fda0003f05270 */
[----:B------:R-:W-:Y:S05]  /*d0e0*/  @!P0 BRA `(.L_x_238) ;  /* 0x0000000000048947 */ /* 0x000fea0003800000 */
[----:B------:R-:W-:Y:S01]  /*d0f0*/  BPT.TRAP 0x1 ;  /* 0x000000040000795c */ /* 0x000fe20000300000 */
.L_x_238:
[----:B------:R-:W-:Y:S01]  /*d100*/  VIADD R0, R6, 0x19c40 ;  /* 0x00019c4006007836 */ /* 0x000fe20000000000 */
[----:B------:R-:W-:Y:S01]  /*d110*/  SHF.L.U32 R4, R18, 0x1f, RZ ;  /* 0x0000001f12047819 */ /* 0x000fe200000006ff */
[C---:B------:R-:W-:Y:S02]  /*d120*/  VIADD R2, R17.reuse, 0x1 ;  /* 0x0000000111027836 */ /* 0x040fe40000000000 */
[----:B------:R-:W-:-:S03]  /*d130*/  IMAD R5, R17, 0x8, R0 ;  /* 0x0000000811057824 */ /* 0x000fc600078e0200 */
[C---:B------:R-:W-:Y:S01]  /*d140*/  ISETP.NE.AND P2, PT, R2.reuse, 0x2, PT ;  /* 0x000000020200780c */ /* 0x040fe20003f45270 */
[----:B------:R-:W0:Y:S03]  /*d150*/  SYNCS.PHASECHK.TRANS64.TRYWAIT P1, [R5+URZ], R4 ;  /* 0x00000004050075a7 */ /* 0x000e26000802017f */
[----:B------:R-:W-:Y:S02]  /*d160*/  SEL R3, RZ, 0x1, P2 ;  /* 0x00000001ff037807 */ /* 0x000fe40001000000 */
[----:B------:R-:W-:Y:S02]  /*d170*/  SEL R7, R2, RZ, P2 ;  /* 0x000000ff02077207 */ /* 0x000fe40001000000 */
[----:B------:R-:W-:-:S03]  /*d180*/  LOP3.LUT R3, R18, R3, RZ, 0x3c, !PT ;  /* 0x0000000312037212 */ /* 0x000fc600078e3cff */
[----:B------:R-:W-:Y:S01]  /*d190*/  IMAD R9, R7, 0x8, R0 ;  /* 0x0000000807097824 */ /* 0x000fe200078e0200 */
[----:B------:R-:W-:Y:S01]  /*d1a0*/  SHF.L.U32 R0, R3, 0x1f, RZ ;  /* 0x0000001f03007819 */ /* 0x000fe200000006ff */
[----:B0-----:R-:W-:Y:S06]  /*d1b0*/  @!P1 BRA `(.L_x_239) ;  /* 0x0000000800209947 */ /* 0x001fec0003800000 */
.L_x_270:
[----:B------:R-:W1:Y:S02]  /*d1c0*/  SYNCS.PHASECHK.TRANS64.TRYWAIT P1, [R9+URZ], R0 ;  /* 0x00000000090075a7 */ /* 0x000e64000802017f */
[----:B-1----:R-:W-:Y:S05]  /*d1d0*/  @!P1 BRA `(.L_x_240) ;  /* 0x00000008002c9947 */ /* 0x002fea0003800000 */
.L_x_271:
[----:B------:R-:W-:Y:S05]  /*d1e0*/  @!P0 BRA `(.L_x_241) ;  /* 0x0000000000048947 */ /* 0x000fea0003800000 */
[----:B------:R-:W-:Y:S01]  /*d1f0*/  BPT.TRAP 0x1 ;  /* 0x000000040000795c */ /* 0x000fe20000300000 */
.L_x_241:
[----:B------:R-:W-:-:S04]  /*d200*/  IMAD R17, R17, 0x8, R6 ;  /* 0x0000000811117824 */ /* 0x000fc800078e0206 */
[----:B------:R-:W2:Y:S02]  /*d210*/  SYNCS.PHASECHK.TRANS64.TRYWAIT P1, [R17+URZ+0x19c60], R4 ;  /* 0x019c6004110075a7 */ /* 0x000ea4000802017f */
[----:B--2---:R-:W-:Y:S05]  /*d220*/  @!P1 BRA `(.L_x_242) ;  /* 0x00000008002c9947 */ /* 0x004fea0003800000 */
.L_x_272:
[----:B------:R-:W-:Y:S05]  /*d230*/  @!P0 BRA `(.L_x_243) ;  /* 0x0000000000048947 */ /* 0x000fea0003800000 */
[----:B------:R-:W-:Y:S01]  /*d240*/  BPT.TRAP 0x1 ;  /* 0x000000040000795c */ /* 0x000fe20000300000 */
.L_x_243:
[----:B------:R-:W-:-:S04]  /*d250*/  IMAD R7, R7, 0x8, R6 ;  /* 0x0000000807077824 */ /* 0x000fc800078e0206 */
[----:B------:R-:W3:Y:S02]  /*d260*/  SYNCS.PHASECHK.TRANS64.TRYWAIT P1, [R7+URZ+0x19c60], R0 ;  /* 0x019c6000070075a7 */ /* 0x000ee4000802017f */
[----:B---3--:R-:W-:Y:S05]  /*d270*/  @!P1 BRA `(.L_x_244) ;  /* 0x00000008002c9947 */ /* 0x008fea0003800000 */
.L_x_273:
[----:B------:R-:W-:Y:S05]  /*d280*/  @!P0 BRA `(.L_x_245) ;  /* 0x0000000000048947 */ /* 0x000fea0003800000 */
[----:B------:R-:W-:Y:S01]  /*d290*/  BPT.TRAP 0x1 ;  /* 0x000000040000795c */ /* 0x000fe20000300000 */
.L_x_245:
[----:B------:R-:W4:Y:S02]  /*d2a0*/  SYNCS.PHASECHK.TRANS64.TRYWAIT P0, [R17+URZ+0x19c80], R4 ;  /* 0x019c8004110075a7 */ /* 0x000f24000800017f */
[----:B----4-:R-:W-:Y:S05]  /*d2b0*/  @!P0 BRA `(.L_x_246) ;  /* 0x0000000800308947 */ /* 0x010fea0003800000 */
.L_x_247:
[----:B------:R0:W0:Y:S02]  /*d2c0*/  SYNCS.PHASECHK.TRANS64.TRYWAIT P0, [R7+URZ+0x19c80], R0 ;  /* 0x019c8000070075a7 */ /* 0x000024000800017f */
[----:B0-----:R-:W-:Y:S05]  /*d2d0*/  @!P0 NANOSLEEP.SYNCS 0x989680 ;  /* 0x009896800000895d */ /* 0x001fea0003900000 */
[----:B------:R-:W0:Y:S02]  /*d2e0*/  @!P0 SYNCS.PHASECHK.TRANS64 P0, [R7+URZ+0x19c80], R0 ;  /* 0x019c8000070085a7 */ /* 0x000e24000800007f */
[----:B0-----:R-:W-:Y:S05]  /*d2f0*/  @!P0 BRA `(.L_x_247) ;  /* 0xfffffffc00f08947 */ /* 0x001fea000383ffff */
.L_x_236:
[----:B------:R-:W-:Y:S05]  /*d300*/  BSYNC B0 ;  /* 0x0000000000007941 */ /* 0x000fea0003800000 */
.L_x_235:
[----:B------:R-:W-:Y:S05]  /*d310*/  EXIT ;  /* 0x000000000000794d */ /* 0x000fea0003800000 */
.L_x_127:
[----:B0-----:R0:W1:Y:S02]  /*d320*/  SYNCS.PHASECHK.TRANS64.TRYWAIT P1, [R2+URZ+0x19c00], R11 ;  /* 0x019c000b020075a7 */ /* 0x001064000802017f */
[----:B-1----:R-:W-:Y:S05]  /*d330*/  @!P1 NANOSLEEP.SYNCS 0x989680 ;  /* 0x009896800000995d */ /* 0x002fea0003900000 */
[----:B------:R-:W1:Y:S02]  /*d340*/  @!P1 SYNCS.PHASECHK.TRANS64 P1, [R2+URZ+0x19c00], R11 ;  /* 0x019c000b020095a7 */ /* 0x000e64000802007f */
[----:B-1----:R-:W-:Y:S05]  /*d350*/  @!P1 BRA `(.L_x_127) ;  /* 0xfffffffc00f09947 */ /* 0x002fea000383ffff */
[----:B------:R-:W-:Y:S05]  /*d360*/  BRA `(.L_x_248) ;  /* 0xffffff4400547947 */ /* 0x000fea000383ffff */
.L_x_131:
[----:B--2---:R2:W3:Y:S02]  /*d370*/  SYNCS.PHASECHK.TRANS64.TRYWAIT P1, [R4+URZ+0x19c30], R5 ;  /* 0x019c3005040075a7 */ /* 0x0044e4000802017f */
[----:B---3--:R-:W-:Y:S05]  /*d380*/  @!P1 NANOSLEEP.SYNCS 0x989680 ;  /* 0x009896800000995d */ /* 0x008fea0003900000 */
[----:B------:R-:W3:Y:S02]  /*d390*/  @!P1 SYNCS.PHASECHK.TRANS64 P1, [R4+URZ+0x19c30], R5 ;  /* 0x019c3005040095a7 */ /* 0x000ee4000802007f */
[----:B---3--:R-:W-:Y:S05]  /*d3a0*/  @!P1 BRA `(.L_x_131) ;  /* 0xfffffffc00f09947 */ /* 0x008fea000383ffff */
[----:B------:R-:W-:Y:S05]  /*d3b0*/  BRA `(.L_x_130) ;  /* 0xffffff44007c7947 */ /* 0x000fea000383ffff */
.L_x_136:
[----:B-1----:R1:W2:Y:S02]  /*d3c0*/  SYNCS.PHASECHK.TRANS64.TRYWAIT P1, [R5+URZ+0x19c30], R4 ;  /* 0x019c3004050075a7 */ /* 0x0022a4000802017f */
[----:B--2---:R-:W-:Y:S05]  /*d3d0*/  @!P1 NANOSLEEP.SYNCS 0x989680 ;  /* 0x009896800000995d */ /* 0x004fea0003900000 */
[----:B------:R-:W2:Y:S02]  /*d3e0*/  @!P1 SYNCS.PHASECHK.TRANS64 P1, [R5+URZ+0x19c30], R4 ;  /* 0x019c3004050095a7 */ /* 0x000ea4000802007f */
[----:B--2---:R-:W-:Y:S05]  /*d3f0*/  @!P1 BRA `(.L_x_136) ;  /* 0xfffffffc00f09947 */ /* 0x004fea000383ffff */
[----:B------:R-:W-:Y:S05]  /*d400*/  BRA `(.L_x_135) ;  /* 0xffffff6c00c07947 */ /* 0x000fea000383ffff */
.L_x_140:
[----:B-1----:R-:W-:-:S04]  /*d410*/  IMAD.U32 R65, RZ, RZ, UR15 ;  /* 0x0000000fff417e24 */ /* 0x002fc8000f8e00ff */
[----:B------:R1:W2:Y:S03]  /*d420*/  SYNCS.PHASECHK.TRANS64.TRYWAIT P1, [R65+URZ+0x19c50], R4 ;  /* 0x019c5004410075a7 */ /* 0x0002a6000802017f */
[----:B--2---:R-:W-:Y:S05]  /*d430*/  @!P1 NANOSLEEP.SYNCS 0x989680 ;  /* 0x009896800000995d */ /* 0x004fea0003900000 */
[----:B------:R-:W2:Y:S02]  /*d440*/  @!P1 SYNCS.PHASECHK.TRANS64 P1, [R65+URZ+0x19c50], R4 ;  /* 0x019c5004410095a7 */ /* 0x000ea4000802007f */
[----:B--2---:R-:W-:Y:S05]  /*d450*/  @!P1 BRA `(.L_x_140) ;  /* 0xfffffffc00ec9947 */ /* 0x004fea000383ffff */
[----:B------:R-:W-:Y:S05]  /*d460*/  BRA `(.L_x_139) ;  /* 0xffffff7400a07947 */ /* 0x000fea000383ffff */
.L_x_146:
[----:B-1----:R1:W2:Y:S02]  /*d470*/  SYNCS.PHASECHK.TRANS64.TRYWAIT P1, [R13+URZ+0x19c50], R0 ;  /* 0x019c50000d0075a7 */ /* 0x0022a4000802017f */
[----:B--2---:R-:W-:Y:S05]  /*d480*/  @!P1 NANOSLEEP.SYNCS 0x989680 ;  /* 0x009896800000995d */ /* 0x004fea0003900000 */
[----:B------:R-:W2:Y:S02]  /*d490*/  @!P1 SYNCS.PHASECHK.TRANS64 P1, [R13+URZ+0x19c50], R0 ;  /* 0x019c50000d0095a7 */ /* 0x000ea4000802007f */
[----:B--2---:R-:W-:Y:S05]  /*d4a0*/  @!P1 BRA `(.L_x_146) ;  /* 0xfffffffc00f09947 */ /* 0x004fea000383ffff */
[----:B------:R-:W-:Y:S05]  /*d4b0*/  BRA `(.L_x_145) ;  /* 0xffffff9000787947 */ /* 0x000fea000383ffff */
.L_x_178:
[----:B------:R-:W-:Y:S02]  /*d4c0*/  IMAD.MOV.U32 R13, RZ, RZ, R4 ;  /* 0x000000ffff0d7224 */ /* 0x000fe400078e0004 */
[----:B------:R-:W-:Y:S02]  /*d4d0*/  IMAD.MOV.U32 R12, RZ, RZ, RZ ;  /* 0x000000ffff0c7224 */ /* 0x000fe400078e00ff */
[----:B------:R-:W-:Y:S02]  /*d4e0*/  IMAD.MOV.U32 R11, RZ, RZ, 0x1f ;  /* 0x0000001fff0b7424 */ /* 0x000fe400078e00ff */
[----:B------:R-:W-:-:S07]  /*d4f0*/  IMAD.MOV.U32 R15, RZ, RZ, -0x1 ;  /* 0xffffffffff0f7424 */ /* 0x000fce00078e00ff */
[----:B------:R-:W-:Y:S05]  /*d500*/  WARPSYNC.COLLECTIVE R15, `(.L_x_249) ;  /* 0x000000000f087348 */ /* 0x000fea0003c00000 */
[----:B------:R0:W1:Y:S02]  /*d510*/  SHFL.IDX P6, R14, R13, R12, R11 ;  /* 0x0000000c0d0e7389 */ /* 0x00006400000c000b */
[----:B01----:R-:W-:Y:S01]  /*d520*/  ENDCOLLECTIVE ;  /* 0x000000000000791b */ /* 0x003fe20003800000 */
.L_x_249:
[----:B------:R-:W-:Y:S05]  /*d530*/  BRA `(.L_x_250) ;  /* 0xffffffd000687947 */ /* 0x000fea000383ffff */
.L_x_180:
[----:B------:R-:W-:Y:S01]  /*d540*/  BSSY B0, `(.L_x_251) ;  /* 0x0000006000007945 */ /* 0x000fe20003800000 */
[----:B------:R-:W-:-:S07]  /*d550*/  IMAD.MOV.U32 R15, RZ, RZ, -0x1 ;  /* 0xffffffffff0f7424 */ /* 0x000fce00078e00ff */
[----:B0-----:R-:W-:Y:S05]  /*d560*/  WARPSYNC.COLLECTIVE R15, `(.L_x_252) ;  /* 0x000000000f0c7348 */ /* 0x001fea0003c00000 */
[----:B------:R-:W-:Y:S02]  /*d570*/  ELECT P6, UR62, PT ;  /* 0x00000000003e782f */ /* 0x000fe400038c0000 */
[----:B------:R-:W-:Y:S01]  /*d580*/  MOV R14, UR62 ;  /* 0x0000003e000e7c02 */ /* 0x000fe20008000f00 */
[----:B0-----:R-:W-:Y:S10]  /*d590*/  ENDCOLLECTIVE ;  /* 0x000000000000791b */ /* 0x001ff40003800000 */
.L_x_252:
[----:B------:R-:W-:Y:S05]  /*d5a0*/  BSYNC B0 ;  /* 0x0000000000007941 */ /* 0x000fea0003800000 */
.L_x_251:
[----:B------:R-:W-:Y:S05]  /*d5b0*/  BRA `(.L_x_253) ;  /* 0xffffffd000687947 */ /* 0x000fea000383ffff */
.L_x_183:
[----:B-1----:R1:W2:Y:S02]  /*d5c0*/  SYNCS.PHASECHK.TRANS64.TRYWAIT P2, [R5+URZ+0x19c80], R2 ;  /* 0x019c8002050075a7 */ /* 0x0022a4000804017f */
[----:B--2---:R-:W-:Y:S05]  /*d5d0*/  @!P2 NANOSLEEP.SYNCS 0x989680 ;  /* 0x009896800000a95d */ /* 0x004fea0003900000 */
[----:B------:R-:W2:Y:S02]  /*d5e0*/  @!P2 SYNCS.PHASECHK.TRANS64 P2, [R5+URZ+0x19c80], R2 ;  /* 0x019c80020500a5a7 */ /* 0x000ea4000804007f */
[----:B--2---:R-:W-:Y:S05]  /*d5f0*/  @!P2 BRA `(.L_x_183) ;  /* 0xfffffffc00f0a947 */ /* 0x004fea000383ffff */
[----:B------:R-:W-:Y:S05]  /*d600*/  BRA `(.L_x_254) ;  /* 0xffffffd000c07947 */ /* 0x000fea000383ffff */
.L_x_185:
[----:B0-----:R0:W2:Y:S02]  /*d610*/  SYNCS.PHASECHK.TRANS64.TRYWAIT P2, [R5+URZ+0x19c40], R2 ;  /* 0x019c4002050075a7 */ /* 0x0010a4000804017f */
[----:B--2---:R-:W-:Y:S05]  /*d620*/  @!P2 NANOSLEEP.SYNCS 0x989680 ;  /* 0x009896800000a95d */ /* 0x004fea0003900000 */
[----:B------:R-:W2:Y:S02]  /*d630*/  @!P2 SYNCS.PHASECHK.TRANS64 P2, [R5+URZ+0x19c40], R2 ;  /* 0x019c40020500a5a7 */ /* 0x000ea4000804007f */
[----:B--2---:R-:W-:Y:S05]  /*d640*/  @!P2 BRA `(.L_x_185) ;  /* 0xfffffffc00f0a947 */ /* 0x004fea000383ffff */
[----:B------:R-:W-:Y:S05]  /*d650*/  BRA `(.L_x_255) ;  /* 0xffffffd4003c7947 */ /* 0x000fea000383ffff */
.L_x_188:
[----:B-1----:R-:W-:-:S04]  /*d660*/  IMAD.U32 R3, RZ, RZ, UR40 ;  /* 0x00000028ff037e24 */ /* 0x002fc8000f8e00ff */
[----:B------:R1:W2:Y:S03]  /*d670*/  SYNCS.PHASECHK.TRANS64.TRYWAIT P0, [R3+URZ+0x19c20], R2 ;  /* 0x019c2002030075a7 */ /* 0x0002a6000800017f */
[----:B--2---:R-:W-:Y:S05]  /*d680*/  @!P0 NANOSLEEP.SYNCS 0x989680 ;  /* 0x009896800000895d */ /* 0x004fea0003900000 */
[----:B------:R-:W2:Y:S02]  /*d690*/  @!P0 SYNCS.PHASECHK.TRANS64 P0, [R3+URZ+0x19c20], R2 ;  /* 0x019c2002030085a7 */ /* 0x000ea4000800007f */
[----:B--2---:R-:W-:Y:S05]  /*d6a0*/  @!P0 BRA `(.L_x_188) ;  /* 0xfffffffc00ec8947 */ /* 0x004fea000383ffff */
[----:B------:R-:W-:Y:S05]  /*d6b0*/  BRA `(.L_x_256) ;  /* 0xffffffd800407947 */ /* 0x000fea000383ffff */
.L_x_194:
[----:B0-----:R0:W2:Y:S02]  /*d6c0*/  SYNCS.PHASECHK.TRANS64.TRYWAIT P0, [R9+URZ+0x19c80], R10 ;  /* 0x019c800a090075a7 */ /* 0x0010a4000800017f */
[----:B--2---:R-:W-:Y:S05]  /*d6d0*/  @!P0 NANOSLEEP.SYNCS 0x989680 ;  /* 0x009896800000895d */ /* 0x004fea0003900000 */
[----:B------:R-:W2:Y:S02]  /*d6e0*/  @!P0 SYNCS.PHASECHK.TRANS64 P0, [R9+URZ+0x19c80], R10 ;  /* 0x019c800a090085a7 */ /* 0x000ea4000800007f */
[----:B--2---:R-:W-:Y:S05]  /*d6f0*/  @!P0 BRA `(.L_x_194) ;  /* 0xfffffffc00f08947 */ /* 0x004fea000383ffff */
[----:B------:R-:W-:Y:S05]  /*d700*/  BRA `(.L_x_257) ;  /* 0xffffffd800e87947 */ /* 0x000fea000383ffff */
.L_x_201:
[----:B-1----:R1:W2:Y:S02]  /*d710*/  SYNCS.PHASECHK.TRANS64.TRYWAIT P0, [R9+URZ+0x19c40], R10 ;  /* 0x019c400a090075a7 */ /* 0x0022a4000800017f */
[----:B--2---:R-:W-:Y:S05]  /*d720*/  @!P0 NANOSLEEP.SYNCS 0x989680 ;  /* 0x009896800000895d */ /* 0x004fea0003900000 */
[----:B------:R-:W2:Y:S02]  /*d730*/  @!P0 SYNCS.PHASECHK.TRANS64 P0, [R9+URZ+0x19c40], R10 ;  /* 0x019c400a090085a7 */ /* 0x000ea4000800007f */
[----:B--2---:R-:W-:Y:S05]  /*d740*/  @!P0 BRA `(.L_x_201) ;  /* 0xfffffffc00f08947 */ /* 0x004fea000383ffff */
[----:B------:R-:W-:Y:S05]  /*d750*/  BRA `(.L_x_258) ;  /* 0xffffffdc00e47947 */ /* 0x000fea000383ffff */
.L_x_209:
[----:B0-----:R0:W1:Y:S02]  /*d760*/  SYNCS.PHASECHK.TRANS64.TRYWAIT P2, [R12+URZ+0x19c70], R5 ;  /* 0x019c70050c0075a7 */ /* 0x001064000804017f */
[----:B-1----:R-:W-:Y:S05]  /*d770*/  @!P2 NANOSLEEP.SYNCS 0x989680 ;  /* 0x009896800000a95d */ /* 0x002fea0003900000 */
[----:B------:R-:W1:Y:S02]  /*d780*/  @!P2 SYNCS.PHASECHK.TRANS64 P2, [R12+URZ+0x19c70], R5 ;  /* 0x019c70050c00a5a7 */ /* 0x000e64000804007f */
[----:B-1----:R-:W-:Y:S05]  /*d790*/  @!P2 BRA `(.L_x_209) ;  /* 0xfffffffc00f0a947 */ /* 0x002fea000383ffff */
[----:B------:R-:W-:Y:S05]  /*d7a0*/  BRA `(.L_x_259) ;  /* 0xffffffe000f87947 */ /* 0x000fea000383ffff */
.L_x_211:
[----:B0-----:R0:W1:Y:S02]  /*d7b0*/  SYNCS.PHASECHK.TRANS64.TRYWAIT P2, [R12+URZ+0x19c60], R5 ;  /* 0x019c60050c0075a7 */ /* 0x001064000804017f */
[----:B-1----:R-:W-:Y:S05]  /*d7c0*/  @!P2 NANOSLEEP.SYNCS 0x989680 ;  /* 0x009896800000a95d */ /* 0x002fea0003900000 */
[----:B------:R-:W1:Y:S02]  /*d7d0*/  @!P2 SYNCS.PHASECHK.TRANS64 P2, [R12+URZ+0x19c60], R5 ;  /* 0x019c60050c00a5a7 */ /* 0x000e64000804007f */
[----:B-1----:R-:W-:Y:S05]  /*d7e0*/  @!P2 BRA `(.L_x_211) ;  /* 0xfffffffc00f0a947 */ /* 0x002fea000383ffff */
[----:B------:R-:W-:Y:S05]  /*d7f0*/  BRA `(.L_x_260) ;  /* 0xffffffe400007947 */ /* 0x000fea000383ffff */
.L_x_218:
[----:B-1----:R1:W2:Y:S02]  /*d800*/  SYNCS.PHASECHK.TRANS64.TRYWAIT P0, [R2+URZ+0x19c70], R3 ;  /* 0x019c7003020075a7 */ /* 0x0022a4000800017f */
[----:B--2---:R-:W-:Y:S05]  /*d810*/  @!P0 NANOSLEEP.SYNCS 0x989680 ;  /* 0x009896800000895d */ /* 0x004fea0003900000 */
[----:B------:R-:W2:Y:S02]  /*d820*/  @!P0 SYNCS.PHASECHK.TRANS64 P0, [R2+URZ+0x19c70], R3 ;  /* 0x019c7003020085a7 */ /* 0x000ea4000800007f */
[----:B--2---:R-:W-:Y:S05]  /*d830*/  @!P0 BRA `(.L_x_218) ;  /* 0xfffffffc00f08947 */ /* 0x004fea000383ffff */
[----:B------:R-:W-:Y:S05]  /*d840*/  BRA `(.L_x_261) ;  /* 0xffffffe800447947 */ /* 0x000fea000383ffff */
.L_x_220:
[----:B-1----:R1:W2:Y:S02]  /*d850*/  SYNCS.PHASECHK.TRANS64.TRYWAIT P0, [R2+URZ+0x19c60], R5 ;  /* 0x019c6005020075a7 */ /* 0x0022a4000800017f */
[----:B--2---:R-:W-:Y:S05]  /*d860*/  @!P0 NANOSLEEP.SYNCS 0x989680 ;  /* 0x009896800000895d */ /* 0x004fea0003900000 */
[----:B------:R-:W2:Y:S02]  /*d870*/  @!P0 SYNCS.PHASECHK.TRANS64 P0, [R2+URZ+0x19c60], R5 ;  /* 0x019c6005020085a7 */ /* 0x000ea4000800007f */
[----:B--2---:R-:W-:Y:S05]  /*d880*/  @!P0 BRA `(.L_x_220) ;  /* 0xfffffffc00f08947 */ /* 0x004fea000383ffff */
[----:B------:R-:W-:Y:S05]  /*d890*/  BRA `(.L_x_262) ;  /* 0xffffffe800507947 */ /* 0x000fea000383ffff */
.L_x_233:
[----:B0-----:R0:W1:Y:S02]  /*d8a0*/  SYNCS.PHASECHK.TRANS64.TRYWAIT P0, [R6+URZ+0x19c20], R0 ;  /* 0x019c2000060075a7 */ /* 0x001064000800017f */
[----:B-1----:R-:W-:Y:S05]  /*d8b0*/  @!P0 NANOSLEEP.SYNCS 0x989680 ;  /* 0x009896800000895d */ /* 0x002fea0003900000 */
[----:B------:R-:W1:Y:S02]  /*d8c0*/  @!P0 SYNCS.PHASECHK.TRANS64 P0, [R6+URZ+0x19c20], R0 ;  /* 0x019c2000060085a7 */ /* 0x000e64000800007f */
[----:B-1----:R-:W-:Y:S05]  /*d8d0*/  @!P0 BRA `(.L_x_233) ;  /* 0xfffffffc00f08947 */ /* 0x002fea000383ffff */
[----:B------:R-:W-:Y:S05]  /*d8e0*/  BRA `(.L_x_263) ;  /* 0xfffffff400b87947 */ /* 0x000fea000383ffff */
.L_x_234:
[----:B------:R-:W1:Y:S01]  /*d8f0*/  S2R R2, SR_TID.X ;  /* 0x0000000000027919 */ /* 0x000e620000002100 */
[----:B------:R-:W-:Y:S01]  /*d900*/  BSSY B0, `(.L_x_264) ;  /* 0x000000a000007945 */ /* 0x000fe20003800000 */
[----:B------:R-:W-:Y:S02]  /*d910*/  IMAD.MOV.U32 R12, RZ, RZ, RZ ;  /* 0x000000ffff0c7224 */ /* 0x000fe400078e00ff */
[----:B------:R-:W-:Y:S02]  /*d920*/  IMAD.MOV.U32 R11, RZ, RZ, 0x1f ;  /* 0x0000001fff0b7424 */ /* 0x000fe400078e00ff */
[----:B------:R-:W-:Y:S01]  /*d930*/  IMAD.MOV.U32 R15, RZ, RZ, -0x1 ;  /* 0xffffffffff0f7424 */ /* 0x000fe200078e00ff */
[----:B-1----:R-:W-:-:S04]  /*d940*/  SHF.R.U32.HI R2, RZ, 0x5, R2 ;  /* 0x00000005ff027819 */ /* 0x002fc80000011602 */
[----:B------:R-:W-:-:S05]  /*d950*/  LOP3.LUT R2, R2, 0x3, RZ, 0xc0, !PT ;  /* 0x0000000302027812 */ /* 0x000fca00078ec0ff */
[----:B------:R-:W-:-:S07]  /*d960*/  IMAD.MOV.U32 R13, RZ, RZ, R2 ;  /* 0x000000ffff0d7224 */ /* 0x000fce00078e0002 */
[----:B0----5:R-:W-:Y:S05]  /*d970*/  WARPSYNC.COLLECTIVE R15, `(.L_x_265) ;  /* 0x000000000f087348 */ /* 0x021fea0003c00000 */
[----:B------:R1:W2:Y:S02]  /*d980*/  SHFL.IDX P6, R14, R13, R12, R11 ;  /* 0x0000000c0d0e7389 */ /* 0x0002a400000c000b */
[----:B012--5:R-:W-:Y:S01]  /*d990*/  ENDCOLLECTIVE ;  /* 0x000000000000791b */ /* 0x027fe20003800000 */
.L_x_265:
[----:B------:R-:W-:Y:S05]  /*d9a0*/  BSYNC B0 ;  /* 0x0000000000007941 */ /* 0x000fea0003800000 */
.L_x_264:
[----:B------:R-:W-:Y:S05]  /*d9b0*/  BRA `(.L_x_266) ;  /* 0xfffffff400a07947 */ /* 0x000fea000383ffff */
.L_x_237:
[----:B------:R-:W-:Y:S01]  /*d9c0*/  BSSY B1, `(.L_x_267) ;  /* 0x0000006000017945 */ /* 0x000fe20003800000 */
[----:B------:R-:W-:-:S07]  /*d9d0*/  IMAD.MOV.U32 R15, RZ, RZ, -0x1 ;  /* 0xffffffffff0f7424 */ /* 0x000fce00078e00ff */
[----:B0----5:R-:W-:Y:S05]  /*d9e0*/  WARPSYNC.COLLECTIVE R15, `(.L_x_268) ;  /* 0x000000000f0c7348 */ /* 0x021fea0003c00000 */
[----:B------:R-:W-:Y:S02]  /*d9f0*/  ELECT P6, UR62, PT ;  /* 0x00000000003e782f */ /* 0x000fe400038c0000 */
[----:B------:R-:W-:Y:S01]  /*da00*/  MOV R14, UR62 ;  /* 0x0000003e000e7c02 */ /* 0x000fe20008000f00 */
[----:B0----5:R-:W-:Y:S10]  /*da10*/  ENDCOLLECTIVE ;  /* 0x000000000000791b */ /* 0x021ff40003800000 */
.L_x_268:
[----:B------:R-:W-:Y:S05]  /*da20*/  BSYNC B1 ;  /* 0x0000000000017941 */ /* 0x000fea0003800000 */
.L_x_267:
[----:B------:R-:W-:Y:S05]  /*da30*/  BRA `(.L_x_269) ;  /* 0xfffffff400987947 */ /* 0x000fea000383ffff */
.L_x_239:
[----:B0-----:R0:W1:Y:S02]  /*da40*/  SYNCS.PHASECHK.TRANS64.TRYWAIT P1, [R5+URZ], R4 ;  /* 0x00000004050075a7 */ /* 0x001064000802017f */
[----:B-1----:R-:W-:Y:S05]  /*da50*/  @!P1 NANOSLEEP.SYNCS 0x989680 ;  /* 0x009896800000995d */ /* 0x002fea0003900000 */
[----:B------:R-:W1:Y:S02]  /*da60*/  @!P1 SYNCS.PHASECHK.TRANS64 P1, [R5+URZ], R4 ;  /* 0x00000004050095a7 */ /* 0x000e64000802007f */
[----:B-1----:R-:W-:Y:S05]  /*da70*/  @!P1 BRA `(.L_x_239) ;  /* 0xfffffffc00f09947 */ /* 0x002fea000383ffff */
[----:B------:R-:W-:Y:S05]  /*da80*/  BRA `(.L_x_270) ;  /* 0xfffffff400cc7947 */ /* 0x000fea000383ffff */
.L_x_240:
[----:B-1----:R1:W2:Y:S02]  /*da90*/  SYNCS.PHASECHK.TRANS64.TRYWAIT P1, [R9+URZ], R0 ;  /* 0x00000000090075a7 */ /* 0x0022a4000802017f */
[----:B--2---:R-:W-:Y:S05]  /*daa0*/  @!P1 NANOSLEEP.SYNCS 0x989680 ;  /* 0x009896800000995d */ /* 0x004fea0003900000 */
[----:B------:R-:W2:Y:S02]  /*dab0*/  @!P1 SYNCS.PHASECHK.TRANS64 P1, [R9+URZ], R0 ;  /* 0x00000000090095a7 */ /* 0x000ea4000802007f */
[----:B--2---:R-:W-:Y:S05]  /*dac0*/  @!P1 BRA `(.L_x_240) ;  /* 0xfffffffc00f09947 */ /* 0x004fea000383ffff */
[----:B------:R-:W-:Y:S05]  /*dad0*/  BRA `(.L_x_271) ;  /* 0xfffffff400c07947 */ /* 0x000fea000383ffff */
.L_x_242:
[----:B--2---:R2:W3:Y:S02]  /*dae0*/  SYNCS.PHASECHK.TRANS64.TRYWAIT P1, [R17+URZ+0x19c60], R4 ;  /* 0x019c6004110075a7 */ /* 0x0044e4000802017f */
[----:B---3--:R-:W-:Y:S05]  /*daf0*/  @!P1 NANOSLEEP.SYNCS 0x989680 ;  /* 0x009896800000995d */ /* 0x008fea0003900000 */
[----:B------:R-:W3:Y:S02]  /*db00*/  @!P1 SYNCS.PHASECHK.TRANS64 P1, [R17+URZ+0x19c60], R4 ;  /* 0x019c6004110095a7 */ /* 0x000ee4000802007f */
[----:B---3--:R-:W-:Y:S05]  /*db10*/  @!P1 BRA `(.L_x_242) ;  /* 0xfffffffc00f09947 */ /* 0x008fea000383ffff */
[----:B------:R-:W-:Y:S05]  /*db20*/  BRA `(.L_x_272) ;  /* 0xfffffff400c07947 */ /* 0x000fea000383ffff */
.L_x_244:
[----:B---3--:R3:W4:Y:S02]  /*db30*/  SYNCS.PHASECHK.TRANS64.TRYWAIT P1, [R7+URZ+0x19c60], R0 ;  /* 0x019c6000070075a7 */ /* 0x008724000802017f */
[----:B----4-:R-:W-:Y:S05]  /*db40*/  @!P1 NANOSLEEP.SYNCS 0x989680 ;  /* 0x009896800000995d */ /* 0x010fea0003900000 */
[----:B------:R-:W4:Y:S02]  /*db50*/  @!P1 SYNCS.PHASECHK.TRANS64 P1, [R7+URZ+0x19c60], R0 ;  /* 0x019c6000070095a7 */ /* 0x000f24000802007f */
[----:B----4-:R-:W-:Y:S05]  /*db60*/  @!P1 BRA `(.L_x_244) ;  /* 0xfffffffc00f09947 */ /* 0x010fea000383ffff */
[----:B------:R-:W-:Y:S05]  /*db70*/  BRA `(.L_x_273) ;  /* 0xfffffff400c07947 */ /* 0x000fea000383ffff */
.L_x_246:
[----:B----4-:R4:W0:Y:S02]  /*db80*/  SYNCS.PHASECHK.TRANS64.TRYWAIT P0, [R17+URZ+0x19c80], R4 ;  /* 0x019c8004110075a7 */ /* 0x010824000800017f */
[----:B0-----:R-:W-:Y:S05]  /*db90*/  @!P0 NANOSLEEP.SYNCS 0x989680 ;  /* 0x009896800000895d */ /* 0x001fea0003900000 */
[----:B------:R-:W0:Y:S02]  /*dba0*/  @!P0 SYNCS.PHASECHK.TRANS64 P0, [R17+URZ+0x19c80], R4 ;  /* 0x019c8004110085a7 */ /* 0x000e24000800007f */
[----:B0-----:R-:W-:Y:S05]  /*dbb0*/  @!P0 BRA `(.L_x_246) ;  /* 0xfffffffc00f08947 */ /* 0x001fea000383ffff */
[----:B------:R-:W-:Y:S05]  /*dbc0*/  BRA `(.L_x_247) ;  /* 0xfffffff400bc7947 */ /* 0x000fea000383ffff */
.L_x_274:
        /* <DEDUP_REMOVED lines=11> */
.L_x_2221:


//--------------------- .text._ZN7cutlass13device_kernelIN5flash11enable_sm90INS1_16FlashAttnFwdSm90INS1_25CollectiveMainloopFwdSm90ILi2EN4cute5tupleIJNS5_1CILi1EEES8_S8_EEENS6_IJNS7_ILi192EEENS7_ILi128EEENS7_ILi96EEEEEELi96ENS_12float_e4m3_tEfNS_4arch4Sm90ELb0ELb0ELb1ELb1ELb0ELb1ELb0ELb1ELb1ELb0ELb0ELb0EEENS1_21CollectiveEpilogueFwdINS6_IJSA_SC_SB_EEES9_NS_10bfloat16_tESG_Li384ELb1ELb0ELb0ELb1EEENS1_36VarlenDynamicPersistentTileSchedulerILi192ELi128ELi384ELi128ELb0ELb0ELb1ELb0ELb1ELb1EEEEEEEEEvNT_6ParamsE --------------------------
	.section	.text._ZN7cutlass13device_kernelIN5flash11enable_sm90INS1_16FlashAttnFwdSm90INS1_25CollectiveMainloopFwdSm90ILi2EN4cute5tupleIJNS5_1CILi1EEES8_S8_EEENS6_IJNS7_ILi192EEENS7_ILi128EEENS7_ILi96EEEEEELi96ENS_12float_e4m3_tEfNS_4arch4Sm90ELb0ELb0ELb1ELb1ELb0ELb1ELb0ELb1ELb1ELb0ELb0ELb0EEENS1_21CollectiveEpilogueFwdINS6_IJSA_SC_SB_EEES9_NS_10bfloat16_tESG_Li384ELb1ELb0ELb0ELb1EEENS1_36VarlenDynamicPersistentTileSchedulerILi192ELi128ELi384ELi128ELb0ELb0ELb1ELb0ELb1ELb1EEEEEEEEEvNT_6ParamsE,"ax",@progbits
	.align	128
.text._ZN7cutlass13device_kernelIN5flash11enable_sm90INS1_16FlashAttnFwdSm90INS1_25CollectiveMainloopFwdSm90ILi2EN4cute5tupleIJNS5_1CILi1EEES8_S8_EEENS6_IJNS7_ILi192EEENS7_ILi128EEENS7_ILi96EEEEEELi96ENS_12float_e4m3_tEfNS_4arch4Sm90ELb0ELb0ELb1ELb1ELb0ELb1ELb0ELb1ELb1ELb0ELb0ELb0EEENS1_21CollectiveEpilogueFwdINS6_IJSA_SC_SB_EEES9_NS_10bfloat16_tESG_Li384ELb1ELb0ELb0ELb1EEENS1_36VarlenDynamicPersistentTileSchedulerILi192ELi128ELi384ELi128ELb0ELb0ELb1ELb0ELb1ELb1EEEEEEEEEvNT_6ParamsE:
        .type           _ZN7cutlass13device_kernelIN5flash11enable_sm90INS1_16FlashAttnFwdSm90INS1_25CollectiveMainloopFwdSm90ILi2EN4cute5tupleIJNS5_1CILi1EEES8_S8_EEENS6_IJNS7_ILi192EEENS7_ILi128EEENS7_ILi96EEEEEELi96ENS_12float_e4m3_tEfNS_4arch4Sm90ELb0ELb0ELb1ELb1ELb0ELb1ELb0ELb1ELb1ELb0ELb0ELb0EEENS1_21CollectiveEpilogueFwdINS6_IJSA_SC_SB_EEES9_NS_10bfloat16_tESG_Li384ELb1ELb0ELb0ELb1EEENS1_36VarlenDynamicPersistentTileSchedulerILi192ELi128ELi384ELi128ELb0ELb0ELb1ELb0ELb1ELb1EEEEEEEEEvNT_6ParamsE,@function
        .size           _ZN7cutlass13device_kernelIN5flash11enable_sm90INS1_16FlashAttnFwdSm90INS1_25CollectiveMainloopFwdSm90ILi2EN4cute5tupleIJNS5_1CILi1EEES8_S8_EEENS6_IJNS7_ILi192EEENS7_ILi128EEENS7_ILi96EEEEEELi96ENS_12float_e4m3_tEfNS_4arch4Sm90ELb0ELb0ELb1ELb1ELb0ELb1ELb0ELb1ELb1ELb0ELb0ELb0EEENS1_21CollectiveEpilogueFwdINS6_IJSA_SC_SB_EEES9_NS_10bfloat16_tESG_Li384ELb1ELb0ELb0ELb1EEENS1_36VarlenDynamicPersistentTileSchedulerILi192ELi128ELi384ELi128ELb0ELb0ELb1ELb0ELb1ELb1EEEEEEEEEvNT_6ParamsE,(.L_x_2222 - _ZN7cutlass13device_kernelIN5flash11enable_sm90INS1_16FlashAttnFwdSm90INS1_25CollectiveMainloopFwdSm90ILi2EN4cute5tupleIJNS5_1CILi1EEES8_S8_EEENS6_IJNS7_ILi192EEENS7_ILi128EEENS7_ILi96EEEEEELi96ENS_12float_e4m3_tEfNS_4arch4Sm90ELb0ELb0ELb1ELb1ELb0ELb1ELb0ELb1ELb1ELb0ELb0ELb0EEENS1_21CollectiveEpilogueFwdINS6_IJSA_SC_SB_EEES9_NS_10bfloat16_tESG_Li384ELb1ELb0ELb0ELb1EEENS1_36VarlenDynamicPersistentTileSchedulerILi192ELi128ELi384ELi128ELb0ELb0ELb1ELb0ELb1ELb1EEEEEEEEEvNT_6ParamsE)
        .other          _ZN7cutlass13device_kernelIN5flash11enable_sm90INS1_16FlashAttnFwdSm90INS1_25CollectiveMainloopFwdSm90ILi2EN4cute5tupleIJNS5_1CILi1EEES8_S8_EEENS6_IJNS7_ILi192EEENS7_ILi128EEENS7_ILi96EEEEEELi96ENS_12float_e4m3_tEfNS_4arch4Sm90ELb0ELb0ELb1ELb1ELb0ELb1ELb0ELb1ELb1ELb0ELb0ELb0EEENS1_21CollectiveEpilogueFwdINS6_IJSA_SC_SB_EEES9_NS_10bfloat16_tESG_Li384ELb1ELb0ELb0ELb1EEENS1_36VarlenDynamicPersistentTileSchedulerILi192ELi128ELi384ELi128ELb0ELb0ELb1ELb0ELb1ELb1EEEEEEEEEvNT_6ParamsE,@"STO_CUDA_ENTRY STV_DEFAULT"
_ZN7cutlass13device_kernelIN5flash11enable_sm90INS1_16FlashAttnFwdSm90INS1_25CollectiveMainloopFwdSm90ILi2EN4cute5tupleIJNS5_1CILi1EEES8_S8_EEENS6_IJNS7_ILi192EEENS7_ILi128EEENS7_ILi96EEEEEELi96ENS_12float_e4m3_tEfNS_4arch4Sm90ELb0ELb0ELb1ELb1ELb0ELb1ELb0ELb1ELb1ELb0ELb0ELb0EEENS1_21CollectiveEpilogueFwdINS6_IJSA_SC_SB_EEES9_NS_10bfloat16_tESG_Li384ELb1ELb0ELb0ELb1EEENS1_36VarlenDynamicPersistentTileSchedulerILi192ELi128ELi384ELi128ELb0ELb0ELb1ELb0ELb1ELb1EEEEEEEEEvNT_6ParamsE:
[----:B------:R-:W0:Y:S02]  /*0000*/  LDC R1, c[0x0][0x28] ;  /* 0x00000a00ff017b82 */ /* 0x000e240000000800 */
[----:B0-----:R-:W-:Y:S01]  /*0010*/  VIADD R1, R1, 0xffffffa0 ;  /* 0xffffffa001017836 */ /* 0x001fe20000000000 */
[----:B------:R-:W0:Y:S01]  /*0020*/  S2R R3, SR_TID.X ;  /* 0x0000000000037919 */ /* 0x000e220000002100 */
[----:B------:R-:W-:Y:S01]  /*0030*/  ELECT P0, URZ, PT ;  /* 0x00000000003f782f */ /* 0x000fe20003800000 */
[----:B------:R-:W-:Y:S01]  /*0040*/  BSSY B0, `(.L_x_275) ;  /* 0x0000016000007945 */ /* 0x000fe20003800000 */
[----:B0-----:R-:W-:-:S05]  /*0050*/  SHF.R.U32.HI R0, RZ, 0x5, R3 ;  /* 0x00000005ff007819 */ /* 0x001fca0000011603 */
[----:B------:R-:W0:Y:S02]  /*0060*/  SHFL.IDX PT, R2, R0, RZ, 0x1f ;  /* 0x00001fff00027589 */ /* 0x000e2400000e0000 */
[----:B0-----:R-:W-:-:S13]  /*0070*/  ISETP.EQ.AND P0, PT, R2, RZ, P0 ;  /* 0x000000ff0200720c */ /* 0x001fda0000702270 */
[----:B------:R-:W-:Y:S05]  /*0080*/  @!P0 BRA `(.L_x_276) ;  /* 0x0000000000448947 */ /* 0x000fea0003800000 */
[----:B------:R-:W-:Y:S02]  /*0090*/  ULDC.64 UR4, c[0x0][0x198] ;  /* 0x0000660000047ab9 */ /* 0x000fe40000000a00 */
[----:B------:R-:W-:Y:S02]  /*00a0*/  UIADD3 UR6, UP0, UR4, 0x270, URZ ;  /* 0x0000027004067890 */ /* 0x000fe4000ff1e03f */
[----:B------:R-:W-:Y:S02]  /*00b0*/  UIADD3 UR8, UP1, UR4, 0x370, URZ ;  /* 0x0000037004087890 */ /* 0x000fe4000ff3e03f */
[----:B------:R-:W-:Y:S02]  /*00c0*/  UIADD3 UR10, UP2, UR4, 0x470, URZ ;  /* 0x00000470040a7890 */ /* 0x000fe4000ff5e03f */
[----:B------:R-:W-:Y:S02]  /*00d0*/  UIADD3 UR12, UP3, UR4, 0x570, URZ ;  /* 0x00000570040c7890 */ /* 0x000fe4000ff7e03f */
[----:B------:R-:W-:-:S02]  /*00e0*/  UIADD3 UR4, UP4, UR4, 0x670, URZ ;  /* 0x0000067004047890 */ /* 0x000fc4000ff9e03f */
[----:B------:R-:W-:Y:S02]  /*00f0*/  UIADD3.X UR7, URZ, UR5, URZ, UP0, !UPT ;  /* 0x000000053f077290 */ /* 0x000fe400087fe43f */
[----:B------:R-:W-:Y:S02]  /*0100*/  UIADD3.X UR9, URZ, UR5, URZ, UP1, !UPT ;  /* 0x000000053f097290 */ /* 0x000fe40008ffe43f */
[----:B------:R-:W-:Y:S02]  /*0110*/  UIADD3.X UR11, URZ, UR5, URZ, UP2, !UPT ;  /* 0x000000053f0b7290 */ /* 0x000fe400097fe43f */
[----:B------:R-:W-:Y:S02]  /*0120*/  UIADD3.X UR13, URZ, UR5, URZ, UP3, !UPT ;  /* 0x000000053f0d7290 */ /* 0x000fe40009ffe43f */
[----:B------:R-:W-:Y:S01]  /*0130*/  UIADD3.X UR5, URZ, UR5, URZ, UP4, !UPT ;  /* 0x000000053f057290 */ /* 0x000fe2000a7fe43f */
[----:B------:R0:W-:Y:S02]  /*0140*/  UTMACCTL.PF [UR6] ;  /* 0x00000000060079b9 */ /* 0x0001e40008040000 */
[----:B------:R0:W-:Y:S02]  /*0150*/  UTMACCTL.PF [UR8] ;  /* 0x00000000080079b9 */ /* 0x0001e40008040000 */
[----:B------:R0:W-:Y:S02]  /*0160*/  UTMACCTL.PF [UR10] ;  /* 0x000000000a0079b9 */ /* 0x0001e40008040000 */
[----:B------:R0:W-:Y:S02]  /*0170*/  UTMACCTL.PF [UR12] ;  /* 0x000000000c0079b9 */ /* 0x0001e40008040000 */
[----:B------:R0:W-:Y:S02]  /*0180*/  UTMACCTL.PF [UR4] ;  /* 0x00000000040079b9 */ /* 0x0001e40008040000 */
[----:B0-----:R-:W-:Y:S01]  /*0190*/  NOP ;  /* 0x0000000000007918 */ /* 0x001fe20000000000 */
.L_x_276:
[----:B------:R-:W-:Y:S05]  /*01a0*/  BSYNC B0 ;  /* 0x0000000000007941 */ /* 0x000fea0003800000 */
.L_x_275:
[----:B------:R-:W-:Y:S01]  /*01b0*/  VOTEU.ANY UP0, P0 ;  /* 0x00000000003f7886 */ /* 0x000fe20000000100 */
[----:B------:R-:W0:Y:S01]  /*01c0*/  SHFL.IDX PT, R2, R0, RZ, 0x1f ;  /* 0x00001fff00027589 */ /* 0x000e2200000e0000 */
[----:B------:R-:W-:Y:S01]  /*01d0*/  UMOV UR4, 0x1 ;  /* 0x0000000100047882 */ /* 0x000fe20000000000 */
[----:B------:R-:W-:Y:S01]  /*01e0*/  UMOV UR7, 0x180 ;  /* 0x0000018000077882 */ /* 0x000fe20000000000 */
[----:B------:R-:W-:Y:S01]  /*01f0*/  SHF.R.U32.HI R3, RZ, 0x7, R3 ;  /* 0x00000007ff037819 */ /* 0x000fe20000011603 */
[----:B------:R-:W1:Y:S01]  /*0200*/  @UP0 S2UR UR8, SR_CgaCtaId ;  /* 0x00000000000809c3 */ /* 0x000e620000008800 */
[----:B------:R-:W-:Y:S01]  /*0210*/  @UP0 UMOV UR6, 0x400 ;  /* 0x0000040000060882 */ /* 0x000fe20000000000 */
[----:B------:R-:W-:-:S04]  /*0220*/  @UP0 UIADD3 UR4, -UR4, 0x100000, URZ ;  /* 0x0010000004040890 */ /* 0x000fc8000fffe13f */
[----:B------:R-:W-:Y:S02]  /*0230*/  @UP0 USHF.L.U32 UR5, UR4, 0xb, URZ ;  /* 0x0000000b04050899 */ /* 0x000fe4000800063f */
[----:B------:R-:W-:Y:S01]  /*0240*/  @UP0 USHF.L.U32 UR4, UR4, 0x1, URZ ;  /* 0x0000000104040899 */ /* 0x000fe2000800063f */
[----:B------:R-:W-:Y:S01]  /*0250*/  VOTEU.ANY UP1, P0 ;  /* 0x00000000003f7886 */ /* 0x000fe20000020100 */
[----:B0-----:R-:W-:Y:S02]  /*0260*/  ISETP.NE.AND P1, PT, R2, RZ, PT ;  /* 0x000000ff0200720c */ /* 0x001fe40003f25270 */
[----:B------:R0:W2:Y:S01]  /*0270*/  SHFL.IDX PT, R2, R3, RZ, 0x1f ;  /* 0x00001fff03027589 */ /* 0x0000a200000e0000 */
[----:B-1----:R-:W-:Y:S02]  /*0280*/  @UP0 ULEA UR8, UR8, UR6, 0x18 ;  /* 0x0000000608080291 */ /* 0x002fe4000f8ec03f */
[----:B------:R-:W-:-:S04]  /*0290*/  @UP0 UIADD3 UR6, -UR7, 0x100000, URZ ;  /* 0x0010000007060890 */ /* 0x000fc8000fffe13f */
[----:B------:R-:W-:Y:S02]  /*02a0*/  @UP0 USHF.L.U32 UR7, UR6, 0xb, URZ ;  /* 0x0000000b06070899 */ /* 0x000fe4000800063f */
[----:B------:R-:W-:Y:S01]  /*02b0*/  @UP0 USHF.L.U32 UR6, UR6, 0x1, URZ ;  /* 0x0000000106060899 */ /* 0x000fe2000800063f */
[----:B------:R-:W-:Y:S01]  /*02c0*/  VOTEU.ANY UP0, P0 ;  /* 0x00000000003f7886 */ /* 0x000fe20000000100 */
[----:B------:R-:W1:Y:S04]  /*02d0*/  FENCE.VIEW.ASYNC.S ;  /* 0x00000000000073c6 */ /* 0x000e680000000000 */
[----:B-1----:R0:W1:Y:S06]  /*02e0*/  @UP0 SYNCS.EXCH.64 URZ, [UR8+0x19c00], UR4 ;  /* 0x019c0004083f05b2 */ /* 0x00206c0008000100 */
[----:B------:R0:W3:Y:S02]  /*02f0*/  @UP1 SYNCS.EXCH.64 URZ, [UR8+0x19c20], UR6 ;  /* 0x019c2006083f15b2 */ /* 0x0000e40008000100 */
[----:B0-----:R-:W-:Y:S05]  /*0300*/  @P1 BRA `(.L_x_277) ;  /* 0x0000000000481947 */ /* 0x001fea0003800000 */
[----:B------:R-:W0:Y:S01]  /*0310*/  S2UR UR5, SR_CgaCtaId ;  /* 0x00000000000579c3 */ /* 0x000e220000008800 */
        /* <DEDUP_REMOVED lines=15> */
[----:B------:R0:W0:Y:S01]  /*0410*/  SYNCS.EXCH.64 URZ, [UR8+0x19c48], UR4 ;  /* 0x019c4804083f75b2 */ /* 0x0000220008000100 */
[----:B------:R-:W-:Y:S01]  /*0420*/  NOP ;  /* 0x0000000000007918 */ /* 0x000fe20000000000 */
.L_x_277:
[----:B------:R-:W5:Y:S01]  /*0430*/  SHFL.IDX PT, R3, R0, RZ, 0x1f ;  /* 0x00001fff00037589 */ /* 0x000f6200000e0000 */
[----:B------:R-:W-:Y:S01]  /*0440*/  NOP ;  /* 0x0000000000007918 */ /* 0x000fe20000000000 */
[----:B-----5:R-:W-:-:S13]  /*0450*/  ISETP.NE.AND P0, PT, R3, RZ, PT ;  /* 0x000000ff0300720c */ /* 0x020fda0003f05270 */
        /* <DEDUP_REMOVED lines=17> */
[----:B------:R0:W0:Y:S01]  /*0570*/  SYNCS.EXCH.64 URZ, [UR8+0x19c68], UR6 ;  /* 0x019c6806083f75b2 */ /* 0x0000220008000100 */
[----:B------:R-:W-:Y:S01]  /*0580*/  NOP ;  /* 0x0000000000007918 */ /* 0x000fe20000000000 */
.L_x_278:
[----:B------:R-:W5:Y:S01]  /*0590*/  SHFL.IDX PT, R3, R0, RZ, 0x1f ;  /* 0x00001fff00037589 */ /* 0x000f6200000e0000 */
[----:B------:R-:W-:Y:S01]  /*05a0*/  NOP ;  /* 0x0000000000007918 */ /* 0x000fe20000000000 */
[----:B-----5:R-:W-:-:S13]  /*05b0*/  ISETP.NE.AND P0, PT, R3, RZ, PT ;  /* 0x000000ff0300720c */ /* 0x020fda0003f05270 */
        /* <DEDUP_REMOVED lines=13> */
[----:B------:R0:W0:Y:S01]  /*0690*/  SYNCS.EXCH.64 URZ, [UR6+0x19c88], UR4 ;  /* 0x019c8804063f75b2 */ /* 0x0000220008000100 */
[----:B------:R-:W-:Y:S01]  /*06a0*/  NOP ;  /* 0x0000000000007918 */ /* 0x000fe20000000000 */
.L_x_279:
        /* <DEDUP_REMOVED lines=22> */
.L_x_280:
        /* <DEDUP_REMOVED lines=22> */
.L_x_281:
[----:B--2---:R-:W-:Y:S01]  /*0970*/  ISETP.NE.AND P0, PT, R2, RZ, PT ;  /* 0x000000ff0200720c */ /* 0x004fe20003f05270 */
[----:B------:R-:W-:Y:S01]  /*0980*/  IMAD.MOV.U32 R2, RZ, RZ, 0x1 ;  /* 0x00000001ff027424 */ /* 0x000fe200078e00ff */
[----:B------:R-:W-:Y:S01]  /*0990*/  NOP ;  /* 0x0000000000007918 */ /* 0x000fe20000000000 */
[----:B------:R-:W-:Y:S01]  /*09a0*/  ULDC.64 UR40, c[0x0][0x208] ;  /* 0x0000820000287ab9 */ /* 0x000fe20000000a00 */
[----:B------:R-:W-:Y:S02]  /*09b0*/  BSSY B8, `(.L_x_282) ;  /* 0x00017b7000087945 */ /* 0x000fe40003800000 */
[----:B------:R-:W-:-:S05]  /*09c0*/  SEL R2, R2, 0x2, !P0 ;  /* 0x0000000202027807 */ /* 0x000fca0004000000 */
[----:B------:R2:W-:Y:S01]  /*09d0*/  STL [R1+0x20], R2 ;  /* 0x0000200201007387 */ /* 0x0005e20000100800 */
[----:B01-34-:R-:W-:Y:S06]  /*09e0*/  BAR.SYNC.DEFER_BLOCKING 0x0 ;  /* 0x0000000000007b1d */ /* 0x01bfec0000010000 */
[----:B------:R-:W-:Y:S05]  /*09f0*/  @!P0 BRA `(.L_x_283) ;  /* 0x0000011800988947 */ /* 0x000fea0003800000 */
.L_x_284:
[----:B------:R-:W-:-:S08]  /*0a00*/  NOP ;  /* 0x0000000000007918 */ /* 0x000fd00000000000 */
[----:B------:R-:W0:Y:S02]  /*0a10*/  USETMAXREG.TRY_ALLOC.CTAPOOL UP0, 0xa0 ;  /* 0x000000a0000079c8 */ /* 0x000e240008000600 */
[----:B0-----:R-:W-:-:S13]  /*0a20*/  PLOP3.LUT P0, PT, PT, PT, UP0, 0x80, 0x0 ;  /* 0x000000000000781c */ /* 0x001fda0003f0f008 */
[----:B------:R-:W-:Y:S05]  /*0a30*/  @!P0 BRA `(.L_x_284) ;  /* 0xfffffffc00f08947 */ /* 0x000fea000383ffff */
[----:B------:R-:W0:Y:S08]  /*0a40*/  S2UR UR4, SR_CgaCtaId ;  /* 0x00000000000479c3 */ /* 0x000e300000008800 */
[----:B------:R-:W-:Y:S06]  /*0a50*/  BAR.ARV 0x8, 0x1a0 ;  /* 0x0206800000007b1d */ /* 0x000fec0000002000 */
[----:B------:R-:W-:-:S02]  /*0a60*/  MOV R18, 0x400 ;  /* 0x0000040000127802 */ /* 0x000fc40000000f00 */
[----:B------:R-:W-:Y:S01]  /*0a70*/  BAR.SYNC.DEFER_BLOCKING 0x5, 0x200 ;  /* 0x0148000000007b1d */ /* 0x000fe20000010000 */
[----:B0-----:R-:W-:-:S05]  /*0a80*/  IMAD.U32 R0, RZ, RZ, UR4 ;  /* 0x00000004ff007e24 */ /* 0x001fca000f8e00ff */
[----:B------:R-:W-:Y:S01]  /*0a90*/  ULDC UR4, c[0x0][0xc14] ;  /* 0x0003050000047ab9 */ /* 0x000fe20000000800 */
[----:B------:R-:W-:Y:S01]  /*0aa0*/  LEA R18, R0, R18, 0x18 ;  /* 0x0000001200127211 */ /* 0x000fe200078ec0ff */
[----:B------:R-:W-:Y:S04]  /*0ab0*/  STL [R1+0x14], R0 ;  /* 0x0000140001007387 */ /* 0x000fe80000100800 */
[----:B------:R-:W0:Y:S01]  /*0ac0*/  LDS.128 R28, [R18+0x19cd0] ;  /* 0x019cd000121c7984 */ /* 0x000e220000000c00 */
[----:B------:R-:W-:Y:S06]  /*0ad0*/  BAR.ARV 0x4, 0x200 ;  /* 0x0108000000007b1d */ /* 0x000fec0000002000 */
[----:B0-----:R-:W-:-:S13]  /*0ae0*/  ISETP.GE.AND P0, PT, R31, UR4, PT ;  /* 0x000000041f007c0c */ /* 0x001fda000bf06270 */
[----:B------:R-:W-:Y:S05]  /*0af0*/  @P0 BRA `(.L_x_285) ;  /* 0x0000017800880947 */ /* 0x000fea0003800000 */
[----:B------:R-:W3:Y:S01]  /*0b00*/  LDL.LU R19, [R1+0x20] ;  /* 0x0000200001137983 */ /* 0x000ee20000300800 */
[----:B------:R-:W0:Y:S02]  /*0b10*/  S2R R0, SR_TID.X ;  /* 0x0000000000007919 */ /* 0x000e240000002100 */
[----:B0-----:R-:W-:-:S05]  /*0b20*/  VIADD R15, R0, 0xffffff80 ;  /* 0xffffff80000f7836 */ /* 0x001fca0000000000 */
[----:B------:R-:W-:-:S04]  /*0b30*/  SHF.R.S32.HI R0, RZ, 0x1f, R15 ;  /* 0x0000001fff007819 */ /* 0x000fc8000001140f */
[----:B--2---:R-:W-:-:S04]  /*0b40*/  LEA.HI R2, R0, R15, RZ, 0x7 ;  /* 0x0000000f00027211 */ /* 0x004fc800078f38ff */
[----:B------:R-:W-:Y:S02]  /*0b50*/  LOP3.LUT R7, R2, 0xffffff80, RZ, 0xc0, !PT ;  /* 0xffffff8002077812 */ /* 0x000fe400078ec0ff */
[CC--:B------:R-:W-:Y:S02]  /*0b60*/  LEA.HI R4, R0.reuse, R15.reuse, RZ, 0x5 ;  /* 0x0000000f00047211 */ /* 0x0c0fe400078f28ff */
[-C--:B------:R-:W-:Y:S01]  /*0b70*/  LEA.HI R3, R0, R15.reuse, RZ, 0x4 ;  /* 0x0000000f00037211 */ /* 0x080fe200078f20ff */
[C---:B------:R-:W-:Y:S01]  /*0b80*/  IMAD.IADD R20, R15.reuse, 0x1, -R7 ;  /* 0x000000010f147824 */ /* 0x040fe200078e0a07 */
[----:B------:R-:W-:Y:S01]  /*0b90*/  LEA.HI R6, R15, R15, RZ, 0x1 ;  /* 0x0000000f0f067211 */ /* 0x000fe200078f08ff */
[----:B------:R-:W-:Y:S01]  /*0ba0*/  IMAD.SHL.U32 R5, R4, 0x10, RZ ;  /* 0x0000001004057824 */ /* 0x000fe200078e00ff */
[----:B------:R-:W-:Y:S02]  /*0bb0*/  LOP3.LUT R4, R3, 0x7fffff0, RZ, 0xc0, !PT ;  /* 0x07fffff003047812 */ /* 0x000fe400078ec0ff */
[----:B------:R-:W-:-:S02]  /*0bc0*/  LOP3.LUT R7, R6, 0xfffffffe, RZ, 0xc0, !PT ;  /* 0xfffffffe06077812 */ /* 0x000fc400078ec0ff */
[----:B------:R-:W-:Y:S02]  /*0bd0*/  SHF.R.S32.HI R152, RZ, 0x1, R6 ;  /* 0x00000001ff987819 */ /* 0x000fe40000011406 */
[----:B------:R-:W-:Y:S02]  /*0be0*/  SHF.R.S32.HI R8, RZ, 0x1f, R20 ;  /* 0x0000001fff087819 */ /* 0x000fe40000011414 */
[----:B------:R-:W-:Y:S01]  /*0bf0*/  SHF.R.S32.HI R9, RZ, 0x1f, R6 ;  /* 0x0000001fff097819 */ /* 0x000fe20000011406 */
[----:B------:R-:W-:Y:S01]  /*0c00*/  IMAD.IADD R4, R15, 0x1, -R4 ;  /* 0x000000010f047824 */ /* 0x000fe200078e0a04 */
[----:B------:R-:W-:Y:S01]  /*0c10*/  LOP3.LUT R5, R5, 0xfffffe00, RZ, 0xc0, !PT ;  /* 0xfffffe0005057812 */ /* 0x000fe200078ec0ff */
[----:B------:R-:W-:Y:S01]  /*0c20*/  IMAD.IADD R14, R15, 0x1, -R7 ;  /* 0x000000010f0e7824 */ /* 0x000fe200078e0a07 */
[----:B------:R-:W-:Y:S02]  /*0c30*/  LEA.HI R10, R8, R20, RZ, 0x2 ;  /* 0x00000014080a7211 */ /* 0x000fe400078f10ff */
[----:B------:R-:W-:-:S02]  /*0c40*/  LEA.HI R9, R9, R152, RZ, 0x2 ;  /* 0x0000009809097211 */ /* 0x000fc400078f10ff */
[----:B------:R-:W-:Y:S01]  /*0c50*/  SHF.R.S32.HI R21, RZ, 0x7, R2 ;  /* 0x00000007ff157819 */ /* 0x000fe20000011402 */
[----:B------:R-:W-:Y:S01]  /*0c60*/  IMAD R4, R4, 0x20, R5 ;  /* 0x0000002004047824 */ /* 0x000fe200078e0205 */
[----:B------:R-:W-:Y:S01]  /*0c70*/  SHF.R.S32.HI R2, RZ, 0x4, R3 ;  /* 0x00000004ff027819 */ /* 0x000fe20000011403 */
[----:B------:R-:W-:Y:S01]  /*0c80*/  IMAD.SHL.U32 R22, R14, 0x10, RZ ;  /* 0x000000100e167824 */ /* 0x000fe200078e00ff */
[--C-:B------:R-:W-:Y:S02]  /*0c90*/  SHF.R.S32.HI R7, RZ, 0x2, R10.reuse ;  /* 0x00000002ff077819 */ /* 0x100fe4000001140a */
[----:B------:R-:W-:Y:S02]  /*0ca0*/  SHF.R.S32.HI R6, RZ, 0x1f, R10 ;  /* 0x0000001fff067819 */ /* 0x000fe4000001140a */
[----:B------:R-:W-:Y:S02]  /*0cb0*/  LOP3.LUT R9, R9, 0x7fffffc, RZ, 0xc0, !PT ;  /* 0x07fffffc09097812 */ /* 0x000fe400078ec0ff */
[----:B------:R-:W-:Y:S01]  /*0cc0*/  LEA.HI R5, R0, R15, RZ, 0x3 ;  /* 0x0000000f00057211 */ /* 0x000fe200078f18ff */
[----:B------:R-:W-:Y:S01]  /*0cd0*/  VIADD R156, R22, 0x20 ;  /* 0x00000020169c7836 */ /* 0x000fe20000000000 */
[----:B------:R-:W-:Y:S01]  /*0ce0*/  LEA.HI R3, R3, R2, RZ, 0x1 ;  /* 0x0000000203037211 */ /* 0x000fe200078f08ff */
[----:B------:R-:W-:Y:S01]  /*0cf0*/  IMAD.IADD R9, R152, 0x1, -R9 ;  /* 0x0000000198097824 */ /* 0x000fe200078e0a09 */
[----:B------:R-:W-:-:S02]  /*0d00*/  LEA.HI R11, R6, R7, RZ, 0x3 ;  /* 0x00000007060b7211 */ /* 0x000fc400078f18ff */
[----:B------:R-:W-:Y:S02]  /*0d10*/  SHF.R.S32.HI R5, RZ, 0x3, R5 ;  /* 0x00000003ff057819 */ /* 0x000fe40000011405 */
[----:B------:R-:W-:Y:S02]  /*0d20*/  LOP3.LUT R3, R3, 0x1ffffffe, RZ, 0xc0, !PT ;  /* 0x1ffffffe03037812 */ /* 0x000fe400078ec0ff */
[----:B------:R-:W-:Y:S01]  /*0d30*/  LOP3.LUT R12, R11, 0xfffffff8, RZ, 0xc0, !PT ;  /* 0xfffffff80b0c7812 */ /* 0x000fe200078ec0ff */
[C---:B------:R-:W-:Y:S01]  /*0d40*/  IMAD R11, R2.reuse, 0x8, R9 ;  /* 0x00000008020b7824 */ /* 0x040fe200078e0209 */
[----:B------:R-:W-:Y:S01]  /*0d50*/  SHF.R.S32.HI R9, RZ, 0x1f, R156 ;  /* 0x0000001fff097819 */ /* 0x000fe2000001149c */
[----:B------:R-:W-:Y:S02]  /*0d60*/  IMAD.SHL.U32 R5, R5, 0x80, RZ ;  /* 0x0000008005057824 */ /* 0x000fe400078e00ff */
[----:B------:R-:W-:Y:S01]  /*0d70*/  IMAD.IADD R3, R2, 0x1, -R3 ;  /* 0x0000000102037824 */ /* 0x000fe200078e0a03 */
[----:B------:R-:W-:Y:S01]  /*0d80*/  LEA.HI R2, R9, R156, RZ, 0x5 ;  /* 0x0000009c09027211 */ /* 0x000fe200078f28ff */
[----:B------:R-:W-:Y:S01]  /*0d90*/  IMAD.HI R6, R21, 0x55555556, RZ ;  /* 0x5555555615067827 */ /* 0x000fe200078e02ff */
[----:B------:R-:W-:-:S02]  /*0da0*/  LOP3.LUT R16, R5, 0x80, RZ, 0xc0, !PT ;  /* 0x0000008005107812 */ /* 0x000fc400078ec0ff */
[----:B------:R-:W-:Y:S02]  /*0db0*/  LEA.HI R8, R8, R20, RZ, 0x5 ;  /* 0x0000001408087211 */ /* 0x000fe400078f28ff */
[----:B------:R-:W-:Y:S01]  /*0dc0*/  LEA.HI R9, R9, R156, RZ, 0x4 ;  /* 0x0000009c09097211 */ /* 0x000fe200078f20ff */
[----:B------:R-:W-:Y:S01]  /*0dd0*/  IMAD.IADD R7, R7, 0x1, -R12 ;  /* 0x0000000107077824 */ /* 0x000fe200078e0a0c */
[----:B------:R-:W-:Y:S01]  /*0de0*/  LOP3.LUT R10, R10, 0x7ffffffc, RZ, 0xc0, !PT ;  /* 0x7ffffffc0a0a7812 */ /* 0x000fe200078ec0ff */
[----:B------:R-:W-:Y:S01]  /*0df0*/  IMAD.SHL.U32 R11, R11, 0x20, RZ ;  /* 0x000000200b0b7824 */ /* 0x000fe200078e00ff */
[----:B------:R-:W-:Y:S02]  /*0e00*/  SHF.R.S32.HI R5, RZ, 0x5, R2 ;  /* 0x00000005ff057819 */ /* 0x000fe40000011402 */
[----:B------:R-:W-:Y:S02]  /*0e10*/  LEA.HI R6, R6, R6, RZ, 0x1 ;  /* 0x0000000606067211 */ /* 0x000fe400078f08ff */
[----:B------:R-:W-:-:S02]  /*0e20*/  SHF.R.U32.HI R12, RZ, 0x3, R16 ;  /* 0x00000003ff0c7819 */ /* 0x000fc40000011610 */
[----:B------:R-:W-:Y:S02]  /*0e30*/  LOP3.LUT R2, R16, 0x10, R9, 0xf8, !PT ;  /* 0x0000001010027812 */ /* 0x000fe400078ef809 */
[----:B------:R-:W-:Y:S01]  /*0e40*/  SHF.R.S32.HI R8, RZ, 0x5, R8 ;  /* 0x00000005ff087819 */ /* 0x000fe20000011408 */
[----:B------:R-:W-:Y:S01]  /*0e50*/  IMAD.IADD R10, R20, 0x1, -R10 ;  /* 0x00000001140a7824 */ /* 0x000fe200078e0a0a */
[----:B------:R-:W-:Y:S01]  /*0e60*/  MOV R13, 0xfffffffe ;  /* 0xfffffffe000d7802 */ /* 0x000fe20000000f00 */
[----:B------:R-:W-:Y:S01]  /*0e70*/  IMAD R5, R5, 0x1800, R11 ;  /* 0x0000180005057824 */ /* 0x000fe200078e020b */
[----:B------:R-:W-:Y:S01]  /*0e80*/  LOP3.LUT R2, R2, R12, RZ, 0x3c, !PT ;  /* 0x0000000c02027212 */ /* 0x000fe200078e3cff */
[----:B------:R-:W-:Y:S02]  /*0e90*/  IMAD R6, R6, -0x3, R21 ;  /* 0xfffffffd06067824 */ /* 0x000fe400078e0215 */
[----:B------:R-:W-:Y:S02]  /*0ea0*/  IMAD R7, R8, 0x10, R7 ;  /* 0x0000001008077824 */ /* 0x000fe400078e0207 */
[----:B------:R-:W-:Y:S01]  /*0eb0*/  IMAD R8, R3, 0x8, R4 ;  /* 0x0000000803087824 */ /* 0x000fe200078e0204 */
[----:B------:R-:W-:Y:S01]  /*0ec0*/  STL [R1], R16 ;  /* 0x0000001001007387 */ /* 0x000fe20000100800 */
[----:B------:R-:W-:Y:S01]  /*0ed0*/  IMAD R4, R10, R13, 0x80 ;  /* 0x000000800a047424 */ /* 0x000fe200078e020d */
[----:B------:R-:W-:Y:S01]  /*0ee0*/  IADD3 R3, R18, R5, R2 ;  /* 0x0000000512037210 */ /* 0x000fe20007ffe002 */
[----:B------:R-:W-:Y:S01]  /*0ef0*/  IMAD R2, R6, 0x40, R7 ;  /* 0x0000004006027824 */ /* 0x000fe200078e0207 */
[----:B------:R-:W-:Y:S01]  /*0f00*/  STL [R1+0x4], R11 ;  /* 0x0000040b01007387 */ /* 0x000fe20000100800 */
[----:B------:R-:W-:-:S03]  /*0f10*/  LEA.HI R0, R0, R15, RZ, 0x2 ;  /* 0x0000000f00007211 */ /* 0x000fc600078f10ff */
[----:B------:R-:W-:Y:S04]  /*0f20*/  STL [R1+0x4c], R12 ;  /* 0x00004c0c01007387 */ /* 0x000fe80000100800 */
[----:B------:R-:W-:Y:S04]  /*0f30*/  STL [R1+0x5c], R8 ;  /* 0x00005c0801007387 */ /* 0x000fe80000100800 */
[----:B------:R0:W-:Y:S04]  /*0f40*/  STL [R1+0x54], R4 ;  /* 0x0000540401007387 */ /* 0x0001e80000100800 */
[----:B------:R1:W-:Y:S04]  /*0f50*/  STL [R1+0x48], R3 ;  /* 0x0000480301007387 */ /* 0x0003e80000100800 */
[----:B------:R2:W-:Y:S01]  /*0f60*/  STL [R1+0x58], R2 ;  /* 0x0000580201007387 */ /* 0x0005e20000100800 */
[----:B0-----:R-:W-:-:S02]  /*0f70*/  SHF.R.S32.HI R4, RZ, 0x2, R0 ;  /* 0x00000002ff047819 */ /* 0x001fc40000011400 */
[----:B-1----:R-:W-:Y:S02]  /*0f80*/  LOP3.LUT R3, R16, 0x10, R22, 0xf8, !PT ;  /* 0x0000001010037812 */ /* 0x002fe400078ef816 */
[----:B--2---:R-:W-:Y:S02]  /*0f90*/  LOP3.LUT R2, R0, 0x1ffffffc, RZ, 0xc0, !PT ;  /* 0x1ffffffc00027812 */ /* 0x004fe400078ec0ff */
[----:B------:R-:W-:Y:S01]  /*0fa0*/  LOP3.LUT R3, R3, R12, RZ, 0x3c, !PT ;  /* 0x0000000c03037212 */ /* 0x000fe200078e3cff */
[----:B------:R-:W-:Y:S02]  /*0fb0*/  STL [R1+0x38], RZ ;  /* 0x000038ff01007387 */ /* 0x000fe40000100800 */
[----:B------:R-:W-:Y:S01]  /*0fc0*/  IMAD.IADD R2, R15, 0x1, -R2 ;  /* 0x000000010f027824 */ /* 0x000fe200078e0a02 */
[----:B------:R-:W-:Y:S01]  /*0fd0*/  SHF.R.S32.HI R0, RZ, 0x1f, R152 ;  /* 0x0000001fff007819 */ /* 0x000fe20000011498 */
[----:B------:R0:W-:Y:S01]  /*0fe0*/  STL [R1+0x20], R4 ;  /* 0x0000200401007387 */ /* 0x0001e20000100800 */
[----:B------:R-:W-:-:S02]  /*0ff0*/  IMAD.IADD R0, R11, 0x1, R3 ;  /* 0x000000010b007824 */ /* 0x000fc400078e0203 */
[----:B0-----:R-:W-:Y:S01]  /*1000*/  IMAD.SHL.U32 R4, R2, 0x8, RZ ;  /* 0x0000000802047824 */ /* 0x001fe200078e00ff */
[----:B------:R-:W-:-:S04]  /*1010*/  SHF.R.S32.HI R2, RZ, 0x4, R9 ;  /* 0x00000004ff027819 */ /* 0x000fc80000011409 */
[----:B------:R0:W-:Y:S04]  /*1020*/  STL [R1+0x10], R4 ;  /* 0x0000100401007387 */ /* 0x0001e80000100800 */
[----:B------:R0:W-:Y:S04]  /*1030*/  STL [R1+0x18], R0 ;  /* 0x0000180001007387 */ /* 0x0001e80000100800 */
[----:B------:R0:W-:Y:S01]  /*1040*/  STL [R1+0x50], R2 ;  /* 0x0000500201007387 */ /* 0x0001e20000100800 */
[----:B------:R-:W-:Y:S02]  /*1050*/  IMAD.MOV.U32 R153, RZ, RZ, RZ ;  /* 0x000000ffff997224 */ /* 0x000fe400078e00ff */
[----:B------:R-:W-:-:S02]  /*1060*/  IMAD.MOV.U32 R157, RZ, RZ, RZ ;  /* 0x000000ffff9d7224 */ /* 0x000fc400078e00ff */
[----:B------:R-:W-:Y:S02]  /*1070*/  IMAD.MOV.U32 R154, RZ, RZ, RZ ;  /* 0x000000ffff9a7224 */ /* 0x000fe400078e00ff */
[----:B------:R-:W-:Y:S01]  /*1080*/  IMAD.SHL.U32 R16, R14, 0x8, RZ ;  /* 0x000000080e107824 */ /* 0x000fe200078e00ff */
[----:B---3--:R-:W-:Y:S01]  /*1090*/  LOP3.LUT R155, R19, 0x1, RZ, 0xfc, !PT ;  /* 0x00000001139b7812 */ /* 0x008fe200078efcff */
[----:B0-----:R-:W-:-:S07]  /*10a0*/  IMAD.MOV.U32 R19, RZ, RZ, RZ ;  /* 0x000000ffff137224 */ /* 0x001fce00078e00ff */
.L_x_406:
[----:B------:R-:W0:Y:S01]  /*10b0*/  LDC.64 R2, c[0x0][0xc60] ;  /* 0x00031800ff027b82 */ /* 0x000e220000000a00 */
[----:B------:R-:W-:Y:S01]  /*10c0*/  ULDC.64 UR4, c[0x0][0xa28] ;  /* 0x00028a0000047ab9 */ /* 0x000fe20000000a00 */
[----:B------:R-:W-:Y:S01]  /*10d0*/  ULDC.64 UR8, c[0x0][0xa18] ;  /* 0x0002860000087ab9 */ /* 0x000fe20000000a00 */
[----:B------:R-:W-:Y:S01]  /*10e0*/  ULDC.64 UR6, c[0x0][0xa08] ;  /* 0x0002820000067ab9 */ /* 0x000fe20000000a00 */
[----:B0-----:R-:W-:-:S05]  /*10f0*/  IMAD.WIDE R2, R31, 0x4, R2 ;  /* 0x000000041f027825 */ /* 0x001fca00078e0202 */
[----:B--2---:R-:W2:Y:S01]  /*1100*/  LDG.E R0, desc[UR40][R2.64] ;  /* 0x0000002802007981 */ /* 0x004ea2000c1e1900 */
[----:B------:R-:W-:Y:S01]  /*1110*/  ISETP.NE.U32.AND P2, PT, RZ, UR4, PT ;  /* 0x00000004ff007c0c */ /* 0x000fe2000bf45070 */
[----:B-1-3-5:R-:W-:Y:S01]  /*1120*/  IMAD.MOV.U32 R9, RZ, RZ, RZ ;  /* 0x000000ffff097224 */ /* 0x02afe200078e00ff */
[----:B------:R-:W-:Y:S02]  /*1130*/  ISETP.NE.U32.AND P1, PT, RZ, UR8, PT ;  /* 0x00000008ff007c0c */ /* 0x000fe4000bf25070 */
[----:B------:R-:W-:Y:S02]  /*1140*/  ISETP.NE.AND.EX P2, PT, RZ, UR5, PT, P2 ;  /* 0x00000005ff007c0c */ /* 0x000fe4000bf45320 */
[----:B------:R-:W-:Y:S02]  /*1150*/  ISETP.NE.AND.EX P1, PT, RZ, UR9, PT, P1 ;  /* 0x00000009ff007c0c */ /* 0x000fe4000bf25310 */
[----:B------:R-:W-:Y:S02]  /*1160*/  ISETP.NE.U32.AND P0, PT, RZ, UR6, PT ;  /* 0x00000006ff007c0c */ /* 0x000fe4000bf05070 */
[----:B------:R-:W-:-:S02]  /*1170*/  MOV R49, RZ ;  /* 0x000000ff00317202 */ /* 0x000fc40000000f00 */
[----:B------:R-:W-:Y:S02]  /*1180*/  ISETP.NE.AND.EX P0, PT, RZ, UR7, PT, P0 ;  /* 0x00000007ff007c0c */ /* 0x000fe4000bf05300 */
[----:B--2-4-:R-:W-:Y:S01]  /*1190*/  SHF.R.S32.HI R4, RZ, 0x1f, R0 ;  /* 0x0000001fff047819 */ /* 0x014fe20000011400 */
[C---:B------:R-:W-:Y:S02]  /*11a0*/  IMAD.SHL.U32 R33, R0.reuse, 0x4, RZ ;  /* 0x0000000400217824 */ /* 0x040fe400078e00ff */
[C---:B------:R-:W-:Y:S01]  /*11b0*/  @P2 LEA R2, P3, R0.reuse, UR4, 0x2 ;  /* 0x0000000400022c11 */ /* 0x040fe2000f8610ff */
[----:B------:R-:W-:Y:S01]  /*11c0*/  STL [R1+0x1c], R0 ;  /* 0x00001c0001007387 */ /* 0x000fe20000100800 */
[C-C-:B------:R-:W-:Y:S02]  /*11d0*/  SHF.L.U64.HI R32, R0.reuse, 0x2, R4.reuse ;  /* 0x0000000200207819 */ /* 0x140fe40000010204 */
[----:B------:R-:W-:Y:S01]  /*11e0*/  @P2 LEA.HI.X R3, R0, UR5, R4, 0x2, P3 ;  /* 0x0000000500032c11 */ /* 0x000fe200098f1404 */
[----:B------:R0:W-:Y:S01]  /*11f0*/  STL [R1+0x3c], R4 ;  /* 0x00003c0401007387 */ /* 0x0001e20000100800 */
[----:B------:R-:W-:Y:S01]  /*1200*/  IADD3 R6, P4, R33, UR6, RZ ;  /* 0x0000000621067c10 */ /* 0x000fe2000ff9e0ff */
[----:B------:R-:W-:-:S02]  /*1210*/  ULDC UR4, c[0x0][0x288] ;  /* 0x0000a20000047ab9 */ /* 0x000fc40000000800 */
[----:B------:R1:W5:Y:S01]  /*1220*/  @P2 LDG.E R9, desc[UR40][R2.64] ;  /* 0x0000002802092981 */ /* 0x000362000c1e1900 */
[----:B------:R-:W-:Y:S01]  /*1230*/  IMAD.U32 R25, RZ, RZ, UR4 ;  /* 0x00000004ff197e24 */ /* 0x000fe2000f8e00ff */
[----:B------:R-:W-:Y:S01]  /*1240*/  IADD3.X R7, R32, UR7, RZ, P4, !PT ;  /* 0x0000000720077c10 */ /* 0x000fe2000a7fe4ff */
[----:B------:R-:W-:Y:S01]  /*1250*/  ULDC.64 UR4, c[0x0][0x3f8] ;  /* 0x0000fe0000047ab9 */ /* 0x000fe20000000a00 */
[----:B------:R1:W-:Y:S01]  /*1260*/  STL [R1+0x30], R33 ;  /* 0x0000302101007387 */ /* 0x0003e20000100800 */
[----:B0-----:R-:W-:-:S03]  /*1270*/  @P1 IADD3 R4, P2, R33, UR8, RZ ;  /* 0x0000000821041c10 */ /* 0x001fc6000ff5e0ff */
[----:B------:R1:W5:Y:S01]  /*1280*/  @P0 LDG.E R49, desc[UR40][R6.64] ;  /* 0x0000002806310981 */ /* 0x000362000c1e1900 */
[----:B------:R-:W-:Y:S01]  /*1290*/  @P1 IADD3.X R5, R32, UR9, RZ, P2, !PT ;  /* 0x0000000920051c10 */ /* 0x000fe200097fe4ff */
[----:B------:R-:W-:Y:S02]  /*12a0*/  UISETP.NE.U32.AND UP0, UPT, UR4, URZ, UPT ;  /* 0x0000003f0400728c */ /* 0x000fe4000bf05070 */
[----:B------:R1:W-:Y:S01]  /*12b0*/  STL [R1+0x34], R32 ;  /* 0x0000342001007387 */ /* 0x0003e20000100800 */
[----:B------:R-:W-:Y:S01]  /*12c0*/  ULDC.64 UR8, c[0x0][0xa20] ;  /* 0x0002880000087ab9 */ /* 0x000fe20000000a00 */
[----:B------:R-:W-:Y:S02]  /*12d0*/  ULDC UR4, c[0x0][0x404] ;  /* 0x0001010000047ab9 */ /* 0x000fe40000000800 */
[----:B------:R1:W5:Y:S04]  /*12e0*/  @P1 LDG.E R25, desc[UR40][R4.64] ;  /* 0x0000002804191981 */ /* 0x000368000c1e1900 */
[----:B------:R1:W-:Y:S04]  /*12f0*/  STL [R1+0x40], R29 ;  /* 0x0000401d01007387 */ /* 0x0003e80000100800 */
[----:B------:R1:W-:Y:S01]  /*1300*/  STL [R1+0x2c], R30 ;  /* 0x00002c1e01007387 */ /* 0x0003e20000100800 */
[----:B------:R-:W-:Y:S01]  /*1310*/  UISETP.NE.AND.EX UP0, UPT, UR5, URZ, UPT, UP0 ;  /* 0x0000003f0500728c */ /* 0x000fe2000bf05300 */
[----:B------:R-:W-:-:S02]  /*1320*/  ISETP.NE.U32.AND P2, PT, RZ, UR8, PT ;  /* 0x00000008ff007c0c */ /* 0x000fc4000bf45070 */
[----:B------:R-:W-:Y:S01]  /*1330*/  ULDC UR5, c[0x0][0x2e0] ;  /* 0x0000b80000057ab9 */ /* 0x000fe20000000800 */
[----:B------:R-:W-:Y:S01]  /*1340*/  USEL UR4, UR4, 0x1, UP0 ;  /* 0x0000000104047887 */ /* 0x000fe20008000000 */
[----:B------:R-:W-:-:S03]  /*1350*/  ISETP.NE.AND.EX P2, PT, RZ, UR9, PT, P2 ;  /* 0x00000009ff007c0c */ /* 0x000fc6000bf45320 */
[----:B------:R-:W-:-:S03]  /*1360*/  UIMAD UR4, UR4, UR5, URZ ;  /* 0x00000005040472a4 */ /* 0x000fc6000f8e023f */
[----:B------:R-:W-:Y:S01]  /*1370*/  ULDC UR5, c[0x0][0x338] ;  /* 0x0000ce0000057ab9 */ /* 0x000fe20000000800 */
[----:B------:R-:W-:Y:S01]  /*1380*/  IMAD.MOV.U32 R31, RZ, RZ, R0 ;  /* 0x000000ffff1f7224 */ /* 0x000fe200078e0000 */
[----:B-1----:R-:W-:Y:S07]  /*1390*/  @P1 BRA `(.L_x_286) ;  /* 0x0000000000241947 */ /* 0x002fee0003800000 */
[----:B------:R-:W-:Y:S02]  /*13a0*/  ULDC.64 UR6, c[0x0][0xa00] ;  /* 0x0002800000067ab9 */ /* 0x000fe40000000a00 */
[----:B------:R-:W-:-:S04]  /*13b0*/  ISETP.NE.U32.AND P1, PT, RZ, UR6, PT ;  /* 0x00000006ff007c0c */ /* 0x000fc8000bf25070 */
[----:B------:R-:W-:-:S13]  /*13c0*/  ISETP.NE.AND.EX P1, PT, RZ, UR7, PT, P1 ;  /* 0x00000007ff007c0c */ /* 0x000fda000bf25310 */
[----:B------:R-:W-:Y:S05]  /*13d0*/  @!P1 BRA `(.L_x_286) ;  /* 0x0000000000149947 */ /* 0x000fea0003800000 */
[----:B------:R-:W0:Y:S02]  /*13e0*/  LDC.64 R2, c[0x0][0xa00] ;  /* 0x00028000ff027b82 */ /* 0x000e240000000a00 */
[----:B0-----:R-:W-:-:S05]  /*13f0*/  IMAD.WIDE R2, R31, 0x4, R2 ;  /* 0x000000041f027825 */ /* 0x001fca00078e0202 */
[----:B-----5:R-:W2:Y:S04]  /*1400*/  LDG.E R25, desc[UR40][R2.64] ;  /* 0x0000002802197981 */ /* 0x020ea8000c1e1900 */
[----:B------:R-:W2:Y:S02]  /*1410*/  LDG.E R0, desc[UR40][R2.64+0x4] ;  /* 0x0000042802007981 */ /* 0x000ea4000c1e1900 */
[----:B--2---:R-:W-:-:S07]  /*1420*/  IMAD.IADD R25, R0, 0x1, -R25 ;  /* 0x0000000100197824 */ /* 0x004fce00078e0a19 */
.L_x_286:
[----:B------:R-:W-:Y:S02]  /*1430*/  IMAD.U32 R27, RZ, RZ, UR5 ;  /* 0x00000005ff1b7e24 */ /* 0x000fe4000f8e00ff */
[----:B------:R-:W-:Y:S01]  /*1440*/  IMAD.U32 R28, RZ, RZ, UR4 ;  /* 0x00000004ff1c7e24 */ /* 0x000fe2000f8e00ff */
[----:B------:R-:W-:Y:S06]  /*1450*/  @!P2 BRA `(.L_x_287) ;  /* 0x000000000010a947 */ /* 0x000fec0003800000 */
[----:B------:R-:W-:-:S04]  /*1460*/  IADD3 R2, P0, R33, UR8, RZ ;  /* 0x0000000821027c10 */ /* 0x000fc8000ff1e0ff */
[----:B------:R-:W-:-:S05]  /*1470*/  IADD3.X R3, R32, UR9, RZ, P0, !PT ;  /* 0x0000000920037c10 */ /* 0x000fca00087fe4ff */
[----:B------:R0:W5:Y:S01]  /*1480*/  LDG.E R28, desc[UR40][R2.64] ;  /* 0x00000028021c7981 */ /* 0x000162000c1e1900 */
[----:B------:R-:W-:Y:S05]  /*1490*/  BRA `(.L_x_288) ;  /* 0x0000000000107947 */ /* 0x000fea0003800000 */
.L_x_287:
[----:B------:R-:W-:Y:S05]  /*14a0*/  @!P0 BRA `(.L_x_288) ;  /* 0x00000000000c8947 */ /* 0x000fea0003800000 */
[----:B------:R-:W2:Y:S04]  /*14b0*/  LDG.E R3, desc[UR40][R6.64] ;  /* 0x0000002806037981 */ /* 0x000ea8000c1e1900 */
[----:B------:R-:W2:Y:S02]  /*14c0*/  LDG.E R28, desc[UR40][R6.64+0x4] ;  /* 0x00000428061c7981 */ /* 0x000ea4000c1e1900 */
[----:B--2---:R-:W-:-:S07]  /*14d0*/  IMAD.IADD R28, R28, 0x1, -R3 ;  /* 0x000000011c1c7824 */ /* 0x004fce00078e0a03 */
.L_x_288:
[----:B------:R-:W-:Y:S02]  /*14e0*/  ULDC.64 UR4, c[0x0][0xa10] ;  /* 0x0002840000047ab9 */ /* 0x000fe40000000a00 */
[----:B------:R-:W-:-:S04]  /*14f0*/  ISETP.NE.U32.AND P0, PT, RZ, UR4, PT ;  /* 0x00000004ff007c0c */ /* 0x000fc8000bf05070 */
[----:B------:R-:W-:Y:S01]  /*1500*/  ISETP.NE.AND.EX P0, PT, RZ, UR5, PT, P0 ;  /* 0x00000005ff007c0c */ /* 0x000fe2000bf05300 */
[----:B-----5:R-:W-:Y:S01]  /*1510*/  IMAD.IADD R6, R28, 0x1, -R9 ;  /* 0x000000011c067824 */ /* 0x020fe200078e0a09 */
[----:B------:R-:W-:-:S11]  /*1520*/  ULDC.64 UR4, c[0x0][0xa30] ;  /* 0x00028c0000047ab9 */ /* 0x000fd60000000a00 */
[----:B0-----:R-:W0:Y:S02]  /*1530*/  @P0 LDC.64 R2, c[0x0][0xa10] ;  /* 0x00028400ff020b82 */ /* 0x001e240000000a00 */
[----:B0-----:R-:W-:-:S05]  /*1540*/  @P0 IMAD.WIDE R2, R31, 0x4, R2 ;  /* 0x000000041f020825 */ /* 0x001fca00078e0202 */
[----:B------:R-:W2:Y:S04]  /*1550*/  @P0 LDG.E R0, desc[UR40][R2.64] ;  /* 0x0000002802000981 */ /* 0x000ea8000c1e1900 */
[----:B------:R-:W2:Y:S01]  /*1560*/  @P0 LDG.E R7, desc[UR40][R2.64+0x4] ;  /* 0x0000042802070981 */ /* 0x000ea2000c1e1900 */
[----:B------:R-:W-:Y:S01]  /*1570*/  ISETP.NE.U32.AND P1, PT, RZ, UR4, PT ;  /* 0x00000004ff007c0c */ /* 0x000fe2000bf25070 */
[----:B------:R-:W-:Y:S02]  /*1580*/  IMAD.MOV R26, RZ, RZ, -R6 ;  /* 0x000000ffff1a7224 */ /* 0x000fe400078e0a06 */
[----:B------:R-:W-:Y:S01]  /*1590*/  IMAD.MOV.U32 R24, RZ, RZ, R28 ;  /* 0x000000ffff187224 */ /* 0x000fe200078e001c */
[----:B------:R-:W-:Y:S02]  /*15a0*/  ISETP.NE.AND.EX P1, PT, RZ, UR5, PT, P1 ;  /* 0x00000005ff007c0c */ /* 0x000fe4000bf25310 */
[----:B------:R-:W-:-:S11]  /*15b0*/  VIMNMX R26, RZ, R26, !PT ;  /* 0x0000001aff1a7248 */ /* 0x000fd60007fe0100 */
[----:B------:R-:W-:-:S04]  /*15c0*/  @P1 IADD3 R4, P2, R33, UR4, RZ ;  /* 0x0000000421041c10 */ /* 0x000fc8000ff5e0ff */
[----:B------:R-:W-:-:S05]  /*15d0*/  @P1 IADD3.X R5, R32, UR5, RZ, P2, !PT ;  /* 0x0000000520051c10 */ /* 0x000fca00097fe4ff */
[----:B------:R0:W5:Y:S01]  /*15e0*/  @P1 LDG.E R24, desc[UR40][R4.64] ;  /* 0x0000002804181981 */ /* 0x000162000c1e1900 */
[----:B------:R-:W-:Y:S01]  /*15f0*/  PLOP3.LUT P3, PT, PT, PT, PT, 0x80, 0x0 ;  /* 0x000000000000781c */ /* 0x000fe20003f6f070 */
[----:B--2---:R-:W-:-:S04]  /*1600*/  @P0 IMAD.IADD R27, R7, 0x1, -R0 ;  /* 0x00000001071b0824 */ /* 0x004fc800078e0a00 */
[----:B------:R-:W-:-:S04]  /*1610*/  IMAD.IADD R88, R6, 0x1, R27 ;  /* 0x0000000106587824 */ /* 0x000fc800078e021b */
[----:B------:R-:W-:-:S05]  /*1620*/  VIADD R0, R88, 0x7f ;  /* 0x0000007f58007836 */ /* 0x000fca0000000000 */
[----:B------:R-:W-:-:S04]  /*1630*/  SHF.R.S32.HI R3, RZ, 0x1f, R0 ;  /* 0x0000001fff037819 */ /* 0x000fc80000011400 */
[----:B------:R-:W-:-:S04]  /*1640*/  LEA.HI R3, R3, R0, RZ, 0x7 ;  /* 0x0000000003037211 */ /* 0x000fc800078f38ff */
[----:B------:R-:W-:-:S04]  /*1650*/  LOP3.LUT R0, R3, 0xffffff80, RZ, 0xc0, !PT ;  /* 0xffffff8003007812 */ /* 0x000fc800078ec0ff */
[----:B------:R-:W-:-:S04]  /*1660*/  VIADDMNMX R7, R0, -R6, R27, PT ;  /* 0x8000000600077246 */ /* 0x000fc8000380011b */
[----:B------:R-:W-:Y:S02]  /*1670*/  ISETP.GT.AND P0, PT, R7, R26, PT ;  /* 0x0000001a0700720c */ /* 0x000fe40003f04270 */
[----:B------:R-:W-:-:S05]  /*1680*/  SHF.R.U32.HI R26, RZ, 0x7, R26 ;  /* 0x00000007ff1a7819 */ /* 0x000fca000001161a */
[----:B------:R-:W-:-:S06]  /*1690*/  IMAD.MOV.U32 R2, RZ, RZ, R26 ;  /* 0x000000ffff027224 */ /* 0x000fcc00078e001a */
[----:B------:R-:W-:-:S05]  /*16a0*/  @P0 VIADD R0, R7, 0x7f ;  /* 0x0000007f07000836 */ /* 0x000fca0000000000 */
[----:B0-----:R-:W-:-:S04]  /*16b0*/  @P0 SHF.R.S32.HI R5, RZ, 0x1f, R0 ;  /* 0x0000001fff050819 */ /* 0x001fc80000011400 */
[----:B------:R-:W-:Y:S02]  /*16c0*/  @P0 LEA.HI R5, R5, R0, RZ, 0x7 ;  /* 0x0000000005050211 */ /* 0x000fe400078f38ff */
[----:B------:R-:W-:Y:S02]  /*16d0*/  SHF.R.S32.HI R0, RZ, 0x7, R3 ;  /* 0x00000007ff007819 */ /* 0x000fe40000011403 */
[----:B------:R-:W-:-:S03]  /*16e0*/  @P0 SHF.R.S32.HI R2, RZ, 0x7, R5 ;  /* 0x00000007ff020819 */ /* 0x000fc60000011405 */
[----:B------:R0:W-:Y:S01]  /*16f0*/  STL [R1+0x44], R0 ;  /* 0x0000440001007387 */ /* 0x0001e20000100800 */
[----:B------:R-:W-:-:S13]  /*1700*/  ISETP.GT.AND P0, PT, R2, R26, PT ;  /* 0x0000001a0200720c */ /* 0x000fda0003f04270 */
[----:B0-----:R-:W-:Y:S05]  /*1710*/  @!P0 BRA `(.L_x_289) ;  /* 0x0000004c003c8947 */ /* 0x001fea0003800000 */
[----:B------:R-:W-:Y:S01]  /*1720*/  VIADD R0, R18, 0x13800 ;  /* 0x0001380012007836 */ /* 0x000fe20000000000 */
[----:B------:R-:W-:Y:S04]  /*1730*/  BSSY B6, `(.L_x_290) ;  /* 0x0000013000067945 */ /* 0x000fe80003800000 */
[----:B------:R-:W-:-:S13]  /*1740*/  LOP3.LUT P0, RZ, R0, 0x9f, RZ, 0xc0, !PT ;  /* 0x0000009f00ff7812 */ /* 0x000fda000780c0ff */
[----:B------:R-:W-:Y:S05]  /*1750*/  @!P0 BRA `(.L_x_291) ;  /* 0x0000000000408947 */ /* 0x000fea0003800000 */
[----:B------:R-:W-:Y:S01]  /*1760*/  MOV R0, 0x0 ;  /* 0x0000000000007802 */ /* 0x000fe20000000f00 */
[----:B------:R-:W-:Y:S01]  /*1770*/  ULDC.64 UR4, c[0x4][0x98] ;  /* 0x0100260000047ab9 */ /* 0x000fe20000000a00 */
[----:B------:R-:W-:Y:S01]  /*1780*/  ULDC.64 UR6, c[0x4][0x20] ;  /* 0x0100080000067ab9 */ /* 0x000fe20000000a00 */
[----:B------:R-:W-:Y:S01]  /*1790*/  MOV R4, UR4 ;  /* 0x0000000400047c02 */ /* 0x000fe20008000f00 */
        /* <DEDUP_REMOVED lines=11> */
[----:B-1---5:R-:W-:Y:S05]  /*1850*/  CALL.ABS.NOINC R14 ;  /* 0x000000000e007343 */ /* 0x022fea0003c00000 */
.L_x_291:
[----:B------:R-:W-:Y:S05]  /*1860*/  BSYNC B6 ;  /* 0x0000000000067941 */ /* 0x000fea0003800000 */
.L_x_290:
[----:B------:R-:W-:Y:S01]  /*1870*/  VIADD R0, R18, 0x9000 ;  /* 0x0000900012007836 */ /* 0x000fe20000000000 */
[----:B------:R-:W-:Y:S04]  /*1880*/  BSSY B6, `(.L_x_292) ;  /* 0x0000013000067945 */ /* 0x000fe80003800000 */
[----:B------:R-:W-:-:S13]  /*1890*/  LOP3.LUT P0, RZ, R0, 0x9f, RZ, 0xc0, !PT ;  /* 0x0000009f00ff7812 */ /* 0x000fda000780c0ff */
[----:B------:R-:W-:Y:S05]  /*18a0*/  @!P0 BRA `(.L_x_293) ;  /* 0x0000000000408947 */ /* 0x000fea0003800000 */
[----:B------:R-:W-:Y:S01]  /*18b0*/  MOV R0, 0x0 ;  /* 0x0000000000007802 */ /* 0x000fe20000000f00 */
[----:B------:R-:W-:Y:S01]  /*18c0*/  ULDC.64 UR4, c[0x4][0x98] ;  /* 0x0100260000047ab9 */ /* 0x000fe20000000a00 */
[----:B------:R-:W-:Y:S01]  /*18d0*/  ULDC.64 UR6, c[0x4][0x20] ;  /* 0x0100080000067ab9 */ /* 0x000fe20000000a00 */
[----:B------:R-:W-:Y:S01]  /*18e0*/  IMAD.U32 R4, RZ, RZ, UR4 ;  /* 0x00000004ff047e24 */ /* 0x000fe2000f8e00ff */
[----:B------:R0:W1:Y:S01]  /*18f0*/  LDC.64 R14, c[0x4][R0] ;  /* 0x01000000000e7b82 */ /* 0x0000620000000a00 */
[----:B------:R-:W-:Y:S01]  /*1900*/  IMAD.U32 R5, RZ, RZ, UR5 ;  /* 0x00000005ff057e24 */ /* 0x000fe2000f8e00ff */
[----:B------:R-:W-:Y:S01]  /*1910*/  ULDC.64 UR4, c[0x4][0xa0] ;  /* 0x0100280000047ab9 */ /* 0x000fe20000000a00 */
[----:B------:R-:W-:Y:S01]  /*1920*/  IMAD.U32 R10, RZ, RZ, UR6 ;  /* 0x00000006ff0a7e24 */ /* 0x000fe2000f8e00ff */
[----:B------:R-:W-:Y:S01]  /*1930*/  MOV R8, 0x70 ;  /* 0x0000007000087802 */ /* 0x000fe20000000f00 */
[----:B------:R-:W-:Y:S02]  /*1940*/  IMAD.U32 R6, RZ, RZ, UR4 ;  /* 0x00000004ff067e24 */ /* 0x000fe4000f8e00ff */
[----:B------:R-:W-:-:S02]  /*1950*/  IMAD.U32 R7, RZ, RZ, UR5 ;  /* 0x00000005ff077e24 */ /* 0x000fc4000f8e00ff */
[----:B------:R-:W-:Y:S02]  /*1960*/  IMAD.U32 R11, RZ, RZ, UR7 ;  /* 0x00000007ff0b7e24 */ /* 0x000fe4000f8e00ff */
[----:B------:R-:W-:Y:S02]  /*1970*/  IMAD.MOV.U32 R12, RZ, RZ, 0x1 ;  /* 0x00000001ff0c7424 */ /* 0x000fe400078e00ff */
[----:B0-----:R-:W-:-:S07]  /*1980*/  IMAD.MOV.U32 R13, RZ, RZ, RZ ;  /* 0x000000ffff0d7224 */ /* 0x001fce00078e00ff */
[----:B------:R-:W-:-:S07]  /*1990*/  LEPC R20, `(.L_x_293) ;  /* 0x000000001014794e */ /* 0x000fce0000000000 */
[----:B-1---5:R-:W-:Y:S05]  /*19a0*/  CALL.ABS.NOINC R14 ;  /* 0x000000000e007343 */ /* 0x022fea0003c00000 */
.L_x_293:
[----:B------:R-:W-:Y:S05]  /*19b0*/  BSYNC B6 ;  /* 0x0000000000067941 */ /* 0x000fea0003800000 */
.L_x_292:
[----:B------:R-:W-:Y:S01]  /*19c0*/  ULDC.64 UR4, c[0x0][0x9f8] ;  /* 0x00027e0000047ab9 */ /* 0x000fe20000000a00 */
[----:B------:R-:W2:Y:S01]  /*19d0*/  LDL R21, [R1+0x4c] ;  /* 0x00004c0001157983 */ /* 0x000ea20000100800 */
[----:B------:R-:W-:Y:S01]  /*19e0*/  ISETP.NE.U32.AND P0, PT, RZ, UR4, PT ;  /* 0x00000004ff007c0c */ /* 0x000fe2000bf05070 */
[----:B------:R-:W0:Y:S02]  /*19f0*/  LDC R0, c[0x0][0x428] ;  /* 0x00010a00ff007b82 */ /* 0x000e240000000800 */
[----:B------:R-:W3:Y:S01]  /*1a00*/  LDL R20, [R1+0x4] ;  /* 0x0000040001147983 */ /* 0x000ee20000100800 */
[----:B------:R-:W-:-:S05]  /*1a10*/  ISETP.NE.AND.EX P0, PT, RZ, UR5, PT, P0 ;  /* 0x00000005ff007c0c */ /* 0x000fca000bf05300 */
[----:B------:R-:W1:Y:S01]  /*1a20*/  LDC.64 R70, c[0x0][0x2f0] ;  /* 0x0000bc00ff467b82 */ /* 0x000e620000000a00 */
[----:B------:R-:W-:Y:S01]  /*1a30*/  IMAD.IADD R49, R49, 0x1, R28 ;  /* 0x0000000131317824 */ /* 0x000fe200078e021c */
[----:B------:R-:W-:Y:S01]  /*1a40*/  ULDC UR6, c[0x0][0x2e4] ;  /* 0x0000b90000067ab9 */ /* 0x000fe20000000800 */
[----:B------:R-:W-:-:S05]  /*1a50*/  ULDC.64 UR8, c[0x0][0x320] ;  /* 0x0000c80000087ab9 */ /* 0x000fca0000000a00 */
[----:B------:R-:W-:Y:S01]  /*1a60*/  @P0 IADD3 R4, P1, R33, UR4, RZ ;  /* 0x0000000421040c10 */ /* 0x000fe2000ff3e0ff */
[----:B------:R-:W4:Y:S03]  /*1a70*/  LDC R63, c[0x0][0x3d4] ;  /* 0x0000f500ff3f7b82 */ /* 0x000f260000000800 */
[----:B------:R-:W-:Y:S01]  /*1a80*/  @P0 IADD3.X R5, R32, UR5, RZ, P1, !PT ;  /* 0x0000000520050c10 */ /* 0x000fe20008ffe4ff */
[----:B------:R-:W-:Y:S01]  /*1a90*/  ULDC.64 UR4, c[0x0][0x2f8] ;  /* 0x0000be0000047ab9 */ /* 0x000fe20000000a00 */
[----:B------:R-:W2:Y:S01]  /*1aa0*/  LDL R32, [R1] ;  /* 0x0000000001207983 */ /* 0x000ea20000100800 */
[----:B------:R-:W-:Y:S02]  /*1ab0*/  SHF.R.S32.HI R23, RZ, 0x1f, R22 ;  /* 0x0000001fff177819 */ /* 0x000fe40000011416 */
[----:B------:R-:W4:Y:S01]  /*1ac0*/  LDC.64 R68, c[0x0][0x3d8] ;  /* 0x0000f600ff447b82 */ /* 0x000f220000000a00 */
[----:B------:R1:W3:Y:S01]  /*1ad0*/  @P0 LDG.E R31, desc[UR40][R4.64] ;  /* 0x00000028041f0981 */ /* 0x0002e2000c1e1900 */
[----:B0-----:R-:W-:-:S13]  /*1ae0*/  ISETP.NE.AND P0, PT, R0, 0x1, PT ;  /* 0x000000010000780c */ /* 0x001fda0003f05270 */
[----:B------:R-:W0:Y:S08]  /*1af0*/  @P0 LDC R7, c[0x0][0x42c] ;  /* 0x00010b00ff070b82 */ /* 0x000e300000000800 */
[----:B------:R-:W4:Y:S01]  /*1b00*/  @P0 LDC R9, c[0x0][0x430] ;  /* 0x00010c00ff090b82 */ /* 0x000f220000000800 */
[----:B------:R-:W-:Y:S01]  /*1b10*/  SHF.R.S32.HI R3, RZ, 0x1f, R49 ;  /* 0x0000001fff037819 */ /* 0x000fe20000011431 */
[----:B-1----:R-:W-:-:S04]  /*1b20*/  IMAD.WIDE.U32 R4, R49, R70, RZ ;  /* 0x0000004631047225 */ /* 0x002fc800078e00ff */
[----:B------:R-:W-:Y:S02]  /*1b30*/  IMAD R6, R3, R70, RZ ;  /* 0x0000004603067224 */ /* 0x000fe400078e02ff */
[----:B0-----:R-:W-:-:S04]  /*1b40*/  @P0 IMAD.HI.U32 R0, R30, R7, RZ ;  /* 0x000000071e000227 */ /* 0x001fc800078e00ff */
[----:B------:R-:W-:Y:S01]  /*1b50*/  IMAD.MOV.U32 R7, RZ, RZ, R30 ;  /* 0x000000ffff077224 */ /* 0x000fe200078e001e */
[----:B----4-:R-:W-:Y:S01]  /*1b60*/  @P0 SHF.R.U32.HI R7, RZ, R9, R0 ;  /* 0x00000009ff070219 */ /* 0x010fe20000011600 */
[----:B------:R-:W-:-:S03]  /*1b70*/  IMAD R9, R49, R71, R6 ;  /* 0x0000004731097224 */ /* 0x000fc600078e0206 */
[----:B------:R-:W-:Y:S01]  /*1b80*/  SHF.R.S32.HI R8, RZ, 0x1f, R7 ;  /* 0x0000001fff087819 */ /* 0x000fe20000011407 */
[----:B------:R-:W-:Y:S01]  /*1b90*/  IMAD.IADD R5, R5, 0x1, R9 ;  /* 0x0000000105057824 */ /* 0x000fe200078e0209 */
[----:B------:R-:W-:-:S03]  /*1ba0*/  ISETP.GE.AND P0, PT, R22, UR6, PT ;  /* 0x0000000616007c0c */ /* 0x000fc6000bf06270 */
[----:B------:R-:W-:Y:S02]  /*1bb0*/  IMAD R0, R8, UR4, RZ ;  /* 0x0000000408007c24 */ /* 0x000fe4000f8e02ff */
[----:B------:R-:W-:-:S04]  /*1bc0*/  IMAD.WIDE.U32 R4, R7, UR4, R4 ;  /* 0x0000000407047c25 */ /* 0x000fc8000f8e0004 */
[----:B------:R-:W-:Y:S01]  /*1bd0*/  IMAD R61, R7, UR5, R0 ;  /* 0x00000005073d7c24 */ /* 0x000fe2000f8e0200 */
[----:B------:R-:W-:Y:S01]  /*1be0*/  ULDC.64 UR4, c[0x0][0xa08] ;  /* 0x0002820000047ab9 */ /* 0x000fe20000000a00 */
[----:B------:R-:W-:Y:S02]  /*1bf0*/  SEL R0, RZ, 0x1, P0 ;  /* 0x00000001ff007807 */ /* 0x000fe40000000000 */
[----:B------:R-:W-:Y:S01]  /*1c00*/  ISETP.NE.U32.AND P0, PT, RZ, UR4, PT ;  /* 0x00000004ff007c0c */ /* 0x000fe2000bf05070 */
[----:B------:R-:W-:-:S03]  /*1c10*/  IMAD.MOV.U32 R60, RZ, RZ, R4 ;  /* 0x000000ffff3c7224 */ /* 0x000fc600078e0004 */
[----:B------:R-:W-:Y:S01]  /*1c20*/  ISETP.NE.AND.EX P0, PT, RZ, UR5, PT, P0 ;  /* 0x00000005ff007c0c */ /* 0x000fe2000bf05300 */
[----:B------:R-:W-:Y:S01]  /*1c30*/  IMAD.IADD R61, R5, 0x1, R61 ;  /* 0x00000001053d7824 */ /* 0x000fe200078e023d */
[----:B------:R-:W-:Y:S01]  /*1c40*/  ISETP.GE.AND P1, PT, R156, UR6, PT ;  /* 0x000000069c007c0c */ /* 0x000fe2000bf26270 */
[----:B------:R-:W-:-:S03]  /*1c50*/  ULDC.64 UR4, c[0x0][0x300] ;  /* 0x0000c00000047ab9 */ /* 0x000fc60000000a00 */
[----:B------:R-:W-:Y:S01]  /*1c60*/  SEL R6, RZ, 0xffffffff, P1 ;  /* 0xffffffffff067807 */ /* 0x000fe20000800000 */
[----:B------:R-:W-:Y:S01]  /*1c70*/  IMAD R8, R8, UR8, RZ ;  /* 0x0000000808087c24 */ /* 0x000fe2000f8e02ff */
[----:B------:R-:W-:-:S03]  /*1c80*/  SHF.R.S32.HI R14, RZ, 0x1f, R152 ;  /* 0x0000001fff0e7819 */ /* 0x000fc60000011498 */
[----:B------:R-:W-:Y:S02]  /*1c90*/  IMAD.SHL.U32 R9, R6, 0x2, RZ ;  /* 0x0000000206097824 */ /* 0x000fe400078e00ff */
[----:B------:R-:W-:-:S03]  /*1ca0*/  IMAD R15, R7, UR9, R8 ;  /* 0x00000009070f7c24 */ /* 0x000fc6000f8e0208 */
[----:B------:R-:W-:Y:S01]  /*1cb0*/  LOP3.LUT R0, R9, 0x2, R0, 0xe2, !PT ;  /* 0x0000000209007812 */ /* 0x000fe200078ee200 */
[----:B------:R-:W-:-:S04]  /*1cc0*/  IMAD.WIDE.U32 R8, R7, UR8, R22 ;  /* 0x0000000807087c25 */ /* 0x000fc8000f8e0016 */
[----:B------:R-:W-:Y:S02]  /*1cd0*/  IMAD R12, R14, R70, RZ ;  /* 0x000000460e0c7224 */ /* 0x000fe400078e02ff */
[----:B------:R-:W-:Y:S02]  /*1ce0*/  IMAD.IADD R9, R9, 0x1, R15 ;  /* 0x0000000109097824 */ /* 0x000fe400078e020f */
[----:B------:R-:W-:Y:S01]  /*1cf0*/  IMAD R15, R152, R71, R12 ;  /* 0x00000047980f7224 */ /* 0x000fe200078e020c */
[----:B------:R-:W-:Y:S02]  /*1d00*/  ISETP.GE.AND P2, PT, R156, R63, PT ;  /* 0x0000003f9c00720c */ /* 0x000fe40003f46270 */
[----:B------:R-:W-:Y:S01]  /*1d10*/  SHF.R.S32.HI R17, RZ, 0x1f, R16 ;  /* 0x0000001fff117819 */ /* 0x000fe20000011410 */
[----:B------:R-:W-:-:S04]  /*1d20*/  IMAD.WIDE.U32 R54, R152, R68, R22 ;  /* 0x0000004498367225 */ /* 0x000fc800078e0016 */
[----:B------:R-:W-:Y:S01]  /*1d30*/  IMAD.WIDE.U32 R56, R152, R68, R16 ;  /* 0x0000004498387225 */ /* 0x000fe200078e0010 */
[----:B------:R-:W-:-:S03]  /*1d40*/  P2R R83, PR, RZ, 0x4 ;  /* 0x00000004ff537803 */ /* 0x000fc60000000000 */
[----:B------:R-:W-:Y:S01]  /*1d50*/  VIADD R67, R22, 0x40 ;  /* 0x0000004016437836 */ /* 0x000fe20000000000 */
[----:B------:R-:W-:Y:S02]  /*1d60*/  SHF.L.U64.HI R71, R70, 0x7, R71 ;  /* 0x0000000746477819 */ /* 0x000fe40000010247 */
[----:B------:R-:W-:Y:S02]  /*1d70*/  LOP3.LUT R62, R0, 0x1, RZ, 0xc0, !PT ;  /* 0x00000001003e7812 */ /* 0x000fe400078ec0ff */
[----:B------:R-:W-:Y:S02]  /*1d80*/  ISETP.GE.AND P1, PT, R67, UR6, PT ;  /* 0x0000000643007c0c */ /* 0x000fe4000bf26270 */
[----:B---3--:R-:W-:-:S04]  /*1d90*/  SHF.R.S32.HI R4, RZ, 0x1f, R31 ;  /* 0x0000001fff047819 */ /* 0x008fc8000001141f */
[----:B------:R-:W-:Y:S02]  /*1da0*/  SEL R10, R4, RZ, !P0 ;  /* 0x000000ff040a7207 */ /* 0x000fe40004000000 */
[----:B------:R-:W0:Y:S01]  /*1db0*/  LDC.64 R4, c[0x0][0x3e8] ;  /* 0x0000fa00ff047b82 */ /* 0x000e220000000a00 */
[----:B------:R-:W-:Y:S02]  /*1dc0*/  SEL R11, R31, RZ, !P0 ;  /* 0x000000ff1f0b7207 */ /* 0x000fe40004000000 */
[----:B------:R-:W-:-:S03]  /*1dd0*/  IMAD R6, R10, UR4, RZ ;  /* 0x000000040a067c24 */ /* 0x000fc6000f8e02ff */
[----:B------:R-:W-:-:S04]  /*1de0*/  IMAD.WIDE.U32 R60, R11, UR4, R60 ;  /* 0x000000040b3c7c25 */ /* 0x000fc8000f8e003c */
[----:B------:R-:W-:Y:S01]  /*1df0*/  IMAD R13, R11, UR5, R6 ;  /* 0x000000050b0d7c24 */ /* 0x000fe2000f8e0206 */
[----:B------:R-:W-:Y:S01]  /*1e00*/  ULDC.64 UR4, c[0x0][0x328] ;  /* 0x0000ca0000047ab9 */ /* 0x000fe20000000a00 */
[----:B------:R-:W-:-:S04]  /*1e10*/  IMAD.WIDE.U32 R6, R152, R70, R22 ;  /* 0x0000004698067225 */ /* 0x000fc800078e0016 */
[----:B------:R-:W-:Y:S01]  /*1e20*/  IMAD.IADD R82, R61, 0x1, R13 ;  /* 0x000000013d527824 */ /* 0x000fe200078e020d */
[----:B------:R-:W-:-:S04]  /*1e30*/  IADD3 R77, P0, R60, R6, RZ ;  /* 0x000000063c4d7210 */ /* 0x000fc80007f1e0ff */
[----:B------:R-:W-:Y:S02]  /*1e40*/  IADD3.X R76, R82, R7, R15, P0, !PT ;  /* 0x00000007524c7210 */ /* 0x000fe400007fe40f */
[----:B------:R-:W-:Y:S01]  /*1e50*/  ISETP.GE.AND P0, PT, R22, R63, PT ;  /* 0x0000003f1600720c */ /* 0x000fe20003f06270 */
[----:B0-----:R-:W-:Y:S02]  /*1e60*/  IMAD R7, R14, R4, RZ ;  /* 0x000000040e077224 */ /* 0x001fe400078e02ff */
[----:B------:R-:W-:Y:S01]  /*1e70*/  IMAD.WIDE.U32 R58, R11, UR4, R8 ;  /* 0x000000040b3a7c25 */ /* 0x000fe2000f8e0008 */
[----:B------:R-:W-:-:S03]  /*1e80*/  SEL R9, R63, RZ, P2 ;  /* 0x000000ff3f097207 */ /* 0x000fc60001000000 */
[----:B------:R-:W-:Y:S01]  /*1e90*/  IMAD R13, R152, R5, R7 ;  /* 0x00000005980d7224 */ /* 0x000fe200078e0207 */
[----:B------:R-:W-:Y:S01]  /*1ea0*/  SEL R7, R63, RZ, P0 ;  /* 0x000000ff3f077207 */ /* 0x000fe20000000000 */
[----:B------:R-:W-:Y:S02]  /*1eb0*/  IMAD R10, R10, UR4, RZ ;  /* 0x000000040a0a7c24 */ /* 0x000fe4000f8e02ff */
[----:B------:R-:W-:Y:S02]  /*1ec0*/  IMAD R6, R14, R68, RZ ;  /* 0x000000440e067224 */ /* 0x000fe400078e02ff */
[----:B------:R-:W-:Y:S02]  /*1ed0*/  IMAD.IADD R7, R22, 0x1, R7 ;  /* 0x0000000116077824 */ /* 0x000fe400078e0207 */
[----:B------:R-:W-:Y:S02]  /*1ee0*/  IMAD.IADD R9, R156, 0x1, R9 ;  /* 0x000000019c097824 */ /* 0x000fe400078e0209 */
[----:B------:R-:W-:-:S02]  /*1ef0*/  IMAD R33, R11, UR5, R10 ;  /* 0x000000050b217c24 */ /* 0x000fc4000f8e020a */
[----:B------:R-:W-:Y:S01]  /*1f00*/  IMAD R11, R152, R69, R6 ;  /* 0x00000045980b7224 */ /* 0x000fe200078e0206 */
[----:B------:R-:W-:Y:S02]  /*1f10*/  SHF.R.S32.HI R6, RZ, 0x1f, R7 ;  /* 0x0000001fff067819 */ /* 0x000fe40000011407 */
[----:B------:R-:W-:Y:S02]  /*1f20*/  SHF.R.S32.HI R8, RZ, 0x1f, R9 ;  /* 0x0000001fff087819 */ /* 0x000fe40000011409 */
[----:B------:R-:W-:Y:S02]  /*1f30*/  LEA.HI R75, R6, R7, RZ, 0x4 ;  /* 0x00000007064b7211 */ /* 0x000fe400078f20ff */
[----:B------:R-:W-:Y:S02]  /*1f40*/  LEA.HI R74, R8, R9, RZ, 0x4 ;  /* 0x00000009084a7211 */ /* 0x000fe400078f20ff */
[----:B------:R-:W-:Y:S02]  /*1f50*/  LEA.HI R6, R6, R7, RZ, 0x5 ;  /* 0x0000000706067211 */ /* 0x000fe400078f28ff */
[----:B------:R-:W-:-:S03]  /*1f60*/  LEA.HI R8, R8, R9, RZ, 0x5 ;  /* 0x0000000908087211 */ /* 0x000fc600078f28ff */
[----:B------:R-:W-:Y:S01]  /*1f70*/  IMAD.SHL.U32 R7, R6, 0x80, RZ ;  /* 0x0000008006077824 */ /* 0x000fe200078e00ff */
[----:B--2---:R-:W-:Y:S01]  /*1f80*/  LOP3.LUT R6, R32, 0x10, R75, 0xf8, !PT ;  /* 0x0000001020067812 */ /* 0x004fe200078ef84b */
[----:B------:R-:W-:Y:S01]  /*1f90*/  IMAD.SHL.U32 R9, R8, 0x80, RZ ;  /* 0x0000008008097824 */ /* 0x000fe200078e00ff */
[----:B------:R-:W-:Y:S02]  /*1fa0*/  LOP3.LUT R8, R32, 0x10, R74, 0xf8, !PT ;  /* 0x0000001020087812 */ /* 0x000fe400078ef84a */
[----:B------:R-:W-:Y:S02]  /*1fb0*/  LOP3.LUT R7, R7, 0xfffff000, RZ, 0xc0, !PT ;  /* 0xfffff00007077812 */ /* 0x000fe400078ec0ff */
[-C--:B------:R-:W-:Y:S02]  /*1fc0*/  LOP3.LUT R6, R6, R21.reuse, RZ, 0x3c, !PT ;  /* 0x0000001506067212 */ /* 0x080fe400078e3cff */
[----:B------:R-:W-:Y:S02]  /*1fd0*/  LOP3.LUT R9, R9, 0xfffff000, RZ, 0xc0, !PT ;  /* 0xfffff00009097812 */ /* 0x000fe400078ec0ff */
[----:B------:R-:W-:-:S02]  /*1fe0*/  LOP3.LUT R8, R8, R21, RZ, 0x3c, !PT ;  /* 0x0000001508087212 */ /* 0x000fc400078e3cff */
[--C-:B------:R-:W-:Y:S02]  /*1ff0*/  IADD3 R73, R6, R7, R20.reuse ;  /* 0x0000000706497210 */ /* 0x100fe40007ffe014 */
[----:B------:R-:W-:Y:S02]  /*2000*/  IADD3 R72, R8, R9, R20 ;  /* 0x0000000908487210 */ /* 0x000fe40007ffe014 */
[----:B------:R-:W0:Y:S01]  /*2010*/  S2R R20, SR_TID.X ;  /* 0x0000000000147919 */ /* 0x000e220000002100 */
[----:B------:R-:W-:Y:S02]  /*2020*/  IMAD.IADD R57, R57, 0x1, R11 ;  /* 0x0000000139397824 */ /* 0x000fe400078e020b */
[----:B------:R-:W-:Y:S01]  /*2030*/  IMAD.IADD R55, R11, 0x1, R55 ;  /* 0x000000010b377824 */ /* 0x000fe200078e0237 */
[----:B-----5:R-:W-:Y:S01]  /*2040*/  SHF.R.S32.HI R11, RZ, 0x1f, R24 ;  /* 0x0000001fff0b7819 */ /* 0x020fe20000011418 */
[----:B------:R-:W-:-:S04]  /*2050*/  IMAD.WIDE.U32 R50, R152, R4, R22 ;  /* 0x0000000498327225 */ /* 0x000fc800078e0016 */
[----:B------:R-:W-:Y:S01]  /*2060*/  IMAD.WIDE.U32 R52, R152, R4, R16 ;  /* 0x0000000498347225 */ /* 0x000fe200078e0010 */
[----:B------:R-:W-:-:S03]  /*2070*/  IADD3 R51, R13, R51, RZ ;  /* 0x000000330d337210 */ /* 0x000fc60007ffe0ff */
[----:B------:R-:W-:Y:S02]  /*2080*/  IMAD R6, R11, R68, RZ ;  /* 0x000000440b067224 */ /* 0x000fe400078e02ff */
[----:B------:R-:W-:Y:S02]  /*2090*/  IMAD.IADD R53, R53, 0x1, R13 ;  /* 0x0000000135357824 */ /* 0x000fe400078e020d */
[----:B------:R-:W-:Y:S01]  /*20a0*/  IMAD R11, R11, R4, RZ ;  /* 0x000000040b0b7224 */ /* 0x000fe200078e02ff */
[----:B------:R-:W-:Y:S01]  /*20b0*/  IADD3 R48, P2, R152, R49, RZ ;  /* 0x0000003198307210 */ /* 0x000fe20007f5e0ff */
[----:B------:R-:W-:Y:S01]  /*20c0*/  IMAD R21, R24, R69, R6 ;  /* 0x0000004518157224 */ /* 0x000fe200078e0206 */
[----:B------:R-:W-:Y:S01]  /*20d0*/  LOP3.LUT R7, R74, 0xfffffff0, RZ, 0xc0, !PT ;  /* 0xfffffff04a077812 */ /* 0x000fe200078ec0ff */
[----:B------:R-:W-:Y:S01]  /*20e0*/  IMAD.WIDE.U32 R56, R24, R68, R56 ;  /* 0x0000004418387225 */ /* 0x000fe200078e0038 */
[----:B------:R-:W-:-:S03]  /*20f0*/  SHF.L.U64.HI R69, R68, 0x7, R69 ;  /* 0x0000000744457819 */ /* 0x000fc60000010245 */
[----:B------:R-:W-:Y:S01]  /*2100*/  IMAD.WIDE.U32 R54, R24, R68, R54 ;  /* 0x0000004418367225 */ /* 0x000fe200078e0036 */
[----:B0-----:R-:W-:-:S03]  /*2110*/  SHF.R.U32.HI R20, RZ, 0x7, R20 ;  /* 0x00000007ff147819 */ /* 0x001fc60000011614 */
[C---:B------:R-:W-:Y:S02]  /*2120*/  IMAD R11, R24.reuse, R5, R11 ;  /* 0x00000005180b7224 */ /* 0x040fe400078e020b */
[----:B------:R-:W-:-:S04]  /*2130*/  IMAD.WIDE.U32 R52, R24, R4, R52 ;  /* 0x0000000418347225 */ /* 0x000fc800078e0034 */
[----:B------:R-:W-:Y:S01]  /*2140*/  VIADD R64, R20, 0x8 ;  /* 0x0000000814407836 */ /* 0x000fe20000000000 */
[----:B------:R-:W-:Y:S01]  /*2150*/  LOP3.LUT R20, R75, 0xfffffff0, RZ, 0xc0, !PT ;  /* 0xfffffff04b147812 */ /* 0x000fe200078ec0ff */
[----:B------:R-:W-:Y:S01]  /*2160*/  IMAD.WIDE.U32 R50, R24, R4, R50 ;  /* 0x0000000418327225 */ /* 0x000fe200078e0032 */
[----:B------:R-:W-:Y:S02]  /*2170*/  SHF.L.U64.HI R66, R4, 0x7, R5 ;  /* 0x0000000704427819 */ /* 0x000fe40000010205 */
[----:B------:R-:W-:Y:S01]  /*2180*/  LOP3.LUT R31, R0, 0x2, RZ, 0xc0, !PT ;  /* 0x00000002001f7812 */ /* 0x000fe200078ec0ff */
[----:B------:R-:W-:Y:S01]  /*2190*/  IMAD.SHL.U32 R65, R4, 0x80, RZ ;  /* 0x0000008004417824 */ /* 0x000fe200078e00ff */
[----:B------:R-:W-:Y:S01]  /*21a0*/  SHF.R.S32.HI R4, RZ, 0x1f, R20 ;  /* 0x0000001fff047819 */ /* 0x000fe20000011414 */
[----:B------:R-:W-:Y:S01]  /*21b0*/  IMAD.X R49, R14, 0x1, R3, P2 ;  /* 0x000000010e317824 */ /* 0x000fe200010e0603 */
[----:B------:R-:W-:Y:S01]  /*21c0*/  SHF.R.S32.HI R3, RZ, 0x1f, R7 ;  /* 0x0000001fff037819 */ /* 0x000fe20000011407 */
[----:B------:R-:W-:-:S02]  /*21d0*/  IMAD.IADD R28, R57, 0x1, R21 ;  /* 0x00000001391c7824 */ /* 0x000fc400078e0215 */
[----:B------:R-:W-:Y:S02]  /*21e0*/  IMAD.SHL.U32 R70, R70, 0x80, RZ ;  /* 0x0000008046467824 */ /* 0x000fe400078e00ff */
[----:B------:R-:W-:Y:S02]  /*21f0*/  IMAD.SHL.U32 R68, R68, 0x80, RZ ;  /* 0x0000008044447824 */ /* 0x000fe400078e00ff */
[----:B------:R-:W-:Y:S02]  /*2200*/  IMAD.SHL.U32 R63, R63, 0x2, RZ ;  /* 0x000000023f3f7824 */ /* 0x000fe400078e00ff */
[----:B------:R-:W-:Y:S02]  /*2210*/  IMAD.IADD R21, R21, 0x1, R55 ;  /* 0x0000000115157824 */ /* 0x000fe400078e0237 */
[----:B------:R-:W-:Y:S02]  /*2220*/  IMAD.IADD R6, R53, 0x1, R11 ;  /* 0x0000000135067824 */ /* 0x000fe400078e020b */
[----:B------:R-:W-:-:S02]  /*2230*/  IMAD.IADD R5, R11, 0x1, R51 ;  /* 0x000000010b057824 */ /* 0x000fc400078e0233 */
[----:B------:R-:W-:-:S07]  /*2240*/  IMAD.IADD R0, R59, 0x1, R33 ;  /* 0x000000013b007824 */ /* 0x000fce00078e0221 */
.L_x_333:
[----:B------:R-:W2:Y:S01]  /*2250*/  LDL R8, [R1+0x18] ;  /* 0x0000180001087983 */ /* 0x000ea20000100800 */
[----:B------:R-:W0:Y:S01]  /*2260*/  LDC R93, c[0x0][0x3d4] ;  /* 0x0000f500ff5d7b82 */ /* 0x000e220000000800 */
[----:B------:R-:W-:Y:S01]  /*2270*/  VIADD R2, R2, 0xffffffff ;  /* 0xffffffff02027836 */ /* 0x000fe20000000000 */
[----:B------:R-:W-:Y:S05]  /*2280*/  YIELD ;  /* 0x0000000000007946 */ /* 0x000fea0003800000 */
[----:B------:R-:W-:Y:S01]  /*2290*/  SHF.R.S32.HI R10, RZ, 0x1f, R2 ;  /* 0x0000001fff0a7819 */ /* 0x000fe20000011402 */
[----:B------:R-:W1:Y:S01]  /*22a0*/  LDC.64 R78, c[0x0][0x2d8] ;  /* 0x0000b600ff4e7b82 */ /* 0x000e620000000a00 */
[-C--:B------:R-:W-:Y:S01]  /*22b0*/  IMAD R9, R71, R2.reuse, RZ ;  /* 0x0000000247097224 */ /* 0x080fe200078e02ff */
[----:B------:R-:W-:Y:S01]  /*22c0*/  BSSY B0, `(.L_x_294) ;  /* 0x00003d5000007945 */ /* 0x000fe20003800000 */
[----:B----4-:R-:W-:Y:S01]  /*22d0*/  IMAD.WIDE.U32 R40, R70, R2, RZ ;  /* 0x0000000246287225 */ /* 0x010fe200078e00ff */
[----:B------:R-:W-:-:S03]  /*22e0*/  ISETP.GT.AND P2, PT, R2, R26, PT ;  /* 0x0000001a0200720c */ /* 0x000fc60003f44270 */
[----:B------:R-:W-:-:S05]  /*22f0*/  IMAD R11, R10, R70, R9 ;  /* 0x000000460a0b7224 */ /* 0x000fca00078e0209 */
[----:B------:R-:W-:Y:S02]  /*2300*/  IADD3 R81, R41, R11, RZ ;  /* 0x0000000b29517210 */ /* 0x000fe40007ffe0ff */
[----:B0-----:R-:W-:Y:S02]  /*2310*/  ISETP.GE.AND P3, PT, R93, 0x1, PT ;  /* 0x000000015d00780c */ /* 0x001fe40003f66270 */
[----:B-1----:R-:W-:-:S04]  /*2320*/  IADD3 R36, P4, P5, R40, R78, R77 ;  /* 0x0000004e28247210 */ /* 0x002fc80007d9e04d */
[----:B------:R-:W-:Y:S01]  /*2330*/  IADD3.X R37, R81, R79, R76, P4, P5 ;  /* 0x0000004f51257210 */ /* 0x000fe200027ea44c */
[----:B--2---:R-:W-:-:S04]  /*2340*/  IMAD R9, R19, 0x3000, R8 ;  /* 0x0000300013097824 */ /* 0x004fc800078e0208 */
[----:B------:R-:W-:Y:S02]  /*2350*/  IMAD.IADD R90, R18, 0x1, R9 ;  /* 0x00000001125a7824 */ /* 0x000fe400078e0209 */
[----:B------:R-:W-:Y:S05]  /*2360*/  @!P3 BRA `(.L_x_295) ;  /* 0x0000003800d4b947 */ /* 0x000fea0003800000 */
[----:B------:R-:W-:Y:S01]  /*2370*/  ULDC.U8 UR4, c[0x0][0x3f0] ;  /* 0x0000fc0000047ab9 */ /* 0x000fe20000000000 */
[-C--:B------:R-:W-:Y:S01]  /*2380*/  IMAD R9, R69, R2.reuse, RZ ;  /* 0x0000000245097224 */ /* 0x080fe200078e02ff */
[----:B------:R-:W-:Y:S01]  /*2390*/  ISETP.NE.AND P3, PT, RZ, UR4, PT ;  /* 0x00000004ff007c0c */ /* 0x000fe2000bf65270 */
[----:B------:R-:W-:Y:S02]  /*23a0*/  IMAD R8, R66, R2, RZ ;  /* 0x0000000242087224 */ /* 0x000fe400078e02ff */
[----:B------:R-:W-:Y:S02]  /*23b0*/  IMAD R91, R2, -0x80, R27 ;  /* 0xffffff80025b7824 */ /* 0x000fe400078e021b */
[C---:B------:R-:W-:Y:S02]  /*23c0*/  IMAD R9, R10.reuse, R68, R9 ;  /* 0x000000440a097224 */ /* 0x040fe400078e0209 */
[----:B------:R-:W-:Y:S01]  /*23d0*/  IMAD R11, R10, R65, R8 ;  /* 0x000000410a0b7224 */ /* 0x000fe200078e0208 */
[----:B------:R-:W-:Y:S01]  /*23e0*/  VIMNMX R91, R91, 0x80, PT ;  /* 0x000000805b5b7848 */ /* 0x000fe20003fe0100 */
[----:B------:R-:W-:-:S04]  /*23f0*/  IMAD.WIDE.U32 R44, R68, R2, RZ ;  /* 0x00000002442c7225 */ /* 0x000fc800078e00ff */
[----:B------:R-:W-:-:S04]  /*2400*/  IMAD.WIDE.U32 R42, R65, R2, RZ ;  /* 0x00000002412a7225 */ /* 0x000fc800078e00ff */
[----:B------:R-:W-:Y:S02]  /*2410*/  IMAD.IADD R46, R45, 0x1, R9 ;  /* 0x000000012d2e7824 */ /* 0x000fe400078e0209 */
[----:B------:R-:W-:Y:S01]  /*2420*/  IMAD.IADD R47, R43, 0x1, R11 ;  /* 0x000000012b2f7824 */ /* 0x000fe200078e020b */
[----:B------:R-:W-:Y:S06]  /*2430*/  @!P3 BRA `(.L_x_296) ;  /* 0x000000180010b947 */ /* 0x000fec0003800000 */
[----:B------:R-:W-:Y:S01]  /*2440*/  ISETP.GE.AND P4, PT, R152, R91, PT ;  /* 0x0000005b9800720c */ /* 0x000fe20003f86270 */
[----:B------:R-:W-:Y:S01]  /*2450*/  BSSY B1, `(.L_x_297) ;  /* 0x000001f000017945 */ /* 0x000fe20003800000 */
[----:B------:R-:W-:Y:S02]  /*2460*/  CS2R R12, SRZ ;  /* 0x00000000000c7805 */ /* 0x000fe4000001ff00 */
[----:B------:R-:W-:Y:S02]  /*2470*/  CS2R R32, SRZ ;  /* 0x0000000000207805 */ /* 0x000fe4000001ff00 */
[----:B------:R-:W-:Y:S02]  /*2480*/  CS2R R38, SRZ ;  /* 0x0000000000267805 */ /* 0x000fe4000001ff00 */
[----:B------:R-:W-:Y:S02]  /*2490*/  CS2R R14, SRZ ;  /* 0x00000000000e7805 */ /* 0x000fe4000001ff00 */
[----:B------:R-:W-:-:S02]  /*24a0*/  CS2R R34, SRZ ;  /* 0x0000000000227805 */ /* 0x000fc4000001ff00 */
[----:B------:R-:W-:Y:S01]  /*24b0*/  CS2R R40, SRZ ;  /* 0x0000000000287805 */ /* 0x000fe2000001ff00 */
[----:B------:R-:W-:Y:S06]  /*24c0*/  @P4 BRA `(.L_x_298) ;  /* 0x00000000005c4947 */ /* 0x000fec0003800000 */
[----:B------:R-:W-:Y:S01]  /*24d0*/  ULDC.64 UR4, c[0x0][0x3c8] ;  /* 0x0000f20000047ab9 */ /* 0x000fe20000000a00 */
[----:B------:R-:W-:Y:S01]  /*24e0*/  ULDC.64 UR6, c[0x0][0x3e0] ;  /* 0x0000f80000067ab9 */ /* 0x000fe20000000a00 */
[----:B------:R-:W-:Y:S01]  /*24f0*/  IADD3 R44, P3, P5, R56, UR4, R44 ;  /* 0x00000004382c7c10 */ /* 0x000fe2000fd7e02c */
[----:B------:R-:W-:Y:S01]  /*2500*/  VIADD R8, R16, 0x10 ;  /* 0x0000001010087836 */ /* 0x000fe20000000000 */
[----:B------:R-:W-:Y:S02]  /*2510*/  CS2R R38, SRZ ;  /* 0x0000000000267805 */ /* 0x000fe4000001ff00 */
[----:B------:R-:W-:Y:S02]  /*2520*/  CS2R R40, SRZ ;  /* 0x0000000000287805 */ /* 0x000fe4000001ff00 */
[----:B------:R-:W-:Y:S02]  /*2530*/  IADD3.X R45, R28, UR5, R46, P3, P5 ;  /* 0x000000051c2d7c10 */ /* 0x000fe40009fea42e */
[----:B------:R-:W-:-:S04]  /*2540*/  IADD3 R42, P3, P5, R52, UR6, R42 ;  /* 0x00000006342a7c10 */ /* 0x000fc8000fd7e02a */
[----:B------:R-:W-:Y:S02]  /*2550*/  IADD3.X R43, R6, UR7, R47, P3, P5 ;  /* 0x00000007062b7c10 */ /* 0x000fe40009fea42f */
[-C--:B------:R-:W-:Y:S02]  /*2560*/  ISETP.GE.AND P5, PT, R16, R93.reuse, PT ;  /* 0x0000005d1000720c */ /* 0x080fe40003fa6270 */
[----:B------:R-:W-:Y:S01]  /*2570*/  ISETP.GE.AND P3, PT, R8, R93, PT ;  /* 0x0000005d0800720c */ /* 0x000fe20003f66270 */
[----:B------:R-:W-:Y:S01]  /*2580*/  VIADD R8, R16, 0x20 ;  /* 0x0000002010087836 */ /* 0x000fe20000000000 */
[----:B------:R-:W-:Y:S02]  /*2590*/  CS2R R32, SRZ ;  /* 0x0000000000207805 */ /* 0x000fe4000001ff00 */
[----:B------:R-:W-:-:S07]  /*25a0*/  CS2R R12, SRZ ;  /* 0x00000000000c7805 */ /* 0x000fce000001ff00 */
[----:B------:R0:W5:Y:S04]  /*25b0*/  @!P5 LDG.E.64 R38, desc[UR40][R44.64] ;  /* 0x000000282c26d981 */ /* 0x000168000c1e1b00 */
[----:B------:R0:W5:Y:S01]  /*25c0*/  @!P5 LDG.E.64 R40, desc[UR40][R42.64] ;  /* 0x000000282a28d981 */ /* 0x000162000c1e1b00 */
[----:B------:R-:W-:Y:S02]  /*25d0*/  ISETP.GE.AND P5, PT, R8, R93, PT ;  /* 0x0000005d0800720c */ /* 0x000fe40003fa6270 */
[----:B------:R-:W-:Y:S02]  /*25e0*/  CS2R R34, SRZ ;  /* 0x0000000000227805 */ /* 0x000fe4000001ff00 */
[----:B------:R-:W-:Y:S01]  /*25f0*/  CS2R R14, SRZ ;  /* 0x00000000000e7805 */ /* 0x000fe2000001ff00 */
[----:B------:R0:W5:Y:S04]  /*2600*/  @!P3 LDG.E.64 R32, desc[UR40][R44.64+0x10] ;  /* 0x000010282c20b981 */ /* 0x000168000c1e1b00 */
[----:B------:R0:W5:Y:S04]  /*2610*/  @!P3 LDG.E.64 R34, desc[UR40][R42.64+0x10] ;  /* 0x000010282a22b981 */ /* 0x000168000c1e1b00 */
[----:B------:R0:W5:Y:S04]  /*2620*/  @!P5 LDG.E.64 R12, desc[UR40][R44.64+0x20] ;  /* 0x000020282c0cd981 */ /* 0x000168000c1e1b00 */
[----:B------:R0:W5:Y:S02]  /*2630*/  @!P5 LDG.E.64 R14, desc[UR40][R42.64+0x20] ;  /* 0x000020282a0ed981 */ /* 0x000164000c1e1b00 */
.L_x_298:
[----:B------:R-:W-:Y:S05]  /*2640*/  BSYNC B1 ;  /* 0x0000000000017941 */ /* 0x000fea0003800000 */
.L_x_297:
[----:B------:R-:W-:Y:S01]  /*2650*/  ISETP.NE.AND P3, PT, R155, 0x3, PT ;  /* 0x000000039b00780c */ /* 0x000fe20003f65270 */
[----:B0----5:R-:W-:Y:S02]  /*2660*/  IMAD.MOV.U32 R42, RZ, RZ, R12 ;  /* 0x000000ffff2a7224 */ /* 0x021fe400078e000c */
[----:B------:R-:W-:Y:S02]  /*2670*/  IMAD.MOV.U32 R44, RZ, RZ, R32 ;  /* 0x000000ffff2c7224 */ /* 0x000fe400078e0020 */
[----:B------:R-:W-:Y:S02]  /*2680*/  IMAD.MOV.U32 R46, RZ, RZ, R38 ;  /* 0x000000ffff2e7224 */ /* 0x000fe400078e0026 */
[----:B------:R-:W-:Y:S02]  /*2690*/  IMAD.MOV.U32 R43, RZ, RZ, R14 ;  /* 0x000000ffff2b7224 */ /* 0x000fe400078e000e */
[----:B------:R-:W-:Y:S02]  /*26a0*/  IMAD.MOV.U32 R45, RZ, RZ, R34 ;  /* 0x000000ffff2d7224 */ /* 0x000fe400078e0022 */
[----:B------:R-:W-:-:S02]  /*26b0*/  IMAD.MOV.U32 R87, RZ, RZ, R40 ;  /* 0x000000ffff577224 */ /* 0x000fc400078e0028 */
[----:B------:R-:W-:Y:S05]  /*26c0*/  @!P3 BRA `(.L_x_299) ;  /* 0x000000000004b947 */ /* 0x000fea0003800000 */
[----:B------:R-:W-:Y:S01]  /*26d0*/  BPT.TRAP 0x1 ;  /* 0x000000040000795c */ /* 0x000fe20000300000 */
.L_x_299:
[----:B------:R-:W-:Y:S01]  /*26e0*/  IMAD R89, R19, 0x8, R18 ;  /* 0x0000000813597824 */ /* 0x000fe200078e0212 */
[----:B------:R-:W-:Y:S01]  /*26f0*/  SHF.L.U32 R92, R153, 0x1f, RZ ;  /* 0x0000001f995c7819 */ /* 0x000fe200000006ff */
[----:B------:R-:W-:Y:S03]  /*2700*/  BSSY B1, `(.L_x_300) ;  /* 0x0000003000017945 */ /* 0x000fe60003800000 */
[----:B------:R-:W0:Y:S02]  /*2710*/  SYNCS.PHASECHK.TRANS64.TRYWAIT P5, [R89+URZ+0x19c90], R92 ;  /* 0x019c905c590075a7 */ /* 0x000e2400080a017f */
[----:B0-----:R-:W-:Y:S05]  /*2720*/  @!P5 BRA `(.L_x_301) ;  /* 0x0000015c0084d947 */ /* 0x001fea0003800000 */
.L_x_540:
[----:B------:R-:W-:Y:S05]  /*2730*/  BSYNC B1 ;  /* 0x0000000000017941 */ /* 0x000fea0003800000 */
.L_x_300:
[----:B------:R-:W-:Y:S05]  /*2740*/  @P4 BRA `(.L_x_302) ;  /* 0x0000003800304947 */ /* 0x000fea0003800000 */
[----:B------:R-:W-:Y:S01]  /*2750*/  ISETP.NE.AND P4, PT, R62, RZ, PT ;  /* 0x000000ff3e00720c */ /* 0x000fe20003f85270 */
[----:B------:R-:W-:-:S12]  /*2760*/  BSSY B1, `(.L_x_303) ;  /* 0x000006f000017945 */ /* 0x000fd80003800000 */
[----:B------:R-:W-:Y:S05]  /*2770*/  @!P4 BRA `(.L_x_304) ;  /* 0x0000000400b4c947 */ /* 0x000fea0003800000 */
[----:B------:R1:W2:Y:S01]  /*2780*/  LDS.128 R8, [R90+0x13800] ;  /* 0x013800005a087984 */ /* 0x0002a20000000c00 */
[----:B------:R-:W-:Y:S01]  /*2790*/  ISETP.GE.AND P4, PT, R16, R93, PT ;  /* 0x0000005d1000720c */ /* 0x000fe20003f86270 */
[----:B------:R-:W-:-:S12]  /*27a0*/  BSSY B2, `(.L_x_305) ;  /* 0x0000069000027945 */ /* 0x000fd80003800000 */
[----:B-1----:R-:W-:Y:S05]  /*27b0*/  @P4 BRA `(.L_x_306) ;  /* 0x00000004009c4947 */ /* 0x002fea0003800000 */
[----:B------:R-:W-:Y:S02]  /*27c0*/  SHF.R.U32.HI R38, RZ, 0x8, R39 ;  /* 0x00000008ff267819 */ /* 0x000fe40000011627 */
[--C-:B------:R-:W-:Y:S02]  /*27d0*/  SHF.R.U32.HI R40, RZ, 0x8, R41.reuse ;  /* 0x00000008ff287819 */ /* 0x100fe40000011629 */
[----:B------:R-:W-:Y:S01]  /*27e0*/  SHF.R.U32.HI R47, RZ, 0x10, R41 ;  /* 0x00000010ff2f7819 */ /* 0x000fe20000011629 */
[----:B------:R-:W-:Y:S01]  /*27f0*/  IMAD.SHL.U32 R38, R38, 0x100, RZ ;  /* 0x0000010026267824 */ /* 0x000fe200078e00ff */
[----:B------:R-:W-:Y:S01]  /*2800*/  LOP3.LUT R78, R41, 0xff0000ff, RZ, 0xc0, !PT ;  /* 0xff0000ff294e7812 */ /* 0x000fe200078ec0ff */
[----:B------:R-:W-:Y:S01]  /*2810*/  IMAD.SHL.U32 R41, R40, 0x100, RZ ;  /* 0x0000010028297824 */ /* 0x000fe200078e00ff */
[----:B------:R-:W-:Y:S01]  /*2820*/  SHF.R.U32.HI R79, RZ, 0x10, R39 ;  /* 0x00000010ff4f7819 */ /* 0x000fe20000011627 */
[----:B--2---:R-:W-:Y:S01]  /*2830*/  IMAD.MOV.U32 R40, RZ, RZ, R8 ;  /* 0x000000ffff287224 */ /* 0x004fe200078e0008 */
[----:B------:R-:W-:-:S02]  /*2840*/  LOP3.LUT R39, R39, 0xff0000ff, RZ, 0xc0, !PT ;  /* 0xff0000ff27277812 */ /* 0x000fc400078ec0ff */
[----:B------:R-:W-:Y:S01]  /*2850*/  LOP3.LUT R78, R78, 0xff00, R41, 0xf8, !PT ;  /* 0x0000ff004e4e7812 */ /* 0x000fe200078ef829 */
[----:B------:R-:W-:Y:S01]  /*2860*/  IMAD.U32 R41, R47, 0x10000, RZ ;  /* 0x000100002f297824 */ /* 0x000fe200078e00ff */
[----:B------:R-:W-:Y:S02]  /*2870*/  LOP3.LUT R39, R39, 0xff00, R38, 0xf8, !PT ;  /* 0x0000ff0027277812 */ /* 0x000fe400078ef826 */
[----:B------:R-:W-:Y:S02]  /*2880*/  SHF.L.U32 R38, R79, 0x10, RZ ;  /* 0x000000104f267819 */ /* 0x000fe400000006ff */
[----:B------:R-:W-:Y:S02]  /*2890*/  F2FP.F16.E4M3.UNPACK_B R47, R87.H1 ;  /* 0x00000057ff2f723e */ /* 0x000fe400030006ff */
[-C--:B------:R-:W-:Y:S02]  /*28a0*/  F2FP.F16.E4M3.UNPACK_B R8, R9.reuse ;  /* 0x00000009ff08723e */ /* 0x080fe400020006ff */
[----:B------:R-:W-:Y:S01]  /*28b0*/  LOP3.LUT R38, R39, 0xff0000, R38, 0xf8, !PT ;  /* 0x00ff000027267812 */ /* 0x000fe200078ef826 */
[--C-:B------:R-:W-:Y:S01]  /*28c0*/  HADD2.F32 R81, -RZ, R47.reuse.H0_H0 ;  /* 0x2000002fff517230 */ /* 0x100fe20000004100 */
[----:B------:R-:W-:Y:S01]  /*28d0*/  LOP3.LUT R39, R78, 0xff0000, R41, 0xf8, !PT ;  /* 0x00ff00004e277812 */ /* 0x000fe200078ef829 */
[--C-:B------:R-:W-:Y:S01]  /*28e0*/  HADD2.F32 R41, -RZ, R8.reuse.H1_H1 ;  /* 0x30000008ff297230 */ /* 0x100fe20000004100 */
[----:B------:R-:W-:Y:S01]  /*28f0*/  F2FP.F16.E4M3.UNPACK_B R79, R46.H1 ;  /* 0x0000002eff4f723e */ /* 0x000fe200030006ff */
[----:B------:R-:W-:Y:S01]  /*2900*/  HADD2.F32 R8, -RZ, R8.H0_H0 ;  /* 0x20000008ff087230 */ /* 0x000fe20000004100 */
[----:B------:R-:W-:Y:S01]  /*2910*/  F2FP.F16.E4M3.UNPACK_B R9, R9.H1 ;  /* 0x00000009ff09723e */ /* 0x000fe200030006ff */
[----:B------:R-:W-:-:S02]  /*2920*/  HADD2.F32 R84, -RZ, R47.H1_H1 ;  /* 0x3000002fff547230 */ /* 0x000fc40000004100 */
[CC--:B------:R-:W-:Y:S01]  /*2930*/  FMUL.FTZ R85, R41.reuse, R81.reuse ;  /* 0x0000005129557220 */ /* 0x0c0fe20000410000 */
[----:B------:R-:W-:Y:S02]  /*2940*/  HADD2.F32 R80, -RZ, R79.H0_H0 ;  /* 0x2000004fff507230 */ /* 0x000fe40000004100 */
[C---:B------:R-:W-:Y:S01]  /*2950*/  FMUL.FTZ R86, R8.reuse, R81 ;  /* 0x0000005108567220 */ /* 0x040fe20000410000 */
[--C-:B------:R-:W-:Y:S01]  /*2960*/  HADD2.F32 R78, -RZ, R9.reuse.H1_H1 ;  /* 0x30000009ff4e7230 */ /* 0x100fe20000004100 */
[----:B------:R-:W-:Y:S01]  /*2970*/  F2FP.F16.E4M3.UNPACK_B R81, R87 ;  /* 0x00000057ff51723e */ /* 0x000fe200020006ff */
[----:B------:R-:W-:Y:S02]  /*2980*/  HADD2.F32 R47, -RZ, R9.H0_H0 ;  /* 0x20000009ff2f7230 */ /* 0x000fe40000004100 */
[----:B------:R-:W-:Y:S01]  /*2990*/  FFMA.FTZ R8, R8, R80, -R85 ;  /* 0x0000005008087223 */ /* 0x000fe20000010855 */
[----:B------:R-:W-:Y:S02]  /*29a0*/  HADD2.F32 R79, -RZ, R79.H1_H1 ;  /* 0x3000004fff4f7230 */ /* 0x000fe40000004100 */
[C---:B------:R-:W-:Y:S01]  /*29b0*/  FMUL.FTZ R94, R78.reuse, R84 ;  /* 0x000000544e5e7220 */ /* 0x040fe20000410000 */
[----:B------:R-:W-:Y:S01]  /*29c0*/  FFMA.FTZ R9, R41, R80, R86 ;  /* 0x0000005029097223 */ /* 0x000fe20000010056 */
[C---:B------:R-:W-:Y:S01]  /*29d0*/  FMUL.FTZ R85, R47.reuse, R84 ;  /* 0x000000542f557220 */ /* 0x040fe20000410000 */
[-C--:B------:R-:W-:Y:S01]  /*29e0*/  F2FP.F16.E4M3.UNPACK_B R41, R40.reuse.H1 ;  /* 0x00000028ff29723e */ /* 0x080fe200030006ff */
[-C--:B------:R-:W-:Y:S01]  /*29f0*/  FFMA.FTZ R94, R47, R79.reuse, -R94 ;  /* 0x0000004f2f5e7223 */ /* 0x080fe2000001085e */
[----:B------:R-:W-:Y:S01]  /*2a00*/  F2FP.F16.E4M3.UNPACK_B R40, R40 ;  /* 0x00000028ff28723e */ /* 0x000fe200020006ff */
[----:B------:R-:W-:Y:S01]  /*2a10*/  FFMA.FTZ R87, R78, R79, R85 ;  /* 0x0000004f4e577223 */ /* 0x000fe20000010055 */
[----:B------:R-:W-:Y:S01]  /*2a20*/  F2FP.F16.E4M3.UNPACK_B R79, R46 ;  /* 0x0000002eff4f723e */ /* 0x000fe200020006ff */
[----:B------:R-:W-:Y:S01]  /*2a30*/  HADD2.F32 R80, -RZ, R81.H1_H1 ;  /* 0x30000051ff507230 */ /* 0x000fe20000004100 */
[----:B------:R-:W-:Y:S01]  /*2a40*/  F2FP.F16.E4M3.UNPACK_B R86, R39 ;  /* 0x00000027ff56723e */ /* 0x000fe200020006ff */
[----:B------:R-:W-:-:S02]  /*2a50*/  HADD2.F32 R47, -RZ, R41.H0_H0 ;  /* 0x20000029ff2f7230 */ /* 0x000fc40000004100 */
[----:B------:R-:W-:Y:S02]  /*2a60*/  HADD2.F32 R78, -RZ, R41.H1_H1 ;  /* 0x30000029ff4e7230 */ /* 0x000fe40000004100 */
[----:B------:R-:W-:Y:S02]  /*2a70*/  HADD2.F32 R81, -RZ, R81.H0_H0 ;  /* 0x20000051ff517230 */ /* 0x000fe40000004100 */
[-C--:B------:R-:W-:Y:S01]  /*2a80*/  FMUL.FTZ R85, R47, R80.reuse ;  /* 0x000000502f557220 */ /* 0x080fe20000410000 */
[--C-:B------:R-:W-:Y:S02]  /*2a90*/  HADD2.F32 R46, -RZ, R40.reuse.H1_H1 ;  /* 0x30000028ff2e7230 */ /* 0x100fe40000004100 */
[----:B------:R-:W-:Y:S01]  /*2aa0*/  FMUL.FTZ R84, R78, R80 ;  /* 0x000000504e547220 */ /* 0x000fe20000410000 */
[----:B------:R-:W-:Y:S02]  /*2ab0*/  HADD2.F32 R41, -RZ, R40.H0_H0 ;  /* 0x20000028ff297230 */ /* 0x000fe40000004100 */
[----:B------:R-:W-:-:S02]  /*2ac0*/  HADD2.F32 R40, -RZ, R79.H1_H1 ;  /* 0x3000004fff287230 */ /* 0x000fc40000004100 */
[-C--:B------:R-:W-:Y:S01]  /*2ad0*/  FMUL.FTZ R80, R46, R81.reuse ;  /* 0x000000512e507220 */ /* 0x080fe20000410000 */
[----:B------:R-:W-:Y:S02]  /*2ae0*/  HADD2.F32 R79, -RZ, R79.H0_H0 ;  /* 0x2000004fff4f7230 */ /* 0x000fe40000004100 */
[----:B------:R-:W-:Y:S01]  /*2af0*/  FMUL.FTZ R81, R41, R81 ;  /* 0x0000005129517220 */ /* 0x000fe20000410000 */
[-C--:B------:R-:W-:Y:S01]  /*2b00*/  FFMA.FTZ R47, R47, R40.reuse, -R84 ;  /* 0x000000282f2f7223 */ /* 0x080fe20000010854 */
[----:B------:R-:W-:Y:S01]  /*2b10*/  FFMA.FTZ R78, R78, R40, R85 ;  /* 0x000000284e4e7223 */ /* 0x000fe20000010055 */
[-C--:B------:R-:W-:Y:S01]  /*2b20*/  FFMA.FTZ R40, R41, R79.reuse, -R80 ;  /* 0x0000004f29287223 */ /* 0x080fe20000010850 */
[----:B------:R-:W-:Y:S01]  /*2b30*/  FFMA.FTZ R41, R46, R79, R81 ;  /* 0x0000004f2e297223 */ /* 0x000fe20000010051 */
[----:B------:R-:W-:Y:S02]  /*2b40*/  F2FP.F16.E4M3.UNPACK_B R79, R11.H1 ;  /* 0x0000000bff4f723e */ /* 0x000fe400030006ff */
[----:B------:R-:W-:Y:S01]  /*2b50*/  F2FP.SATFINITE.E4M3.F32.PACK_AB_MERGE_C R46, R87, R94, RZ ;  /* 0x0000005e572e723e */ /* 0x000fe200048070ff */
[--C-:B------:R-:W-:Y:S01]  /*2b60*/  HADD2.F32 R94, -RZ, R86.reuse.H1_H1 ;  /* 0x30000056ff5e7230 */ /* 0x100fe20000004100 */
[----:B------:R-:W-:Y:S01]  /*2b70*/  F2FP.SATFINITE.E4M3.F32.PACK_AB_MERGE_C R47, R78, R47, RZ ;  /* 0x0000002f4e2f723e */ /* 0x000fe200048070ff */
[--C-:B------:R-:W-:Y:S01]  /*2b80*/  HADD2.F32 R80, -RZ, R79.reuse.H0_H0 ;  /* 0x2000004fff507230 */ /* 0x100fe20000004100 */
[----:B------:R-:W-:Y:S01]  /*2b90*/  F2FP.F16.E4M3.UNPACK_B R87, R39.H1 ;  /* 0x00000027ff57723e */ /* 0x000fe200030006ff */
[----:B------:R-:W-:Y:S01]  /*2ba0*/  HADD2.F32 R79, -RZ, R79.H1_H1 ;  /* 0x3000004fff4f7230 */ /* 0x000fe20000004100 */
[----:B------:R-:W-:Y:S01]  /*2bb0*/  F2FP.F16.E4M3.UNPACK_B R78, R10.H1 ;  /* 0x0000000aff4e723e */ /* 0x000fe200030006ff */
[----:B------:R-:W-:Y:S01]  /*2bc0*/  HADD2.F32 R86, -RZ, R86.H0_H0 ;  /* 0x20000056ff567230 */ /* 0x000fe20000004100 */
[-C--:B------:R-:W-:Y:S01]  /*2bd0*/  F2FP.F16.E4M3.UNPACK_B R81, R38.reuse ;  /* 0x00000026ff51723e */ /* 0x080fe200020006ff */
[----:B------:R-:W-:Y:S01]  /*2be0*/  HADD2.F32 R95, -RZ, R87.H1_H1 ;  /* 0x30000057ff5f7230 */ /* 0x000fe20000004100 */
[----:B------:R-:W-:Y:S01]  /*2bf0*/  F2FP.F16.E4M3.UNPACK_B R84, R38.H1 ;  /* 0x00000026ff54723e */ /* 0x000fe200030006ff */
[--C-:B------:R-:W-:Y:S01]  /*2c00*/  HADD2.F32 R39, -RZ, R78.reuse.H1_H1 ;  /* 0x3000004eff277230 */ /* 0x100fe20000004100 */
[----:B------:R-:W-:Y:S01]  /*2c10*/  F2FP.F16.E4M3.UNPACK_B R11, R11 ;  /* 0x0000000bff0b723e */ /* 0x000fe200020006ff */
[----:B------:R-:W-:-:S02]  /*2c20*/  HADD2.F32 R78, -RZ, R78.H0_H0 ;  /* 0x2000004eff4e7230 */ /* 0x000fc40000004100 */
[-C--:B------:R-:W-:Y:S01]  /*2c30*/  FMUL.FTZ R97, R79, R95.reuse ;  /* 0x0000005f4f617220 */ /* 0x080fe20000410000 */
[----:B------:R-:W-:Y:S01]  /*2c40*/  FMUL.FTZ R96, R80, R95 ;  /* 0x0000005f50607220 */ /* 0x000fe20000410000 */
[----:B------:R-:W-:Y:S02]  /*2c50*/  HADD2.F32 R38, -RZ, R81.H1_H1 ;  /* 0x30000051ff267230 */ /* 0x000fe40000004100 */
[CC--:B------:R-:W-:Y:S01]  /*2c60*/  FMUL.FTZ R95, R39.reuse, R94.reuse ;  /* 0x0000005e275f7220 */ /* 0x0c0fe20000410000 */
[C---:B------:R-:W-:Y:S01]  /*2c70*/  FMUL.FTZ R94, R78.reuse, R94 ;  /* 0x0000005e4e5e7220 */ /* 0x040fe20000410000 */
[----:B------:R-:W-:Y:S01]  /*2c80*/  F2FP.F16.E4M3.UNPACK_B R10, R10 ;  /* 0x0000000aff0a723e */ /* 0x000fe200020006ff */
[----:B------:R-:W-:Y:S02]  /*2c90*/  HADD2.F32 R85, -RZ, R84.H1_H1 ;  /* 0x30000054ff557230 */ /* 0x000fe40000004100 */
[-C--:B------:R-:W-:Y:S01]  /*2ca0*/  FFMA.FTZ R95, R78, R38.reuse, -R95 ;  /* 0x000000264e5f7223 */ /* 0x080fe2000001085f */
[----:B------:R-:W-:Y:S01]  /*2cb0*/  FFMA.FTZ R94, R39, R38, R94 ;  /* 0x00000026275e7223 */ /* 0x000fe2000001005e */
[--C-:B------:R-:W-:Y:S01]  /*2cc0*/  HADD2.F32 R38, -RZ, R11.reuse.H0_H0 ;  /* 0x2000000bff267230 */ /* 0x100fe20000004100 */
[----:B------:R-:W-:Y:S01]  /*2cd0*/  F2FP.SATFINITE.E4M3.F32.PACK_AB_MERGE_C R9, R9, R8, R46 ;  /* 0x000000080909723e */ /* 0x000fe2000480702e */
[----:B------:R-:W-:-:S02]  /*2ce0*/  HADD2.F32 R39, -RZ, R11.H1_H1 ;  /* 0x3000000bff277230 */ /* 0x000fc40000004100 */
[-C--:B------:R-:W-:Y:S01]  /*2cf0*/  FFMA.FTZ R97, R80, R85.reuse, -R97 ;  /* 0x0000005550617223 */ /* 0x080fe20000010861 */
[--C-:B------:R-:W-:Y:S02]  /*2d00*/  HADD2.F32 R11, -RZ, R10.reuse.H0_H0 ;  /* 0x2000000aff0b7230 */ /* 0x100fe40000004100 */
[----:B------:R-:W-:Y:S01]  /*2d10*/  FFMA.FTZ R96, R79, R85, R96 ;  /* 0x000000554f607223 */ /* 0x000fe20000010060 */
[----:B------:R-:W-:Y:S01]  /*2d20*/  HADD2.F32 R87, -RZ, R87.H0_H0 ;  /* 0x20000057ff577230 */ /* 0x000fe20000004100 */
[----:B------:R-:W-:Y:S01]  /*2d30*/  F2FP.SATFINITE.E4M3.F32.PACK_AB_MERGE_C R94, R94, R95, RZ ;  /* 0x0000005f5e5e723e */ /* 0x000fe200048070ff */
[----:B------:R-:W-:Y:S02]  /*2d40*/  HADD2.F32 R10, -RZ, R10.H1_H1 ;  /* 0x3000000aff0a7230 */ /* 0x000fe40000004100 */
[----:B------:R-:W-:Y:S01]  /*2d50*/  FMUL.FTZ R79, R11, R86 ;  /* 0x000000560b4f7220 */ /* 0x000fe20000410000 */
[----:B------:R-:W-:Y:S02]  /*2d60*/  HADD2.F32 R84, -RZ, R84.H0_H0 ;  /* 0x20000054ff547230 */ /* 0x000fe40000004100 */
[----:B------:R-:W-:Y:S01]  /*2d70*/  FMUL.FTZ R85, R39, R87 ;  /* 0x0000005727557220 */ /* 0x000fe20000410000 */
[----:B------:R-:W-:-:S02]  /*2d80*/  HADD2.F32 R81, -RZ, R81.H0_H0 ;  /* 0x20000051ff517230 */ /* 0x000fc40000004100 */
[----:B------:R-:W-:Y:S01]  /*2d90*/  FMUL.FTZ R80, R38, R87 ;  /* 0x0000005726507220 */ /* 0x000fe20000410000 */
[----:B------:R-:W-:Y:S01]  /*2da0*/  FMUL.FTZ R78, R10, R86 ;  /* 0x000000560a4e7220 */ /* 0x000fe20000410000 */
[-C--:B------:R-:W-:Y:S01]  /*2db0*/  FFMA.FTZ R85, R38, R84.reuse, -R85 ;  /* 0x0000005426557223 */ /* 0x080fe20000010855 */
[----:B------:R-:W-:Y:S01]  /*2dc0*/  F2FP.SATFINITE.E4M3.F32.PACK_AB_MERGE_C R96, R96, R97, RZ ;  /* 0x000000616060723e */ /* 0x000fe200048070ff */
[----:B------:R-:W-:Y:S01]  /*2dd0*/  FFMA.FTZ R80, R39, R84, R80 ;  /* 0x0000005427507223 */ /* 0x000fe20000010050 */
[-C--:B------:R-:W-:Y:S01]  /*2de0*/  FFMA.FTZ R78, R11, R81.reuse, -R78 ;  /* 0x000000510b4e7223 */ /* 0x080fe2000001084e */
[----:B------:R-:W-:Y:S01]  /*2df0*/  FFMA.FTZ R79, R10, R81, R79 ;  /* 0x000000510a4f7223 */ /* 0x000fe2000001004f */
[----:B------:R-:W-:Y:S02]  /*2e00*/  F2FP.SATFINITE.E4M3.F32.PACK_AB_MERGE_C R8, R41, R40, R47 ;  /* 0x000000282908723e */ /* 0x000fe4000480702f */
[----:B------:R-:W-:Y:S02]  /*2e10*/  F2FP.SATFINITE.E4M3.F32.PACK_AB_MERGE_C R11, R80, R85, R96 ;  /* 0x00000055500b723e */ /* 0x000fe40004807060 */
[----:B------:R-:W-:-:S07]  /*2e20*/  F2FP.SATFINITE.E4M3.F32.PACK_AB_MERGE_C R10, R79, R78, R94 ;  /* 0x0000004e4f0a723e */ /* 0x000fce000480705e */
.L_x_306:
[----:B------:R-:W-:Y:S05]  /*2e30*/  BSYNC B2 ;  /* 0x0000000000027941 */ /* 0x000fea0003800000 */
.L_x_305:
[----:B--2---:R1:W-:Y:S02]  /*2e40*/  STG.E.128 desc[UR40][R36.64], R8 ;  /* 0x0000000824007986 */ /* 0x0043e4000c101d28 */
.L_x_304:
[----:B------:R-:W-:Y:S05]  /*2e50*/  BSYNC B1 ;  /* 0x0000000000017941 */ /* 0x000fea0003800000 */
.L_x_303:
[----:B------:R-:W-:Y:S01]  /*2e60*/  ISETP.NE.AND P4, PT, R31, RZ, PT ;  /* 0x000000ff1f00720c */ /* 0x000fe20003f85270 */
[----:B------:R-:W-:-:S12]  /*2e70*/  BSSY B1, `(.L_x_307) ;  /* 0x0000070000017945 */ /* 0x000fd80003800000 */
[----:B------:R-:W-:Y:S05]  /*2e80*/  @!P4 BRA `(.L_x_308) ;  /* 0x0000000400b8c947 */ /* 0x000fea0003800000 */
[----:B-1----:R1:W2:Y:S01]  /*2e90*/  LDS.128 R8, [R90+0x14800] ;  /* 0x014800005a087984 */ /* 0x0022a20000000c00 */
[----:B------:R-:W-:Y:S01]  /*2ea0*/  VIADD R38, R16, 0x10 ;  /* 0x0000001010267836 */ /* 0x000fe20000000000 */
[----:B------:R-:W-:Y:S04]  /*2eb0*/  BSSY B2, `(.L_x_309) ;  /* 0x000006a000027945 */ /* 0x000fe80003800000 */
[----:B------:R-:W-:-:S13]  /*2ec0*/  ISETP.GE.AND P4, PT, R38, R93, PT ;  /* 0x0000005d2600720c */ /* 0x000fda0003f86270 */
[----:B-1----:R-:W-:Y:S05]  /*2ed0*/  @P4 BRA `(.L_x_310) ;  /* 0x00000004009c4947 */ /* 0x002fea0003800000 */
[----:B------:R-:W-:Y:S02]  /*2ee0*/  SHF.R.U32.HI R41, RZ, 0x8, R33 ;  /* 0x00000008ff297819 */ /* 0x000fe40000011621 */
[----:B------:R-:W-:Y:S02]  /*2ef0*/  SHF.R.U32.HI R34, RZ, 0x8, R35 ;  /* 0x00000008ff227819 */ /* 0x000fe40000011623 */
[----:B------:R-:W-:Y:S02]  /*2f00*/  LOP3.LUT R32, R33, 0xff0000ff, RZ, 0xc0, !PT ;  /* 0xff0000ff21207812 */ /* 0x000fe400078ec0ff */
[----:B------:R-:W-:Y:S01]  /*2f10*/  SHF.R.U32.HI R39, RZ, 0x10, R33 ;  /* 0x00000010ff277819 */ /* 0x000fe20000011621 */
[----:B------:R-:W-:Y:S01]  /*2f20*/  IMAD.SHL.U32 R33, R41, 0x100, RZ ;  /* 0x0000010029217824 */ /* 0x000fe200078e00ff */
[----:B------:R-:W-:Y:S02]  /*2f30*/  LOP3.LUT R38, R35, 0xff0000ff, RZ, 0xc0, !PT ;  /* 0xff0000ff23267812 */ /* 0x000fe400078ec0ff */
[----:B------:R-:W-:Y:S01]  /*2f40*/  SHF.R.U32.HI R40, RZ, 0x10, R35 ;  /* 0x00000010ff287819 */ /* 0x000fe20000011623 */
[----:B------:R-:W-:Y:S01]  /*2f50*/  IMAD.SHL.U32 R35, R34, 0x100, RZ ;  /* 0x0000010022237824 */ /* 0x000fe200078e00ff */
[----:B------:R-:W-:Y:S01]  /*2f60*/  LOP3.LUT R32, R32, 0xff00, R33, 0xf8, !PT ;  /* 0x0000ff0020207812 */ /* 0x000fe200078ef821 */
[----:B------:R-:W-:-:S02]  /*2f70*/  IMAD.U32 R33, R39, 0x10000, RZ ;  /* 0x0001000027217824 */ /* 0x000fc400078e00ff */
[----:B--2---:R-:W-:Y:S01]  /*2f80*/  IMAD.MOV.U32 R34, RZ, RZ, R8 ;  /* 0x000000ffff227224 */ /* 0x004fe200078e0008 */
[----:B------:R-:W-:Y:S01]  /*2f90*/  LOP3.LUT R35, R38, 0xff00, R35, 0xf8, !PT ;  /* 0x0000ff0026237812 */ /* 0x000fe200078ef823 */
[----:B------:R-:W-:Y:S01]  /*2fa0*/  IMAD.U32 R40, R40, 0x10000, RZ ;  /* 0x0001000028287824 */ /* 0x000fe200078e00ff */
[----:B------:R-:W-:Y:S02]  /*2fb0*/  F2FP.F16.E4M3.UNPACK_B R38, R45.H1 ;  /* 0x0000002dff26723e */ /* 0x000fe400030006ff */
[-C--:B------:R-:W-:Y:S02]  /*2fc0*/  F2FP.F16.E4M3.UNPACK_B R8, R9.reuse ;  /* 0x00000009ff08723e */ /* 0x080fe400020006ff */
[----:B------:R-:W-:Y:S01]  /*2fd0*/  LOP3.LUT R32, R32, 0xff0000, R33, 0xf8, !PT ;  /* 0x00ff000020207812 */ /* 0x000fe200078ef821 */
[----:B------:R-:W-:Y:S01]  /*2fe0*/  HADD2.F32 R46, -RZ, R38.H0_H0 ;  /* 0x20000026ff2e7230 */ /* 0x000fe20000004100 */
[----:B------:R-:W-:Y:S01]  /*2ff0*/  LOP3.LUT R33, R35, 0xff0000, R40, 0xf8, !PT ;  /* 0x00ff000023217812 */ /* 0x000fe200078ef828 */
[--C-:B------:R-:W-:Y:S01]  /*3000*/  HADD2.F32 R35, -RZ, R8.reuse.H1_H1 ;  /* 0x30000008ff237230 */ /* 0x100fe20000004100 */
[----:B------:R-:W-:Y:S01]  /*3010*/  F2FP.F16.E4M3.UNPACK_B R40, R44.H1 ;  /* 0x0000002cff28723e */ /* 0x000fe200030006ff */
[----:B------:R-:W-:Y:S01]  /*3020*/  HADD2.F32 R8, -RZ, R8.H0_H0 ;  /* 0x20000008ff087230 */ /* 0x000fe20000004100 */
[----:B------:R-:W-:Y:S01]  /*3030*/  F2FP.F16.E4M3.UNPACK_B R9, R9.H1 ;  /* 0x00000009ff09723e */ /* 0x000fe200030006ff */
[----:B------:R-:W-:-:S02]  /*3040*/  HADD2.F32 R47, -RZ, R38.H1_H1 ;  /* 0x30000026ff2f7230 */ /* 0x000fc40000004100 */
[CC--:B------:R-:W-:Y:S01]  /*3050*/  FMUL.FTZ R79, R35.reuse, R46.reuse ;  /* 0x0000002e234f7220 */ /* 0x0c0fe20000410000 */
[--C-:B------:R-:W-:Y:S02]  /*3060*/  HADD2.F32 R41, -RZ, R40.reuse.H0_H0 ;  /* 0x20000028ff297230 */ /* 0x100fe40000004100 */
[C---:B------:R-:W-:Y:S01]  /*3070*/  FMUL.FTZ R46, R8.reuse, R46 ;  /* 0x0000002e082e7220 */ /* 0x040fe20000410000 */
[--C-:B------:R-:W-:Y:S01]  /*3080*/  HADD2.F32 R39, -RZ, R9.reuse.H1_H1 ;  /* 0x30000009ff277230 */ /* 0x100fe20000004100 */
[----:B------:R-:W-:Y:S01]  /*3090*/  F2FP.F16.E4M3.UNPACK_B R45, R45 ;  /* 0x0000002dff2d723e */ /* 0x000fe200020006ff */
[----:B------:R-:W-:Y:S02]  /*30a0*/  HADD2.F32 R38, -RZ, R9.H0_H0 ;  /* 0x20000009ff267230 */ /* 0x000fe40000004100 */
[-C--:B------:R-:W-:Y:S01]  /*30b0*/  FFMA.FTZ R8, R8, R41.reuse, -R79 ;  /* 0x0000002908087223 */ /* 0x080fe2000001084f */
[----:B------:R-:W-:Y:S02]  /*30c0*/  HADD2.F32 R40, -RZ, R40.H1_H1 ;  /* 0x30000028ff287230 */ /* 0x000fe40000004100 */
[----:B------:R-:W-:Y:S01]  /*30d0*/  FFMA.FTZ R9, R35, R41, R46 ;  /* 0x0000002923097223 */ /* 0x000fe2000001002e */
[-C--:B------:R-:W-:Y:S01]  /*30e0*/  FMUL.FTZ R79, R39, R47.reuse ;  /* 0x0000002f274f7220 */ /* 0x080fe20000410000 */
[----:B------:R-:W-:Y:S01]  /*30f0*/  FMUL.FTZ R78, R38, R47 ;  /* 0x0000002f264e7220 */ /* 0x000fe20000410000 */
[----:B------:R-:W-:Y:S01]  /*3100*/  F2FP.F16.E4M3.UNPACK_B R35, R34.H1 ;  /* 0x00000022ff23723e */ /* 0x000fe200030006ff */
[----:B------:R-:W-:-:S02]  /*3110*/  HADD2.F32 R41, -RZ, R45.H1_H1 ;  /* 0x3000002dff297230 */ /* 0x000fc40000004100 */
[-C--:B------:R-:W-:Y:S01]  /*3120*/  FFMA.FTZ R79, R38, R40.reuse, -R79 ;  /* 0x00000028264f7223 */ /* 0x080fe2000001084f */
[----:B------:R-:W-:Y:S01]  /*3130*/  FFMA.FTZ R80, R39, R40, R78 ;  /* 0x0000002827507223 */ /* 0x000fe2000001004e */
[----:B------:R-:W-:Y:S01]  /*3140*/  F2FP.F16.E4M3.UNPACK_B R34, R34 ;  /* 0x00000022ff22723e */ /* 0x000fe200020006ff */
[--C-:B------:R-:W-:Y:S01]  /*3150*/  HADD2.F32 R40, -RZ, R35.reuse.H1_H1 ;  /* 0x30000023ff287230 */ /* 0x100fe20000004100 */
[----:B------:R-:W-:Y:S01]  /*3160*/  F2FP.F16.E4M3.UNPACK_B R44, R44 ;  /* 0x0000002cff2c723e */ /* 0x000fe200020006ff */
[----:B------:R-:W-:Y:S01]  /*3170*/  HADD2.F32 R39, -RZ, R35.H0_H0 ;  /* 0x20000023ff277230 */ /* 0x000fe20000004100 */
[----:B------:R-:W-:Y:S01]  /*3180*/  F2FP.F16.E4M3.UNPACK_B R47, R33 ;  /* 0x00000021ff2f723e */ /* 0x000fe200020006ff */
[--C-:B------:R-:W-:Y:S02]  /*3190*/  HADD2.F32 R35, -RZ, R34.reuse.H0_H0 ;  /* 0x20000022ff237230 */ /* 0x100fe40000004100 */
[----:B------:R-:W-:Y:S01]  /*31a0*/  FMUL.FTZ R78, R40, R41 ;  /* 0x00000029284e7220 */ /* 0x000fe20000410000 */
[----:B------:R-:W-:-:S02]  /*31b0*/  HADD2.F32 R38, -RZ, R34.H1_H1 ;  /* 0x30000022ff267230 */ /* 0x000fc40000004100 */
[C---:B------:R-:W-:Y:S01]  /*31c0*/  FMUL.FTZ R41, R39.reuse, R41 ;  /* 0x0000002927297220 */ /* 0x040fe20000410000 */
[--C-:B------:R-:W-:Y:S02]  /*31d0*/  HADD2.F32 R34, -RZ, R44.reuse.H1_H1 ;  /* 0x3000002cff227230 */ /* 0x100fe40000004100 */
[----:B------:R-:W-:Y:S02]  /*31e0*/  HADD2.F32 R45, -RZ, R45.H0_H0 ;  /* 0x2000002dff2d7230 */ /* 0x000fe40000004100 */
[----:B------:R-:W-:Y:S02]  /*31f0*/  HADD2.F32 R44, -RZ, R44.H0_H0 ;  /* 0x2000002cff2c7230 */ /* 0x000fe40000004100 */
[-C--:B------:R-:W-:Y:S01]  /*3200*/  FFMA.FTZ R78, R39, R34.reuse, -R78 ;  /* 0x00000022274e7223 */ /* 0x080fe2000001084e */
[----:B------:R-:W-:Y:S01]  /*3210*/  FFMA.FTZ R41, R40, R34, R41 ;  /* 0x0000002228297223 */ /* 0x000fe20000010029 */
[-C--:B------:R-:W-:Y:S01]  /*3220*/  FMUL.FTZ R46, R38, R45.reuse ;  /* 0x0000002d262e7220 */ /* 0x080fe20000410000 */
[----:B------:R-:W-:Y:S01]  /*3230*/  FMUL.FTZ R45, R35, R45 ;  /* 0x0000002d232d7220 */ /* 0x000fe20000410000 */
[----:B------:R-:W-:-:S02]  /*3240*/  F2FP.F16.E4M3.UNPACK_B R40, R11.H1 ;  /* 0x0000000bff28723e */ /* 0x000fc400030006ff */
[----:B------:R-:W-:Y:S01]  /*3250*/  F2FP.SATFINITE.E4M3.F32.PACK_AB_MERGE_C R85, R41, R78, RZ ;  /* 0x0000004e2955723e */ /* 0x000fe200048070ff */
[-C--:B------:R-:W-:Y:S01]  /*3260*/  FFMA.FTZ R34, R35, R44.reuse, -R46 ;  /* 0x0000002c23227223 */ /* 0x080fe2000001082e */
[----:B------:R-:W-:Y:S01]  /*3270*/  F2FP.F16.E4M3.UNPACK_B R78, R33.H1 ;  /* 0x00000021ff4e723e */ /* 0x000fe200030006ff */
[----:B------:R-:W-:Y:S01]  /*3280*/  FFMA.FTZ R35, R38, R44, R45 ;  /* 0x0000002c26237223 */ /* 0x000fe2000001002d */
[----:B------:R-:W-:Y:S01]  /*3290*/  F2FP.SATFINITE.E4M3.F32.PACK_AB_MERGE_C R38, R80, R79, RZ ;  /* 0x0000004f5026723e */ /* 0x000fe200048070ff */
[--C-:B------:R-:W-:Y:S01]  /*32a0*/  HADD2.F32 R41, -RZ, R40.reuse.H0_H0 ;  /* 0x20000028ff297230 */ /* 0x100fe20000004100 */
[----:B------:R-:W-:Y:S01]  /*32b0*/  F2FP.F16.E4M3.UNPACK_B R45, R32.H1 ;  /* 0x00000020ff2d723e */ /* 0x000fe200030006ff */
[----:B------:R-:W-:Y:S01]  /*32c0*/  HADD2.F32 R40, -RZ, R40.H1_H1 ;  /* 0x30000028ff287230 */ /* 0x000fe20000004100 */
[----:B------:R-:W-:Y:S01]  /*32d0*/  F2FP.F16.E4M3.UNPACK_B R39, R10.H1 ;  /* 0x0000000aff27723e */ /* 0x000fe200030006ff */
[----:B------:R-:W-:Y:S01]  /*32e0*/  HADD2.F32 R79, -RZ, R78.H1_H1 ;  /* 0x3000004eff4f7230 */ /* 0x000fe20000004100 */
[----:B------:R-:W-:Y:S01]  /*32f0*/  F2FP.F16.E4M3.UNPACK_B R44, R32 ;  /* 0x00000020ff2c723e */ /* 0x000fe200020006ff */
[----:B------:R-:W-:Y:S01]  /*3300*/  HADD2.F32 R46, -RZ, R45.H1_H1 ;  /* 0x3000002dff2e7230 */ /* 0x000fe20000004100 */
[----:B------:R-:W-:Y:S01]  /*3310*/  F2FP.F16.E4M3.UNPACK_B R11, R11 ;  /* 0x0000000bff0b723e */ /* 0x000fe200020006ff */
[----:B------:R-:W-:-:S02]  /*3320*/  HADD2.F32 R33, -RZ, R39.H1_H1 ;  /* 0x30000027ff217230 */ /* 0x000fc40000004100 */
[-C--:B------:R-:W-:Y:S01]  /*3330*/  FMUL.FTZ R32, R40, R79.reuse ;  /* 0x0000004f28207220 */ /* 0x080fe20000410000 */
[----:B------:R-:W-:Y:S02]  /*3340*/  HADD2.F32 R80, -RZ, R47.H1_H1 ;  /* 0x3000002fff507230 */ /* 0x000fe40000004100 */
[C---:B------:R-:W-:Y:S01]  /*3350*/  FMUL.FTZ R81, R41.reuse, R79 ;  /* 0x0000004f29517220 */ /* 0x040fe20000410000 */
[----:B------:R-:W-:Y:S02]  /*3360*/  HADD2.F32 R39, -RZ, R39.H0_H0 ;  /* 0x20000027ff277230 */ /* 0x000fe40000004100 */
[----:B------:R-:W-:Y:S01]  /*3370*/  FFMA.FTZ R79, R41, R46, -R32 ;  /* 0x0000002e294f7223 */ /* 0x000fe20000010820 */
[----:B------:R-:W-:Y:S02]  /*3380*/  HADD2.F32 R32, -RZ, R44.H1_H1 ;  /* 0x3000002cff207230 */ /* 0x000fe40000004100 */
[----:B------:R-:W-:Y:S01]  /*3390*/  FMUL.FTZ R84, R33, R80 ;  /* 0x0000005021547220 */ /* 0x000fe20000410000 */
[----:B------:R-:W-:Y:S01]  /*33a0*/  F2FP.F16.E4M3.UNPACK_B R10, R10 ;  /* 0x0000000aff0a723e */ /* 0x000fe200020006ff */
[----:B------:R-:W-:Y:S01]  /*33b0*/  FMUL.FTZ R80, R39, R80 ;  /* 0x0000005027507220 */ /* 0x000fe20000410000 */
[----:B------:R-:W-:-:S02]  /*33c0*/  HADD2.F32 R78, -RZ, R78.H0_H0 ;  /* 0x2000004eff4e7230 */ /* 0x000fc40000004100 */
[-C--:B------:R-:W-:Y:S01]  /*33d0*/  FFMA.FTZ R84, R39, R32.reuse, -R84 ;  /* 0x0000002027547223 */ /* 0x080fe20000010854 */
[----:B------:R-:W-:Y:S02]  /*33e0*/  HADD2.F32 R47, -RZ, R47.H0_H0 ;  /* 0x2000002fff2f7230 */ /* 0x000fe40000004100 */
[----:B------:R-:W-:Y:S01]  /*33f0*/  FFMA.FTZ R39, R33, R32, R80 ;  /* 0x0000002021277223 */ /* 0x000fe20000010050 */
[--C-:B------:R-:W-:Y:S02]  /*3400*/  HADD2.F32 R32, -RZ, R11.reuse.H0_H0 ;  /* 0x2000000bff207230 */ /* 0x100fe40000004100 */
[----:B------:R-:W-:Y:S01]  /*3410*/  FFMA.FTZ R46, R40, R46, R81 ;  /* 0x0000002e282e7223 */ /* 0x000fe20000010051 */
[----:B------:R-:W-:Y:S01]  /*3420*/  HADD2.F32 R33, -RZ, R11.H1_H1 ;  /* 0x3000000bff217230 */ /* 0x000fe20000004100 */
[----:B------:R-:W-:Y:S01]  /*3430*/  F2FP.SATFINITE.E4M3.F32.PACK_AB_MERGE_C R9, R9, R8, R38 ;  /* 0x000000080909723e */ /* 0x000fe20004807026 */
[--C-:B------:R-:W-:Y:S01]  /*3440*/  HADD2.F32 R11, -RZ, R10.reuse.H0_H0 ;  /* 0x2000000aff0b7230 */ /* 0x100fe20000004100 */
[----:B------:R-:W-:Y:S01]  /*3450*/  F2FP.SATFINITE.E4M3.F32.PACK_AB_MERGE_C R39, R39, R84, RZ ;  /* 0x000000542727723e */ /* 0x000fe200048070ff */
[----:B------:R-:W-:-:S02]  /*3460*/  HADD2.F32 R10, -RZ, R10.H1_H1 ;  /* 0x3000000aff0a7230 */ /* 0x000fc40000004100 */
[-C--:B------:R-:W-:Y:S01]  /*3470*/  FMUL.FTZ R41, R33, R78.reuse ;  /* 0x0000004e21297220 */ /* 0x080fe20000410000 */
[----:B------:R-:W-:Y:S02]  /*3480*/  HADD2.F32 R45, -RZ, R45.H0_H0 ;  /* 0x2000002dff2d7230 */ /* 0x000fe40000004100 */
[----:B------:R-:W-:Y:S01]  /*3490*/  FMUL.FTZ R78, R32, R78 ;  /* 0x0000004e204e7220 */ /* 0x000fe20000410000 */
[----:B------:R-:W-:Y:S02]  /*34a0*/  HADD2.F32 R44, -RZ, R44.H0_H0 ;  /* 0x2000002cff2c7230 */ /* 0x000fe40000004100 */
[-C--:B------:R-:W-:Y:S01]  /*34b0*/  FMUL.FTZ R40, R10, R47.reuse ;  /* 0x0000002f0a287220 */ /* 0x080fe20000410000 */
[----:B------:R-:W-:Y:S01]  /*34c0*/  FMUL.FTZ R47, R11, R47 ;  /* 0x0000002f0b2f7220 */ /* 0x000fe20000410000 */
[-C--:B------:R-:W-:Y:S01]  /*34d0*/  FFMA.FTZ R41, R32, R45.reuse, -R41 ;  /* 0x0000002d20297223 */ /* 0x080fe20000010829 */
[----:B------:R-:W-:Y:S01]  /*34e0*/  FFMA.FTZ R78, R33, R45, R78 ;  /* 0x0000002d214e7223 */ /* 0x000fe2000001004e */
[-C--:B------:R-:W-:Y:S01]  /*34f0*/  FFMA.FTZ R40, R11, R44.reuse, -R40 ;  /* 0x0000002c0b287223 */ /* 0x080fe20000010828 */
[----:B------:R-:W-:Y:S01]  /*3500*/  FFMA.FTZ R47, R10, R44, R47 ;  /* 0x0000002c0a2f7223 */ /* 0x000fe2000001002f */
[----:B------:R-:W-:-:S02]  /*3510*/  F2FP.SATFINITE.E4M3.F32.PACK_AB_MERGE_C R46, R46, R79, RZ ;  /* 0x0000004f2e2e723e */ /* 0x000fc400048070ff */
[----:B------:R-:W-:Y:S02]  /*3520*/  F2FP.SATFINITE.E4M3.F32.PACK_AB_MERGE_C R8, R35, R34, R85 ;  /* 0x000000222308723e */ /* 0x000fe40004807055 */
[----:B------:R-:W-:Y:S02]  /*3530*/  F2FP.SATFINITE.E4M3.F32.PACK_AB_MERGE_C R10, R47, R40, R39 ;  /* 0x000000282f0a723e */ /* 0x000fe40004807027 */
[----:B------:R-:W-:-:S07]  /*3540*/  F2FP.SATFINITE.E4M3.F32.PACK_AB_MERGE_C R11, R78, R41, R46 ;  /* 0x000000294e0b723e */ /* 0x000fce000480702e */
.L_x_310:
[----:B------:R-:W-:Y:S05]  /*3550*/  BSYNC B2 ;  /* 0x0000000000027941 */ /* 0x000fea0003800000 */
.L_x_309:
[----:B--2---:R2:W-:Y:S02]  /*3560*/  STG.E.128 desc[UR40][R36.64+0x20], R8 ;  /* 0x0000200824007986 */ /* 0x0045e4000c101d28 */
.L_x_308:
[----:B------:R-:W-:Y:S05]  /*3570*/  BSYNC B1 ;  /* 0x0000000000017941 */ /* 0x000fea0003800000 */
.L_x_307:
[----:B------:R-:W-:Y:S05]  /*3580*/  @P1 BRA `(.L_x_302) ;  /* 0x0000002800a01947 */ /* 0x000fea0003800000 */
[----:B-12---:R1:W2:Y:S01]  /*3590*/  LDS.128 R8, [R90+0x15800] ;  /* 0x015800005a087984 */ /* 0x0062a20000000c00 */
[----:B------:R-:W-:Y:S01]  /*35a0*/  VIADD R32, R16, 0x20 ;  /* 0x0000002010207836 */ /* 0x000fe20000000000 */
[----:B------:R-:W-:Y:S04]  /*35b0*/  BSSY B1, `(.L_x_311) ;  /* 0x000006a000017945 */ /* 0x000fe80003800000 */
[----:B------:R-:W-:-:S13]  /*35c0*/  ISETP.GE.AND P4, PT, R32, R93, PT ;  /* 0x0000005d2000720c */ /* 0x000fda0003f86270 */
[----:B-1----:R-:W-:Y:S05]  /*35d0*/  @P4 BRA `(.L_x_312) ;  /* 0x00000004009c4947 */ /* 0x002fea0003800000 */
[----:B------:R-:W-:Y:S02]  /*35e0*/  SHF.R.U32.HI R12, RZ, 0x8, R13 ;  /* 0x00000008ff0c7819 */ /* 0x000fe4000001160d */
[--C-:B------:R-:W-:Y:S02]  /*35f0*/  SHF.R.U32.HI R14, RZ, 0x8, R15.reuse ;  /* 0x00000008ff0e7819 */ /* 0x100fe4000001160f */
[----:B------:R-:W-:Y:S01]  /*3600*/  SHF.R.U32.HI R32, RZ, 0x10, R15 ;  /* 0x00000010ff207819 */ /* 0x000fe2000001160f */
[----:B------:R-:W-:Y:S01]  /*3610*/  IMAD.SHL.U32 R12, R12, 0x100, RZ ;  /* 0x000001000c0c7824 */ /* 0x000fe200078e00ff */
[----:B------:R-:W-:Y:S01]  /*3620*/  SHF.R.U32.HI R34, RZ, 0x10, R13 ;  /* 0x00000010ff227819 */ /* 0x000fe2000001160d */
[----:B------:R-:W-:Y:S01]  /*3630*/  IMAD.SHL.U32 R14, R14, 0x100, RZ ;  /* 0x000001000e0e7824 */ /* 0x000fe200078e00ff */
[----:B------:R-:W-:Y:S01]  /*3640*/  LOP3.LUT R33, R13, 0xff0000ff, RZ, 0xc0, !PT ;  /* 0xff0000ff0d217812 */ /* 0x000fe200078ec0ff */
[----:B--2---:R-:W-:Y:S01]  /*3650*/  IMAD.MOV.U32 R13, RZ, RZ, R8 ;  /* 0x000000ffff0d7224 */ /* 0x004fe200078e0008 */
[----:B------:R-:W-:-:S02]  /*3660*/  LOP3.LUT R15, R15, 0xff0000ff, RZ, 0xc0, !PT ;  /* 0xff0000ff0f0f7812 */ /* 0x000fc400078ec0ff */
[----:B------:R-:W-:Y:S01]  /*3670*/  LOP3.LUT R33, R33, 0xff00, R12, 0xf8, !PT ;  /* 0x0000ff0021217812 */ /* 0x000fe200078ef80c */
[----:B------:R-:W-:Y:S01]  /*3680*/  IMAD.U32 R12, R34, 0x10000, RZ ;  /* 0x00010000220c7824 */ /* 0x000fe200078e00ff */
[----:B------:R-:W-:Y:S01]  /*3690*/  LOP3.LUT R35, R15, 0xff00, R14, 0xf8, !PT ;  /* 0x0000ff000f237812 */ /* 0x000fe200078ef80e */
[----:B------:R-:W-:Y:S01]  /*36a0*/  IMAD.U32 R14, R32, 0x10000, RZ ;  /* 0x00010000200e7824 */ /* 0x000fe200078e00ff */
[----:B------:R-:W-:Y:S02]  /*36b0*/  F2FP.F16.E4M3.UNPACK_B R8, R9 ;  /* 0x00000009ff08723e */ /* 0x000fe400020006ff */
[----:B------:R-:W-:Y:S02]  /*36c0*/  F2FP.F16.E4M3.UNPACK_B R15, R43.H1 ;  /* 0x0000002bff0f723e */ /* 0x000fe400030006ff */
[----:B------:R-:W-:Y:S02]  /*36d0*/  LOP3.LUT R12, R33, 0xff0000, R12, 0xf8, !PT ;  /* 0x00ff0000210c7812 */ /* 0x000fe400078ef80c */
[----:B------:R-:W-:Y:S01]  /*36e0*/  LOP3.LUT R38, R35, 0xff0000, R14, 0xf8, !PT ;  /* 0x00ff000023267812 */ /* 0x000fe200078ef80e */
[--C-:B------:R-:W-:Y:S01]  /*36f0*/  HADD2.F32 R14, -RZ, R8.reuse.H1_H1 ;  /* 0x30000008ff0e7230 */ /* 0x100fe20000004100 */
[----:B------:R-:W-:Y:S01]  /*3700*/  F2FP.F16.E4M3.UNPACK_B R33, R42.H1 ;  /* 0x0000002aff21723e */ /* 0x000fe200030006ff */
[--C-:B------:R-:W-:Y:S01]  /*3710*/  HADD2.F32 R39, -RZ, R15.reuse.H0_H0 ;  /* 0x2000000fff277230 */ /* 0x100fe20000004100 */
[----:B------:R-:W-:Y:S01]  /*3720*/  F2FP.F16.E4M3.UNPACK_B R9, R9.H1 ;  /* 0x00000009ff09723e */ /* 0x000fe200030006ff */
[----:B------:R-:W-:Y:S01]  /*3730*/  HADD2.F32 R8, -RZ, R8.H0_H0 ;  /* 0x20000008ff087230 */ /* 0x000fe20000004100 */
[----:B------:R-:W-:Y:S01]  /*3740*/  F2FP.F16.E4M3.UNPACK_B R43, R43 ;  /* 0x0000002bff2b723e */ /* 0x000fe200020006ff */
[----:B------:R-:W-:-:S02]  /*3750*/  HADD2.F32 R34, -RZ, R15.H1_H1 ;  /* 0x3000000fff227230 */ /* 0x000fc40000004100 */
[-C--:B------:R-:W-:Y:S01]  /*3760*/  FMUL.FTZ R41, R14, R39.reuse ;  /* 0x000000270e297220 */ /* 0x080fe20000410000 */
[----:B------:R-:W-:Y:S01]  /*3770*/  HADD2.F32 R35, -RZ, R33.H0_H0 ;  /* 0x20000021ff237230 */ /* 0x000fe20000004100 */
[----:B------:R-:W-:Y:S01]  /*3780*/  F2FP.F16.E4M3.UNPACK_B R42, R42 ;  /* 0x0000002aff2a723e */ /* 0x000fe200020006ff */
[--C-:B------:R-:W-:Y:S02]  /*3790*/  HADD2.F32 R32, -RZ, R9.reuse.H1_H1 ;  /* 0x30000009ff207230 */ /* 0x100fe40000004100 */
[----:B------:R-:W-:Y:S02]  /*37a0*/  HADD2.F32 R15, -RZ, R9.H0_H0 ;  /* 0x20000009ff0f7230 */ /* 0x000fe40000004100 */
[----:B------:R-:W-:Y:S01]  /*37b0*/  FMUL.FTZ R9, R8, R39 ;  /* 0x0000002708097220 */ /* 0x000fe20000410000 */
[----:B------:R-:W-:Y:S02]  /*37c0*/  HADD2.F32 R33, -RZ, R33.H1_H1 ;  /* 0x30000021ff217230 */ /* 0x000fe40000004100 */
[-C--:B------:R-:W-:Y:S01]  /*37d0*/  FMUL.FTZ R40, R32, R34.reuse ;  /* 0x0000002220287220 */ /* 0x080fe20000410000 */
[-C--:B------:R-:W-:Y:S01]  /*37e0*/  FFMA.FTZ R8, R8, R35.reuse, -R41 ;  /* 0x0000002308087223 */ /* 0x080fe20000010829 */
[----:B------:R-:W-:Y:S01]  /*37f0*/  FFMA.FTZ R9, R14, R35, R9 ;  /* 0x000000230e097223 */ /* 0x000fe20000010009 */
[C---:B------:R-:W-:Y:S01]  /*3800*/  FMUL.FTZ R39, R15.reuse, R34 ;  /* 0x000000220f277220 */ /* 0x040fe20000410000 */
[----:B------:R-:W-:Y:S01]  /*3810*/  F2FP.F16.E4M3.UNPACK_B R14, R13.H1 ;  /* 0x0000000dff0e723e */ /* 0x000fe200030006ff */
[----:B------:R-:W-:Y:S01]  /*3820*/  FFMA.FTZ R41, R15, R33, -R40 ;  /* 0x000000210f297223 */ /* 0x000fe20000010828 */
[----:B------:R-:W-:Y:S01]  /*3830*/  F2FP.F16.E4M3.UNPACK_B R13, R13 ;  /* 0x0000000dff0d723e */ /* 0x000fe200020006ff */
[----:B------:R-:W-:Y:S01]  /*3840*/  FFMA.FTZ R44, R32, R33, R39 ;  /* 0x00000021202c7223 */ /* 0x000fe20000010027 */
[----:B------:R-:W-:-:S02]  /*3850*/  HADD2.F32 R34, -RZ, R43.H1_H1 ;  /* 0x3000002bff227230 */ /* 0x000fc40000004100 */
[--C-:B------:R-:W-:Y:S02]  /*3860*/  HADD2.F32 R15, -RZ, R14.reuse.H0_H0 ;  /* 0x2000000eff0f7230 */ /* 0x100fe40000004100 */
[----:B------:R-:W-:Y:S01]  /*3870*/  HADD2.F32 R32, -RZ, R14.H1_H1 ;  /* 0x3000000eff207230 */ /* 0x000fe20000004100 */
[----:B------:R-:W-:Y:S01]  /*3880*/  F2FP.SATFINITE.E4M3.F32.PACK_AB_MERGE_C R47, R44, R41, RZ ;  /* 0x000000292c2f723e */ /* 0x000fe200048070ff */
[----:B------:R-:W-:Y:S02]  /*3890*/  HADD2.F32 R14, -RZ, R13.H0_H0 ;  /* 0x2000000dff0e7230 */ /* 0x000fe40000004100 */
[-C--:B------:R-:W-:Y:S01]  /*38a0*/  FMUL.FTZ R39, R15, R34.reuse ;  /* 0x000000220f277220 */ /* 0x080fe20000410000 */
[----:B------:R-:W-:Y:S02]  /*38b0*/  HADD2.F32 R33, -RZ, R42.H1_H1 ;  /* 0x3000002aff217230 */ /* 0x000fe40000004100 */
[----:B------:R-:W-:Y:S01]  /*38c0*/  FMUL.FTZ R40, R32, R34 ;  /* 0x0000002220287220 */ /* 0x000fe20000410000 */
[----:B------:R-:W-:Y:S01]  /*38d0*/  HADD2.F32 R43, -RZ, R43.H0_H0 ;  /* 0x2000002bff2b7230 */ /* 0x000fe20000004100 */
[----:B------:R-:W-:Y:S01]  /*38e0*/  F2FP.SATFINITE.E4M3.F32.PACK_AB_MERGE_C R9, R9, R8, R47 ;  /* 0x000000080909723e */ /* 0x000fe2000480702f */
[----:B------:R-:W-:-:S02]  /*38f0*/  HADD2.F32 R13, -RZ, R13.H1_H1 ;  /* 0x3000000dff0d7230 */ /* 0x000fc40000004100 */
[-C--:B------:R-:W-:Y:S01]  /*3900*/  FFMA.FTZ R40, R15, R33.reuse, -R40 ;  /* 0x000000210f287223 */ /* 0x080fe20000010828 */
[----:B------:R-:W-:Y:S02]  /*3910*/  HADD2.F32 R42, -RZ, R42.H0_H0 ;  /* 0x2000002aff2a7230 */ /* 0x000fe40000004100 */
[----:B------:R-:W-:Y:S01]  /*3920*/  FFMA.FTZ R39, R32, R33, R39 ;  /* 0x0000002120277223 */ /* 0x000fe20000010027 */
[CC--:B------:R-:W-:Y:S01]  /*3930*/  FMUL.FTZ R34, R14.reuse, R43.reuse ;  /* 0x0000002b0e227220 */ /* 0x0c0fe20000410000 */
[----:B------:R-:W-:Y:S01]  /*3940*/  FMUL.FTZ R35, R13, R43 ;  /* 0x0000002b0d237220 */ /* 0x000fe20000410000 */
[----:B------:R-:W-:Y:S02]  /*3950*/  F2FP.F16.E4M3.UNPACK_B R33, R12 ;  /* 0x0000000cff21723e */ /* 0x000fe400020006ff */
[----:B------:R-:W-:Y:S01]  /*3960*/  F2FP.SATFINITE.E4M3.F32.PACK_AB_MERGE_C R46, R39, R40, RZ ;  /* 0x00000028272e723e */ /* 0x000fe200048070ff */
[-C--:B------:R-:W-:Y:S01]  /*3970*/  FFMA.FTZ R43, R14, R42.reuse, -R35 ;  /* 0x0000002a0e2b7223 */ /* 0x080fe20000010823 */
[----:B------:R-:W-:Y:S01]  /*3980*/  F2FP.F16.E4M3.UNPACK_B R14, R11.H1 ;  /* 0x0000000bff0e723e */ /* 0x000fe200030006ff */
[----:B------:R-:W-:Y:S01]  /*3990*/  FFMA.FTZ R42, R13, R42, R34 ;  /* 0x0000002a0d2a7223 */ /* 0x000fe20000010022 */
[----:B------:R-:W-:-:S02]  /*39a0*/  F2FP.F16.E4M3.UNPACK_B R39, R38.H1 ;  /* 0x00000026ff27723e */ /* 0x000fc400030006ff */
[----:B------:R-:W-:Y:S01]  /*39b0*/  F2FP.F16.E4M3.UNPACK_B R34, R12.H1 ;  /* 0x0000000cff22723e */ /* 0x000fe200030006ff */
[--C-:B------:R-:W-:Y:S01]  /*39c0*/  HADD2.F32 R32, -RZ, R14.reuse.H1_H1 ;  /* 0x3000000eff207230 */ /* 0x100fe20000004100 */
[----:B------:R-:W-:Y:S01]  /*39d0*/  F2FP.F16.E4M3.UNPACK_B R13, R10.H1 ;  /* 0x0000000aff0d723e */ /* 0x000fe200030006ff */
[----:B------:R-:W-:Y:S01]  /*39e0*/  HADD2.F32 R41, -RZ, R39.H1_H1 ;  /* 0x30000027ff297230 */ /* 0x000fe20000004100 */
[----:B------:R-:W-:Y:S01]  /*39f0*/  F2FP.F16.E4M3.UNPACK_B R38, R38 ;  /* 0x00000026ff26723e */ /* 0x000fe200020006ff */
[----:B------:R-:W-:Y:S01]  /*3a00*/  HADD2.F32 R15, -RZ, R14.H0_H0 ;  /* 0x2000000eff0f7230 */ /* 0x000fe20000004100 */
[----:B------:R-:W-:Y:S01]  /*3a10*/  F2FP.F16.E4M3.UNPACK_B R11, R11 ;  /* 0x0000000bff0b723e */ /* 0x000fe200020006ff */
[----:B------:R-:W-:Y:S02]  /*3a20*/  HADD2.F32 R35, -RZ, R34.H1_H1 ;  /* 0x30000022ff237230 */ /* 0x000fe40000004100 */
[----:B------:R-:W-:Y:S01]  /*3a30*/  FMUL.FTZ R12, R32, R41 ;  /* 0x00000029200c7220 */ /* 0x000fe20000410000 */
[----:B------:R-:W-:-:S02]  /*3a40*/  HADD2.F32 R14, -RZ, R13.H1_H1 ;  /* 0x3000000dff0e7230 */ /* 0x000fc40000004100 */
[C---:B------:R-:W-:Y:S01]  /*3a50*/  FMUL.FTZ R41, R15.reuse, R41 ;  /* 0x000000290f297220 */ /* 0x040fe20000410000 */
[----:B------:R-:W-:Y:S02]  /*3a60*/  HADD2.F32 R40, -RZ, R38.H1_H1 ;  /* 0x30000026ff287230 */ /* 0x000fe40000004100 */
[-C--:B------:R-:W-:Y:S01]  /*3a70*/  FFMA.FTZ R45, R15, R35.reuse, -R12 ;  /* 0x000000230f2d7223 */ /* 0x080fe2000001080c */
[----:B------:R-:W-:Y:S01]  /*3a80*/  HADD2.F32 R13, -RZ, R13.H0_H0 ;  /* 0x2000000dff0d7230 */ /* 0x000fe20000004100 */
[----:B------:R-:W-:Y:S01]  /*3a90*/  F2FP.F16.E4M3.UNPACK_B R10, R10 ;  /* 0x0000000aff0a723e */ /* 0x000fe200020006ff */
[----:B------:R-:W-:Y:S02]  /*3aa0*/  HADD2.F32 R12, -RZ, R33.H1_H1 ;  /* 0x30000021ff0c7230 */ /* 0x000fe40000004100 */
[-C--:B------:R-:W-:Y:S01]  /*3ab0*/  FMUL.FTZ R44, R14, R40.reuse ;  /* 0x000000280e2c7220 */ /* 0x080fe20000410000 */
[----:B------:R-:W-:Y:S02]  /*3ac0*/  HADD2.F32 R39, -RZ, R39.H0_H0 ;  /* 0x20000027ff277230 */ /* 0x000fe40000004100 */
[C---:B------:R-:W-:Y:S01]  /*3ad0*/  FMUL.FTZ R15, R13.reuse, R40 ;  /* 0x000000280d0f7220 */ /* 0x040fe20000410000 */
[----:B------:R-:W-:Y:S01]  /*3ae0*/  FFMA.FTZ R40, R32, R35, R41 ;  /* 0x0000002320287223 */ /* 0x000fe20000010029 */
[----:B------:R-:W-:Y:S01]  /*3af0*/  FFMA.FTZ R44, R13, R12, -R44 ;  /* 0x0000000c0d2c7223 */ /* 0x000fe2000001082c */
[----:B------:R-:W-:-:S02]  /*3b00*/  HADD2.F32 R13, -RZ, R11.H1_H1 ;  /* 0x3000000bff0d7230 */ /* 0x000fc40000004100 */
[----:B------:R-:W-:Y:S01]  /*3b10*/  FFMA.FTZ R35, R14, R12, R15 ;  /* 0x0000000c0e237223 */ /* 0x000fe2000001000f */
[----:B------:R-:W-:Y:S01]  /*3b20*/  HADD2.F32 R12, -RZ, R11.H0_H0 ;  /* 0x2000000bff0c7230 */ /* 0x000fe20000004100 */
[----:B------:R-:W-:Y:S01]  /*3b30*/  F2FP.SATFINITE.E4M3.F32.PACK_AB_MERGE_C R40, R40, R45, RZ ;  /* 0x0000002d2828723e */ /* 0x000fe200048070ff */
[--C-:B------:R-:W-:Y:S02]  /*3b40*/  HADD2.F32 R11, -RZ, R10.reuse.H0_H0 ;  /* 0x2000000aff0b7230 */ /* 0x100fe40000004100 */
[-C--:B------:R-:W-:Y:S01]  /*3b50*/  FMUL.FTZ R41, R13, R39.reuse ;  /* 0x000000270d297220 */ /* 0x080fe20000410000 */
[----:B------:R-:W-:Y:S02]  /*3b60*/  HADD2.F32 R10, -RZ, R10.H1_H1 ;  /* 0x3000000aff0a7230 */ /* 0x000fe40000004100 */
[----:B------:R-:W-:Y:S01]  /*3b70*/  FMUL.FTZ R32, R12, R39 ;  /* 0x000000270c207220 */ /* 0x000fe20000410000 */
[----:B------:R-:W-:Y:S01]  /*3b80*/  HADD2.F32 R38, -RZ, R38.H0_H0 ;  /* 0x20000026ff267230 */ /* 0x000fe20000004100 */
[----:B------:R-:W-:Y:S01]  /*3b90*/  F2FP.SATFINITE.E4M3.F32.PACK_AB_MERGE_C R35, R35, R44, RZ ;  /* 0x0000002c2323723e */ /* 0x000fe200048070ff */
[----:B------:R-:W-:Y:S01]  /*3ba0*/  HADD2.F32 R34, -RZ, R34.H0_H0 ;  /* 0x20000022ff227230 */ /* 0x000fe20000004100 */
[----:B------:R-:W-:Y:S01]  /*3bb0*/  F2FP.SATFINITE.E4M3.F32.PACK_AB_MERGE_C R8, R42, R43, R46 ;  /* 0x0000002b2a08723e */ /* 0x000fe2000480702e */
[----:B------:R-:W-:-:S02]  /*3bc0*/  HADD2.F32 R33, -RZ, R33.H0_H0 ;  /* 0x20000021ff217230 */ /* 0x000fc40000004100 */
[-C--:B------:R-:W-:Y:S01]  /*3bd0*/  FMUL.FTZ R14, R10, R38.reuse ;  /* 0x000000260a0e7220 */ /* 0x080fe20000410000 */
[----:B------:R-:W-:Y:S01]  /*3be0*/  FMUL.FTZ R15, R11, R38 ;  /* 0x000000260b0f7220 */ /* 0x000fe20000410000 */
[-C--:B------:R-:W-:Y:S01]  /*3bf0*/  FFMA.FTZ R41, R12, R34.reuse, -R41 ;  /* 0x000000220c297223 */ /* 0x080fe20000010829 */
[----:B------:R-:W-:Y:S01]  /*3c00*/  FFMA.FTZ R32, R13, R34, R32 ;  /* 0x000000220d207223 */ /* 0x000fe20000010020 */
[-C--:B------:R-:W-:Y:S01]  /*3c10*/  FFMA.FTZ R14, R11, R33.reuse, -R14 ;  /* 0x000000210b0e7223 */ /* 0x080fe2000001080e */
[----:B------:R-:W-:-:S03]  /*3c20*/  FFMA.FTZ R15, R10, R33, R15 ;  /* 0x000000210a0f7223 */ /* 0x000fc6000001000f */
[----:B------:R-:W-:Y:S02]  /*3c30*/  F2FP.SATFINITE.E4M3.F32.PACK_AB_MERGE_C R11, R32, R41, R40 ;  /* 0x00000029200b723e */ /* 0x000fe40004807028 */
[----:B------:R-:W-:-:S07]  /*3c40*/  F2FP.SATFINITE.E4M3.F32.PACK_AB_MERGE_C R10, R15, R14, R35 ;  /* 0x0000000e0f0a723e */ /* 0x000fce0004807023 */
.L_x_312:
[----:B------:R-:W-:Y:S05]  /*3c50*/  BSYNC B1 ;  /* 0x0000000000017941 */ /* 0x000fea0003800000 */
.L_x_311:
[----:B--2---:R3:W-:Y:S01]  /*3c60*/  STG.E.128 desc[UR40][R36.64+0x40], R8 ;  /* 0x0000400824007986 */ /* 0x0047e2000c101d28 */
[----:B------:R-:W-:Y:S05]  /*3c70*/  BRA `(.L_x_302) ;  /* 0x0000002000e47947 */ /* 0x000fea0003800000 */
.L_x_296:
[----:B------:R-:W-:Y:S01]  /*3c80*/  ISETP.GE.AND P4, PT, R152, R91, PT ;  /* 0x0000005b9800720c */ /* 0x000fe20003f86270 */
[----:B------:R-:W-:Y:S01]  /*3c90*/  BSSY B1, `(.L_x_313) ;  /* 0x000001a000017945 */ /* 0x000fe20003800000 */
        /* <DEDUP_REMOVED lines=8> */
[----:B------:R-:W-:Y:S06]  /*3d20*/  @P4 BRA `(.L_x_314) ;  /* 0x0000000000404947 */ /* 0x000fec0003800000 */
[----:B------:R-:W-:Y:S01]  /*3d30*/  ULDC.64 UR4, c[0x0][0x3c8] ;  /* 0x0000f20000047ab9 */ /* 0x000fe20000000a00 */
[----:B------:R-:W-:Y:S01]  /*3d40*/  ULDC.64 UR6, c[0x0][0x3e0] ;  /* 0x0000f80000067ab9 */ /* 0x000fe20000000a00 */
[----:B------:R-:W-:Y:S02]  /*3d50*/  IADD3 R44, P3, P5, R54, UR4, R44 ;  /* 0x00000004362c7c10 */ /* 0x000fe4000fd7e02c */
[----:B------:R-:W-:Y:S02]  /*3d60*/  CS2R R10, SRZ ;  /* 0x00000000000a7805 */ /* 0x000fe4000001ff00 */
[----:B------:R-:W-:Y:S02]  /*3d70*/  CS2R R8, SRZ ;  /* 0x0000000000087805 */ /* 0x000fe4000001ff00 */
[----:B------:R-:W-:Y:S02]  /*3d80*/  CS2R R34, SRZ ;  /* 0x0000000000227805 */ /* 0x000fe4000001ff00 */
[----:B------:R-:W-:-:S02]  /*3d90*/  IADD3.X R45, R21, UR5, R46, P3, P5 ;  /* 0x00000005152d7c10 */ /* 0x000fc40009fea42e */
[----:B------:R-:W-:Y:S02]  /*3da0*/  CS2R R32, SRZ ;  /* 0x0000000000207805 */ /* 0x000fe4000001ff00 */
[----:B------:R-:W-:-:S04]  /*3db0*/  IADD3 R42, P3, P5, R50, UR6, R42 ;  /* 0x00000006322a7c10 */ /* 0x000fc8000fd7e02a */
[----:B------:R-:W-:Y:S02]  /*3dc0*/  IADD3.X R43, R5, UR7, R47, P3, P5 ;  /* 0x00000007052b7c10 */ /* 0x000fe40009fea42f */
[-C--:B------:R-:W-:Y:S02]  /*3dd0*/  ISETP.GE.AND P3, PT, R22, R93.reuse, PT ;  /* 0x0000005d1600720c */ /* 0x080fe40003f66270 */
[----:B------:R-:W-:-:S11]  /*3de0*/  ISETP.GE.AND P5, PT, R156, R93, PT ;  /* 0x0000005d9c00720c */ /* 0x000fd60003fa6270 */
[----:B------:R0:W5:Y:S04]  /*3df0*/  @!P3 LDG.E.128 R12, desc[UR40][R44.64] ;  /* 0x000000282c0cb981 */ /* 0x000168000c1e1d00 */
[----:B------:R0:W5:Y:S04]  /*3e00*/  @!P5 LDG.E.128 R8, desc[UR40][R44.64+0x20] ;  /* 0x000020282c08d981 */ /* 0x000168000c1e1d00 */
[----:B------:R0:W5:Y:S04]  /*3e10*/  @!P3 LDG.E.128 R36, desc[UR40][R42.64] ;  /* 0x000000282a24b981 */ /* 0x000168000c1e1d00 */
[----:B------:R0:W5:Y:S02]  /*3e20*/  @!P5 LDG.E.128 R32, desc[UR40][R42.64+0x20] ;  /* 0x000020282a20d981 */ /* 0x000164000c1e1d00 */
.L_x_314:
[----:B------:R-:W-:Y:S05]  /*3e30*/  BSYNC B1 ;  /* 0x0000000000017941 */ /* 0x000fea0003800000 */
.L_x_313:
[----:B------:R-:W-:Y:S01]  /*3e40*/  ISETP.NE.AND P3, PT, R155, 0x3, PT ;  /* 0x000000039b00780c */ /* 0x000fe20003f65270 */
[----:B-----5:R-:W-:Y:S01]  /*3e50*/  IMAD.MOV.U32 R94, RZ, RZ, R10 ;  /* 0x000000ffff5e7224 */ /* 0x020fe200078e000a */
[----:B------:R-:W-:Y:S01]  /*3e60*/  MOV R102, R14 ;  /* 0x0000000e00667202 */ /* 0x000fe20000000f00 */
[----:B------:R-:W-:Y:S02]  /*3e70*/  IMAD.MOV.U32 R95, RZ, RZ, R8 ;  /* 0x000000ffff5f7224 */ /* 0x000fe400078e0008 */
[----:B------:R-:W-:Y:S02]  /*3e80*/  IMAD.MOV.U32 R104, RZ, RZ, R12 ;  /* 0x000000ffff687224 */ /* 0x000fe400078e000c */
[----:B------:R-:W-:Y:S02]  /*3e90*/  IMAD.MOV.U32 R96, RZ, RZ, R34 ;  /* 0x000000ffff607224 */ /* 0x000fe400078e0022 */
[----:B------:R-:W-:Y:S02]  /*3ea0*/  IMAD.MOV.U32 R97, RZ, RZ, R32 ;  /* 0x000000ffff617224 */ /* 0x000fe400078e0020 */
[----:B------:R-:W-:-:S02]  /*3eb0*/  IMAD.MOV.U32 R101, RZ, RZ, R38 ;  /* 0x000000ffff657224 */ /* 0x000fc400078e0026 */
[----:B------:R-:W-:Y:S01]  /*3ec0*/  IMAD.MOV.U32 R103, RZ, RZ, R36 ;  /* 0x000000ffff677224 */ /* 0x000fe200078e0024 */
[----:B------:R-:W-:Y:S06]  /*3ed0*/  @!P3 BRA `(.L_x_315) ;  /* 0x000000000004b947 */ /* 0x000fec0003800000 */
[----:B------:R-:W-:Y:S01]  /*3ee0*/  BPT.TRAP 0x1 ;  /* 0x000000040000795c */ /* 0x000fe20000300000 */
.L_x_315:
[----:B------:R-:W-:Y:S01]  /*3ef0*/  IMAD R89, R19, 0x8, R18 ;  /* 0x0000000813597824 */ /* 0x000fe200078e0212 */
[----:B------:R-:W-:Y:S01]  /*3f00*/  SHF.L.U32 R92, R153, 0x1f, RZ ;  /* 0x0000001f995c7819 */ /* 0x000fe200000006ff */
[----:B------:R-:W-:Y:S03]  /*3f10*/  BSSY B1, `(.L_x_316) ;  /* 0x0000003000017945 */ /* 0x000fe60003800000 */
[----:B------:R-:W1:Y:S02]  /*3f20*/  SYNCS.PHASECHK.TRANS64.TRYWAIT P5, [R89+URZ+0x19c90], R92 ;  /* 0x019c905c590075a7 */ /* 0x000e6400080a017f */
[----:B-1----:R-:W-:Y:S05]  /*3f30*/  @!P5 BRA `(.L_x_317) ;  /* 0x000001440094d947 */ /* 0x002fea0003800000 */
.L_x_541:
[----:B------:R-:W-:Y:S05]  /*3f40*/  BSYNC B1 ;  /* 0x0000000000017941 */ /* 0x000fea0003800000 */
.L_x_316:
[----:B------:R-:W-:Y:S05]  /*3f50*/  @P4 BRA `(.L_x_302) ;  /* 0x00000020002c4947 */ /* 0x000fea0003800000 */
[----:B------:R-:W2:Y:S01]  /*3f60*/  LDC R98, c[0x0][0x2e4] ;  /* 0x0000b900ff627b82 */ /* 0x000ea20000000800 */
[----:B------:R-:W-:Y:S01]  /*3f70*/  ISETP.NE.AND P4, PT, R62, RZ, PT ;  /* 0x000000ff3e00720c */ /* 0x000fe20003f85270 */
[----:B------:R-:W-:Y:S01]  /*3f80*/  ULDC.64 UR4, c[0x0][0x2f0] ;  /* 0x0000bc0000047ab9 */ /* 0x000fe20000000a00 */
[----:B0-----:R-:W-:Y:S01]  /*3f90*/  SHF.R.S32.HI R42, RZ, 0x1f, R152 ;  /* 0x0000001fff2a7819 */ /* 0x001fe20000011498 */
[----:B------:R-:W-:Y:S01]  /*3fa0*/  IMAD.MOV.U32 R80, RZ, RZ, R40 ;  /* 0x000000ffff507224 */ /* 0x000fe200078e0028 */
[----:B------:R-:W-:Y:S03]  /*3fb0*/  BSSY B1, `(.L_x_318) ;  /* 0x00000f9000017945 */ /* 0x000fe60003800000 */
[----:B------:R-:W-:Y:S02]  /*3fc0*/  IMAD R41, R42, UR4, RZ ;  /* 0x000000042a297c24 */ /* 0x000fe4000f8e02ff */
[----:B------:R-:W-:-:S04]  /*3fd0*/  IMAD.WIDE.U32 R80, R152, UR4, R80 ;  /* 0x0000000498507c25 */ /* 0x000fc8000f8e0050 */
[----:B------:R-:W-:-:S04]  /*3fe0*/  IMAD R41, R152, UR5, R41 ;  /* 0x0000000598297c24 */ /* 0x000fc8000f8e0229 */
[----:B------:R-:W-:Y:S02]  /*3ff0*/  IMAD.IADD R99, R41, 0x1, R81 ;  /* 0x0000000129637824 */ /* 0x000fe400078e0251 */
[----:B--2---:R-:W-:Y:S01]  /*4000*/  IMAD.IADD R100, R98, 0x1, -R63 ;  /* 0x0000000162647824 */ /* 0x004fe200078e0a3f */
[----:B------:R-:W-:Y:S06]  /*4010*/  @!P4 BRA `(.L_x_319) ;  /* 0x0000000c00c8c947 */ /* 0x000fec0003800000 */
[----:B------:R-:W2:Y:S04]  /*4020*/  LDL R46, [R1] ;  /* 0x00000000012e7983 */ /* 0x000ea80000100800 */
[----:B------:R-:W3:Y:S04]  /*4030*/  LDL R45, [R1+0x4c] ;  /* 0x00004c00012d7983 */ /* 0x000ee80000100800 */
[----:B------:R-:W4:Y:S01]  /*4040*/  LDL R43, [R1+0x4] ;  /* 0x00000400012b7983 */ /* 0x000f220000100800 */
[----:B------:R-:W-:Y:S01]  /*4050*/  SEL R40, R63, R100, !P0 ;  /* 0x000000643f287207 */ /* 0x000fe20004000000 */
[----:B------:R-:W-:Y:S01]  /*4060*/  BSSY B2, `(.L_x_320) ;  /* 0x00000eb000027945 */ /* 0x000fe20003800000 */
[----:B------:R-:W-:-:S02]  /*4070*/  IADD3 R87, P4, P5, R60, R80, R20 ;  /* 0x000000503c577210 */ /* 0x000fc40007d9e014 */
[----:B------:R-:W-:Y:S02]  /*4080*/  SHF.R.S32.HI R41, RZ, 0x1f, R40 ;  /* 0x0000001fff297819 */ /* 0x000fe40000011428 */
[----:B------:R-:W-:Y:S02]  /*4090*/  IADD3.X R44, R82, R99, R4, P4, P5 ;  /* 0x00000063522c7210 */ /* 0x000fe400027ea404 */
[----:B------:R-:W-:-:S04]  /*40a0*/  LEA.HI R41, R41, R40, RZ, 0x5 ;  /* 0x0000002829297211 */ /* 0x000fc800078f28ff */
[----:B------:R-:W-:-:S04]  /*40b0*/  SHF.R.S32.HI R40, RZ, 0x5, R41 ;  /* 0x00000005ff287819 */ /* 0x000fc80000011429 */
[----:B------:R-:W-:-:S05]  /*40c0*/  LEA.HI.SX32 R40, R75, R40, 0x1c ;  /* 0x000000284b287211 */ /* 0x000fca00078fe2ff */
[C---:B------:R-:W-:Y:S01]  /*40d0*/  IMAD.SHL.U32 R41, R40.reuse, 0x10, RZ ;  /* 0x0000001028297824 */ /* 0x040fe200078e00ff */
[----:B------:R-:W-:-:S04]  /*40e0*/  LEA.HI R40, R40, R40, RZ, 0x1 ;  /* 0x0000002828287211 */ /* 0x000fc800078f08ff */
[----:B------:R-:W-:Y:S01]  /*40f0*/  ISETP.GE.AND P4, PT, R41, R98, PT ;  /* 0x000000622900720c */ /* 0x000fe20003f86270 */
[----:B------:R-:W-:-:S05]  /*4100*/  IMAD.SHL.U32 R40, R40, 0x800, RZ ;  /* 0x0000080028287824 */ /* 0x000fca00078e00ff */
[----:B------:R-:W-:-:S07]  /*4110*/  LOP3.LUT R40, R40, 0xfffff000, RZ, 0xc0, !PT ;  /* 0xfffff00028287812 */ /* 0x000fce00078ec0ff */
[--C-:B------:R-:W-:Y:S02]  /*4120*/  @!P4 SHF.R.S32.HI R42, RZ, 0x1f, R41.reuse ;  /* 0x0000001fff2ac819 */ /* 0x100fe40000011429 */
[----:B------:R-:W-:-:S04]  /*4130*/  @!P4 IADD3 R85, P5, P6, R60, R80, R41 ;  /* 0x000000503c55c210 */ /* 0x000fc80007ebe029 */
[----:B------:R-:W-:Y:S02]  /*4140*/  @!P4 IADD3.X R42, R82, R99, R42, P5, P6 ;  /* 0x00000063522ac210 */ /* 0x000fe40002fec42a */
[----:B------:R-:W-:-:S05]  /*4150*/  IADD3 R86, P5, R87, R78, RZ ;  /* 0x0000004e57567210 */ /* 0x000fca0007fbe0ff */
[----:B------:R-:W-:Y:S01]  /*4160*/  IMAD.X R87, R44, 0x1, R79, P5 ;  /* 0x000000012c577824 */ /* 0x000fe200028e064f */
[----:B------:R-:W-:-:S05]  /*4170*/  @!P4 IADD3 R84, P5, R85, R78, RZ ;  /* 0x0000004e5554c210 */ /* 0x000fca0007fbe0ff */
[----:B------:R-:W-:Y:S01]  /*4180*/  @!P4 IMAD.X R85, R42, 0x1, R79, P5 ;  /* 0x000000012a55c824 */ /* 0x000fe200028e064f */
[----:B------:R-:W-:Y:S02]  /*4190*/  ISETP.GE.AND P5, PT, R22, R93, PT ;  /* 0x0000005d1600720c */ /* 0x000fe40003fa6270 */
[----:B--2---:R-:W-:-:S04]  /*41a0*/  LOP3.LUT R41, R46, 0x10, R41, 0xf8, !PT ;  /* 0x000000102e297812 */ /* 0x004fc800078ef829 */
[----:B---3--:R-:W-:-:S04]  /*41b0*/  LOP3.LUT R41, R41, R45, RZ, 0x3c, !PT ;  /* 0x0000002d29297212 */ /* 0x008fc800078e3cff */
[----:B----4-:R-:W-:Y:S01]  /*41c0*/  IADD3 R40, R41, R40, R43 ;  /* 0x0000002829287210 */ /* 0x010fe20007ffe02b */
[----:B------:R-:W-:-:S04]  /*41d0*/  IMAD R41, R19, 0x3000, R73 ;  /* 0x0000300013297824 */ /* 0x000fc800078e0249 */
[----:B------:R-:W-:Y:S02]  /*41e0*/  IMAD R43, R19, 0x3000, R40 ;  /* 0x00003000132b7824 */ /* 0x000fe400078e0228 */
[C---:B------:R-:W-:Y:S02]  /*41f0*/  IMAD.IADD R41, R18.reuse, 0x1, R41 ;  /* 0x0000000112297824 */ /* 0x040fe400078e0229 */
[----:B------:R-:W-:-:S04]  /*4200*/  IMAD.IADD R44, R18, 0x1, R43 ;  /* 0x00000001122c7824 */ /* 0x000fc800078e022b */
[----:B------:R-:W0:Y:S04]  /*4210*/  LDS.128 R40, [R41+0x13800] ;  /* 0x0138000029287984 */ /* 0x000e280000000c00 */
[----:B------:R-:W2:Y:S01]  /*4220*/  LDS.128 R44, [R44+0x13800] ;  /* 0x013800002c2c7984 */ /* 0x000ea20000000c00 */
[----:B------:R-:W-:Y:S05]  /*4230*/  @P5 BRA `(.L_x_321) ;  /* 0x0000000c00345947 */ /* 0x000fea0003800000 */
[----:B------:R-:W-:Y:S02]  /*4240*/  SHF.R.U32.HI R38, RZ, 0x8, R15 ;  /* 0x00000008ff267819 */ /* 0x000fe4000001160f */
[----:B------:R-:W-:Y:S02]  /*4250*/  SHF.R.U32.HI R109, RZ, 0x8, R39 ;  /* 0x00000008ff6d7819 */ /* 0x000fe40000011627 */
[----:B------:R-:W-:Y:S01]  /*4260*/  SHF.R.U32.HI R108, RZ, 0x8, R13 ;  /* 0x00000008ff6c7819 */ /* 0x000fe2000001160d */
[----:B------:R-:W-:Y:S01]  /*4270*/  IMAD.SHL.U32 R107, R38, 0x100, RZ ;  /* 0x00000100266b7824 */ /* 0x000fe200078e00ff */
[----:B------:R-:W-:Y:S01]  /*4280*/  SHF.R.U32.HI R12, RZ, 0x10, R15 ;  /* 0x00000010ff0c7819 */ /* 0x000fe2000001160f */
[----:B------:R-:W-:Y:S01]  /*4290*/  IMAD.SHL.U32 R38, R109, 0x100, RZ ;  /* 0x000001006d267824 */ /* 0x000fe200078e00ff */
[----:B------:R-:W-:Y:S02]  /*42a0*/  LOP3.LUT R36, R15, 0xff0000ff, RZ, 0xc0, !PT ;  /* 0xff0000ff0f247812 */ /* 0x000fe400078ec0ff */
[----:B------:R-:W-:Y:S01]  /*42b0*/  SHF.R.U32.HI R14, RZ, 0x10, R13 ;  /* 0x00000010ff0e7819 */ /* 0x000fe2000001160d */
[----:B------:R-:W-:Y:S01]  /*42c0*/  IMAD.U32 R12, R12, 0x10000, RZ ;  /* 0x000100000c0c7824 */ /* 0x000fe200078e00ff */
[----:B------:R-:W-:-:S02]  /*42d0*/  SHF.R.U32.HI R15, RZ, 0x10, R39 ;  /* 0x00000010ff0f7819 */ /* 0x000fc40000011627 */
[--C-:B------:R-:W-:Y:S01]  /*42e0*/  SHF.R.U32.HI R106, RZ, 0x8, R37.reuse ;  /* 0x00000008ff6a7819 */ /* 0x100fe20000011625 */
[----:B------:R-:W-:Y:S01]  /*42f0*/  IMAD.U32 R14, R14, 0x10000, RZ ;  /* 0x000100000e0e7824 */ /* 0x000fe200078e00ff */
[----:B------:R-:W-:Y:S01]  /*4300*/  LOP3.LUT R39, R39, 0xff0000ff, RZ, 0xc0, !PT ;  /* 0xff0000ff27277812 */ /* 0x000fe200078ec0ff */
[----:B------:R-:W-:Y:S01]  /*4310*/  IMAD.U32 R110, R15, 0x10000, RZ ;  /* 0x000100000f6e7824 */ /* 0x000fe200078e00ff */
[----:B------:R-:W-:Y:S01]  /*4320*/  LOP3.LUT R105, R13, 0xff0000ff, RZ, 0xc0, !PT ;  /* 0xff0000ff0d697812 */ /* 0x000fe200078ec0ff */
[----:B------:R-:W-:Y:S01]  /*4330*/  IMAD.SHL.U32 R106, R106, 0x100, RZ ;  /* 0x000001006a6a7824 */ /* 0x000fe200078e00ff */
[----:B------:R-:W-:Y:S02]  /*4340*/  SHF.L.U32 R108, R108, 0x8, RZ ;  /* 0x000000086c6c7819 */ /* 0x000fe400000006ff */
[----:B------:R-:W-:Y:S02]  /*4350*/  LOP3.LUT R111, R39, 0xff00, R38, 0xf8, !PT ;  /* 0x0000ff00276f7812 */ /* 0x000fe400078ef826 */
[----:B------:R-:W-:-:S02]  /*4360*/  SHF.R.U32.HI R13, RZ, 0x10, R37 ;  /* 0x00000010ff0d7819 */ /* 0x000fc40000011625 */
[----:B------:R-:W-:Y:S02]  /*4370*/  LOP3.LUT R105, R105, 0xff00, R108, 0xf8, !PT ;  /* 0x0000ff0069697812 */ /* 0x000fe400078ef86c */
[----:B------:R-:W-:Y:S01]  /*4380*/  LOP3.LUT R107, R36, 0xff00, R107, 0xf8, !PT ;  /* 0x0000ff00246b7812 */ /* 0x000fe200078ef86b */
[----:B------:R-:W-:Y:S01]  /*4390*/  IMAD.U32 R13, R13, 0x10000, RZ ;  /* 0x000100000d0d7824 */ /* 0x000fe200078e00ff */
[----:B------:R-:W-:Y:S02]  /*43a0*/  F2FP.F16.E4M3.UNPACK_B R109, R103.H1 ;  /* 0x00000067ff6d723e */ /* 0x000fe400030006ff */
[----:B--2---:R-:W-:Y:S02]  /*43b0*/  F2FP.F16.E4M3.UNPACK_B R38, R44.H1 ;  /* 0x0000002cff26723e */ /* 0x004fe400030006ff */
[----:B------:R-:W-:Y:S02]  /*43c0*/  LOP3.LUT R37, R37, 0xff0000ff, RZ, 0xc0, !PT ;  /* 0xff0000ff25257812 */ /* 0x000fe400078ec0ff */
[----:B0-----:R-:W-:Y:S01]  /*43d0*/  F2FP.F16.E4M3.UNPACK_B R39, R40.H1 ;  /* 0x00000028ff27723e */ /* 0x001fe200030006ff */
[----:B------:R-:W-:Y:S01]  /*43e0*/  HADD2.F32 R36, -RZ, R38.H0_H0 ;  /* 0x20000026ff247230 */ /* 0x000fe20000004100 */
[----:B------:R-:W-:-:S02]  /*43f0*/  LOP3.LUT R14, R105, 0xff0000, R14, 0xf8, !PT ;  /* 0x00ff0000690e7812 */ /* 0x000fc400078ef80e */
[----:B------:R-:W-:Y:S01]  /*4400*/  LOP3.LUT R12, R107, 0xff0000, R12, 0xf8, !PT ;  /* 0x00ff00006b0c7812 */ /* 0x000fe200078ef80c */
[----:B------:R-:W-:Y:S01]  /*4410*/  HADD2.F32 R107, -RZ, R109.H0_H0 ;  /* 0x2000006dff6b7230 */ /* 0x000fe20000004100 */
[----:B------:R-:W-:Y:S01]  /*4420*/  LOP3.LUT R108, R37, 0xff00, R106, 0xf8, !PT ;  /* 0x0000ff00256c7812 */ /* 0x000fe200078ef86a */
[--C-:B------:R-:W-:Y:S01]  /*4430*/  HADD2.F32 R37, -RZ, R39.reuse.H0_H0 ;  /* 0x20000027ff257230 */ /* 0x100fe20000004100 */
[----:B------:R-:W-:Y:S01]  /*4440*/  F2FP.F16.E4M3.UNPACK_B R105, R104.H1 ;  /* 0x00000068ff69723e */ /* 0x000fe200030006ff */
[----:B------:R-:W-:Y:S02]  /*4450*/  HADD2.F32 R39, -RZ, R39.H1_H1 ;  /* 0x30000027ff277230 */ /* 0x000fe40000004100 */
[-C--:B------:R-:W-:Y:S01]  /*4460*/  FMUL.FTZ R112, R36, R107.reuse ;  /* 0x0000006b24707220 */ /* 0x080fe20000410000 */
[----:B------:R-:W-:Y:S01]  /*4470*/  LOP3.LUT R15, R108, 0xff0000, R13, 0xf8, !PT ;  /* 0x00ff00006c0f7812 */ /* 0x000fe200078ef80d */
[----:B------:R-:W-:Y:S01]  /*4480*/  FMUL.FTZ R107, R37, R107 ;  /* 0x0000006b256b7220 */ /* 0x000fe20000410000 */
[--C-:B------:R-:W-:Y:S01]  /*4490*/  HADD2.F32 R106, -RZ, R105.reuse.H0_H0 ;  /* 0x20000069ff6a7230 */ /* 0x100fe20000004100 */
[----:B------:R-:W-:Y:S01]  /*44a0*/  LOP3.LUT R13, R111, 0xff0000, R110, 0xf8, !PT ;  /* 0x00ff00006f0d7812 */ /* 0x000fe200078ef86e */
[----:B------:R-:W-:Y:S01]  /*44b0*/  HADD2.F32 R108, -RZ, R105.H1_H1 ;  /* 0x30000069ff6c7230 */ /* 0x000fe20000004100 */
[----:B------:R-:W-:Y:S01]  /*44c0*/  F2FP.F16.E4M3.UNPACK_B R105, R103 ;  /* 0x00000067ff69723e */ /* 0x000fe200020006ff */
[----:B------:R-:W-:-:S02]  /*44d0*/  HADD2.F32 R110, -RZ, R109.H1_H1 ;  /* 0x3000006dff6e7230 */ /* 0x000fc40000004100 */
[-C--:B------:R-:W-:Y:S01]  /*44e0*/  FFMA.FTZ R37, R37, R106.reuse, -R112 ;  /* 0x0000006a25257223 */ /* 0x080fe20000010870 */
[----:B------:R-:W-:Y:S01]  /*44f0*/  FFMA.FTZ R36, R36, R106, R107 ;  /* 0x0000006a24247223 */ /* 0x000fe2000001006b */
[----:B------:R-:W-:Y:S01]  /*4500*/  F2FP.F16.E4M3.UNPACK_B R103, R44 ;  /* 0x0000002cff67723e */ /* 0x000fe200020006ff */
[----:B------:R-:W-:Y:S01]  /*4510*/  HADD2.F32 R111, -RZ, R105.H0_H0 ;  /* 0x20000069ff6f7230 */ /* 0x000fe20000004100 */
[----:B------:R-:W-:Y:S01]  /*4520*/  F2FP.F16.E4M3.UNPACK_B R106, R40 ;  /* 0x00000028ff6a723e */ /* 0x000fe200020006ff */
[----:B------:R-:W-:Y:S01]  /*4530*/  FMUL.FTZ R115, R39, R110 ;  /* 0x0000006e27737220 */ /* 0x000fe20000410000 */
[----:B------:R-:W-:Y:S01]  /*4540*/  F2FP.F16.E4M3.UNPACK_B R107, R104 ;  /* 0x00000068ff6b723e */ /* 0x000fe200020006ff */
[----:B------:R-:W-:Y:S01]  /*4550*/  HADD2.F32 R44, -RZ, R103.H0_H0 ;  /* 0x20000067ff2c7230 */ /* 0x000fe20000004100 */
[----:B------:R-:W-:Y:S01]  /*4560*/  F2FP.F16.E4M3.UNPACK_B R112, R101.H1 ;  /* 0x00000065ff70723e */ /* 0x000fe200030006ff */
[----:B------:R-:W-:Y:S02]  /*4570*/  HADD2.F32 R104, -RZ, R38.H1_H1 ;  /* 0x30000026ff687230 */ /* 0x000fe40000004100 */
[----:B------:R-:W-:-:S02]  /*4580*/  HADD2.F32 R40, -RZ, R106.H0_H0 ;  /* 0x2000006aff287230 */ /* 0x000fc40000004100 */
[-C--:B------:R-:W-:Y:S01]  /*4590*/  FMUL.FTZ R113, R44, R111.reuse ;  /* 0x0000006f2c717220 */ /* 0x080fe20000410000 */
[----:B------:R-:W-:Y:S02]  /*45a0*/  HADD2.F32 R109, -RZ, R107.H0_H0 ;  /* 0x2000006bff6d7230 */ /* 0x000fe40000004100 */
[----:B------:R-:W-:Y:S01]  /*45b0*/  FMUL.FTZ R38, R104, R110 ;  /* 0x0000006e68267220 */ /* 0x000fe20000410000 */
[----:B------:R-:W-:Y:S02]  /*45c0*/  HADD2.F32 R105, -RZ, R105.H1_H1 ;  /* 0x30000069ff697230 */ /* 0x000fe40000004100 */
[C---:B------:R-:W-:Y:S01]  /*45d0*/  FMUL.FTZ R111, R40.reuse, R111 ;  /* 0x0000006f286f7220 */ /* 0x040fe20000410000 */
[----:B------:R-:W-:Y:S02]  /*45e0*/  HADD2.F32 R106, -RZ, R106.H1_H1 ;  /* 0x3000006aff6a7230 */ /* 0x000fe40000004100 */
[-C--:B------:R-:W-:Y:S01]  /*45f0*/  FFMA.FTZ R38, R39, R108.reuse, -R38 ;  /* 0x0000006c27267223 */ /* 0x080fe20000010826 */
[-C--:B------:R-:W-:Y:S01]  /*4600*/  FFMA.FTZ R40, R40, R109.reuse, -R113 ;  /* 0x0000006d28287223 */ /* 0x080fe20000010871 */
[----:B------:R-:W-:Y:S01]  /*4610*/  FFMA.FTZ R44, R44, R109, R111 ;  /* 0x0000006d2c2c7223 */ /* 0x000fe2000001006f */
[----:B------:R-:W-:Y:S01]  /*4620*/  FFMA.FTZ R39, R104, R108, R115 ;  /* 0x0000006c68277223 */ /* 0x000fe20000010073 */
[----:B------:R-:W-:Y:S01]  /*4630*/  HADD2.F32 R103, -RZ, R103.H1_H1 ;  /* 0x30000067ff677230 */ /* 0x000fe20000004100 */
[----:B------:R-:W-:Y:S01]  /*4640*/  F2FP.F16.E4M3.UNPACK_B R109, R46.H1 ;  /* 0x0000002eff6d723e */ /* 0x000fe200030006ff */
[----:B------:R-:W-:Y:S01]  /*4650*/  HADD2.F32 R111, -RZ, R107.H1_H1 ;  /* 0x3000006bff6f7230 */ /* 0x000fe20000004100 */
[----:B------:R-:W-:Y:S01]  /*4660*/  F2FP.F16.E4M3.UNPACK_B R108, R42.H1 ;  /* 0x0000002aff6c723e */ /* 0x000fe200030006ff */
[----:B------:R-:W-:Y:S01]  /*4670*/  HADD2.F32 R113, -RZ, R112.H0_H0 ;  /* 0x20000070ff717230 */ /* 0x000fe20000004100 */
[----:B------:R-:W-:Y:S01]  /*4680*/  F2FP.F16.E4M3.UNPACK_B R107, R102.H1 ;  /* 0x00000066ff6b723e */ /* 0x000fe200030006ff */
[-C--:B------:R-:W-:Y:S01]  /*4690*/  FMUL.FTZ R115, R103, R105.reuse ;  /* 0x0000006967737220 */ /* 0x080fe20000410000 */
[----:B------:R-:W-:Y:S01]  /*46a0*/  FMUL.FTZ R114, R106, R105 ;  /* 0x000000696a727220 */ /* 0x000fe20000410000 */
[----:B------:R-:W-:Y:S01]  /*46b0*/  HADD2.F32 R110, -RZ, R109.H0_H0 ;  /* 0x2000006dff6e7230 */ /* 0x000fe20000004100 */
[----:B------:R-:W-:Y:S01]  /*46c0*/  F2FP.F16.E4M3.UNPACK_B R42, R42 ;  /* 0x0000002aff2a723e */ /* 0x000fe200020006ff */
[----:B------:R-:W-:-:S02]  /*46d0*/  HADD2.F32 R104, -RZ, R108.H0_H0 ;  /* 0x2000006cff687230 */ /* 0x000fc40000004100 */
[-C--:B------:R-:W-:Y:S01]  /*46e0*/  FFMA.FTZ R105, R106, R111.reuse, -R115 ;  /* 0x0000006f6a697223 */ /* 0x080fe20000010873 */
[----:B------:R-:W-:Y:S01]  /*46f0*/  FFMA.FTZ R103, R103, R111, R114 ;  /* 0x0000006f67677223 */ /* 0x000fe20000010072 */
[----:B------:R-:W-:Y:S02]  /*4700*/  HADD2.F32 R111, -RZ, R107.H0_H0 ;  /* 0x2000006bff6f7230 */ /* 0x000fe40000004100 */
[-C--:B------:R-:W-:Y:S01]  /*4710*/  FMUL.FTZ R115, R110, R113.reuse ;  /* 0x000000716e737220 */ /* 0x080fe20000410000 */
[----:B------:R-:W-:Y:S01]  /*4720*/  FMUL.FTZ R113, R104, R113 ;  /* 0x0000007168717220 */ /* 0x000fe20000410000 */
[----:B------:R-:W-:Y:S01]  /*4730*/  HADD2.F32 R112, -RZ, R112.H1_H1 ;  /* 0x30000070ff707230 */ /* 0x000fe20000004100 */
[----:B------:R-:W-:Y:S01]  /*4740*/  F2FP.SATFINITE.E4M3.F32.PACK_AB_MERGE_C R37, R38, R37, RZ ;  /* 0x000000252625723e */ /* 0x000fe200048070ff */
[----:B------:R-:W-:Y:S02]  /*4750*/  HADD2.F32 R109, -RZ, R109.H1_H1 ;  /* 0x3000006dff6d7230 */ /* 0x000fe40000004100 */
[----:B------:R-:W-:Y:S01]  /*4760*/  FFMA.FTZ R106, R110, R111, R113 ;  /* 0x0000006f6e6a7223 */ /* 0x000fe20000010071 */
[----:B------:R-:W-:-:S02]  /*4770*/  HADD2.F32 R108, -RZ, R108.H1_H1 ;  /* 0x3000006cff6c7230 */ /* 0x000fc40000004100 */
[----:B------:R-:W-:Y:S01]  /*4780*/  FFMA.FTZ R104, R104, R111, -R115 ;  /* 0x0000006f68687223 */ /* 0x000fe20000010873 */
[----:B------:R-:W-:Y:S02]  /*4790*/  HADD2.F32 R107, -RZ, R107.H1_H1 ;  /* 0x3000006bff6b7230 */ /* 0x000fe40000004100 */
[CC--:B------:R-:W-:Y:S01]  /*47a0*/  FMUL.FTZ R113, R109.reuse, R112.reuse ;  /* 0x000000706d717220 */ /* 0x0c0fe20000410000 */
[----:B------:R-:W-:Y:S01]  /*47b0*/  F2FP.F16.E4M3.UNPACK_B R111, R101 ;  /* 0x00000065ff6f723e */ /* 0x000fe200020006ff */
[C---:B------:R-:W-:Y:S01]  /*47c0*/  FMUL.FTZ R112, R108.reuse, R112 ;  /* 0x000000706c707220 */ /* 0x040fe20000410000 */
[----:B------:R-:W-:Y:S01]  /*47d0*/  F2FP.F16.E4M3.UNPACK_B R110, R46 ;  /* 0x0000002eff6e723e */ /* 0x000fe200020006ff */
[-C--:B------:R-:W-:Y:S01]  /*47e0*/  FFMA.FTZ R101, R108, R107.reuse, -R113 ;  /* 0x0000006b6c657223 */ /* 0x080fe20000010871 */
[----:B------:R-:W-:Y:S01]  /*47f0*/  F2FP.F16.E4M3.UNPACK_B R108, R102 ;  /* 0x00000066ff6c723e */ /* 0x000fe200020006ff */
[--C-:B------:R-:W-:Y:S02]  /*4800*/  HADD2.F32 R113, -RZ, R111.reuse.H0_H0 ;  /* 0x2000006fff717230 */ /* 0x100fe40000004100 */
[----:B------:R-:W-:Y:S01]  /*4810*/  FFMA.FTZ R107, R109, R107, R112 ;  /* 0x0000006b6d6b7223 */ /* 0x000fe20000010070 */
[----:B------:R-:W-:Y:S01]  /*4820*/  HADD2.F32 R46, -RZ, R110.H0_H0 ;  /* 0x2000006eff2e7230 */ /* 0x000fe20000004100 */
[----:B------:R-:W-:Y:S01]  /*4830*/  F2FP.SATFINITE.E4M3.F32.PACK_AB_MERGE_C R40, R105, R40, R37 ;  /* 0x000000286928723e */ /* 0x000fe20004807025 */
[----:B------:R-:W-:Y:S01]  /*4840*/  HADD2.F32 R112, -RZ, R111.H1_H1 ;  /* 0x3000006fff707230 */ /* 0x000fe20000004100 */
[----:B------:R-:W-:Y:S01]  /*4850*/  F2FP.F16.E4M3.UNPACK_B R38, R45 ;  /* 0x0000002dff26723e */ /* 0x000fe200020006ff */
[----:B------:R-:W-:-:S02]  /*4860*/  HADD2.F32 R102, -RZ, R42.H0_H0 ;  /* 0x2000002aff667230 */ /* 0x000fc40000004100 */
[----:B------:R-:W-:Y:S01]  /*4870*/  FMUL.FTZ R115, R46, R113 ;  /* 0x000000712e737220 */ /* 0x000fe20000410000 */
[----:B------:R-:W-:Y:S01]  /*4880*/  HADD2.F32 R111, -RZ, R108.H0_H0 ;  /* 0x2000006cff6f7230 */ /* 0x000fe20000004100 */
[----:B------:R-:W-:Y:S01]  /*4890*/  F2FP.F16.E4M3.UNPACK_B R37, R41 ;  /* 0x00000029ff25723e */ /* 0x000fe200020006ff */
[----:B------:R-:W-:Y:S02]  /*48a0*/  HADD2.F32 R110, -RZ, R110.H1_H1 ;  /* 0x3000006eff6e7230 */ /* 0x000fe40000004100 */
[C---:B------:R-:W-:Y:S01]  /*48b0*/  FMUL.FTZ R113, R102.reuse, R113 ;  /* 0x0000007166717220 */ /* 0x040fe20000410000 */
[----:B------:R-:W-:Y:S02]  /*48c0*/  HADD2.F32 R109, -RZ, R42.H1_H1 ;  /* 0x3000002aff6d7230 */ /* 0x000fe40000004100 */
[-C--:B------:R-:W-:Y:S01]  /*48d0*/  FFMA.FTZ R42, R102, R111.reuse, -R115 ;  /* 0x0000006f662a7223 */ /* 0x080fe20000010873 */
[----:B------:R-:W-:Y:S02]  /*48e0*/  HADD2.F32 R108, -RZ, R108.H1_H1 ;  /* 0x3000006cff6c7230 */ /* 0x000fe40000004100 */
[-C--:B------:R-:W-:Y:S01]  /*48f0*/  FMUL.FTZ R102, R110, R112.reuse ;  /* 0x000000706e667220 */ /* 0x080fe20000410000 */
[----:B------:R-:W-:Y:S01]  /*4900*/  FFMA.FTZ R46, R46, R111, R113 ;  /* 0x0000006f2e2e7223 */ /* 0x000fe20000010071 */
[----:B------:R-:W-:Y:S01]  /*4910*/  FMUL.FTZ R115, R109, R112 ;  /* 0x000000706d737220 */ /* 0x000fe20000410000 */
[----:B------:R-:W-:Y:S01]  /*4920*/  F2FP.SATFINITE.E4M3.F32.PACK_AB_MERGE_C R106, R107, R106, RZ ;  /* 0x0000006a6b6a723e */ /* 0x000fe200048070ff */
[----:B------:R-:W-:Y:S01]  /*4930*/  FFMA.FTZ R109, R109, R108, -R102 ;  /* 0x0000006c6d6d7223 */ /* 0x000fe20000010866 */
[----:B------:R-:W-:Y:S01]  /*4940*/  F2FP.SATFINITE.E4M3.F32.PACK_AB_MERGE_C R102, R39, R36, RZ ;  /* 0x000000242766723e */ /* 0x000fe200048070ff */
[----:B------:R-:W-:Y:S01]  /*4950*/  FFMA.FTZ R115, R110, R108, R115 ;  /* 0x0000006c6e737223 */ /* 0x000fe20000010073 */
[----:B------:R-:W-:Y:S01]  /*4960*/  F2FP.SATFINITE.E4M3.F32.PACK_AB_MERGE_C R36, R101, R104, RZ ;  /* 0x000000686524723e */ /* 0x000fe200048070ff */
[--C-:B------:R-:W-:Y:S01]  /*4970*/  HADD2.F32 R101, -RZ, R38.reuse.H0_H0 ;  /* 0x20000026ff657230 */ /* 0x100fe20000004100 */
[----:B------:R-:W-:Y:S01]  /*4980*/  F2FP.F16.E4M3.UNPACK_B R39, R15 ;  /* 0x0000000fff27723e */ /* 0x000fe200020006ff */
[----:B------:R-:W-:Y:S01]  /*4990*/  HADD2.F32 R38, -RZ, R38.H1_H1 ;  /* 0x30000026ff267230 */ /* 0x000fe20000004100 */
[----:B------:R-:W-:Y:S01]  /*49a0*/  F2FP.SATFINITE.E4M3.F32.PACK_AB_MERGE_C R42, R109, R42, R36 ;  /* 0x0000002a6d2a723e */ /* 0x000fe20004807024 */
[----:B------:R-:W-:Y:S01]  /*49b0*/  HADD2.F32 R36, -RZ, R37.H0_H0 ;  /* 0x20000025ff247230 */ /* 0x000fe20000004100 */
[----:B------:R-:W-:Y:S01]  /*49c0*/  F2FP.SATFINITE.E4M3.F32.PACK_AB_MERGE_C R44, R103, R44, R102 ;  /* 0x0000002c672c723e */ /* 0x000fe20004807066 */
[----:B------:R-:W-:Y:S01]  /*49d0*/  HADD2.F32 R104, -RZ, R39.H0_H0 ;  /* 0x20000027ff687230 */ /* 0x000fe20000004100 */
[----:B------:R-:W-:-:S02]  /*49e0*/  F2FP.F16.E4M3.UNPACK_B R102, R14 ;  /* 0x0000000eff66723e */ /* 0x000fc400020006ff */
[----:B------:R-:W-:Y:S02]  /*49f0*/  F2FP.SATFINITE.E4M3.F32.PACK_AB_MERGE_C R46, R115, R46, R106 ;  /* 0x0000002e732e723e */ /* 0x000fe4000480706a */
[CC--:B------:R-:W-:Y:S01]  /*4a00*/  FMUL.FTZ R105, R101.reuse, R104.reuse ;  /* 0x0000006865697220 */ /* 0x0c0fe20000410000 */
[C---:B------:R-:W-:Y:S01]  /*4a10*/  FMUL.FTZ R106, R36.reuse, R104 ;  /* 0x00000068246a7220 */ /* 0x040fe20000410000 */
[--C-:B------:R-:W-:Y:S01]  /*4a20*/  HADD2.F32 R103, -RZ, R102.reuse.H0_H0 ;  /* 0x20000066ff677230 */ /* 0x100fe20000004100 */
[----:B------:R-:W-:Y:S01]  /*4a30*/  F2FP.F16.E4M3.UNPACK_B R45, R45.H1 ;  /* 0x0000002dff2d723e */ /* 0x000fe200030006ff */
[----:B------:R-:W-:Y:S01]  /*4a40*/  HADD2.F32 R104, -RZ, R39.H1_H1 ;  /* 0x30000027ff687230 */ /* 0x000fe20000004100 */
[----:B------:R-:W-:Y:S01]  /*4a50*/  F2FP.F16.E4M3.UNPACK_B R41, R41.H1 ;  /* 0x00000029ff29723e */ /* 0x000fe200030006ff */
[----:B------:R-:W-:Y:S02]  /*4a60*/  HADD2.F32 R39, -RZ, R37.H1_H1 ;  /* 0x30000025ff277230 */ /* 0x000fe40000004100 */
[-C--:B------:R-:W-:Y:S01]  /*4a70*/  FFMA.FTZ R36, R36, R103.reuse, -R105 ;  /* 0x0000006724247223 */ /* 0x080fe20000010869 */
[----:B------:R-:W-:Y:S01]  /*4a80*/  FFMA.FTZ R37, R101, R103, R106 ;  /* 0x0000006765257223 */ /* 0x000fe2000001006a */
[----:B------:R-:W-:-:S02]  /*4a90*/  HADD2.F32 R102, -RZ, R102.H1_H1 ;  /* 0x30000066ff667230 */ /* 0x000fc40000004100 */
[CC--:B------:R-:W-:Y:S01]  /*4aa0*/  FMUL.FTZ R106, R38.reuse, R104.reuse ;  /* 0x00000068266a7220 */ /* 0x0c0fe20000410000 */
[C---:B------:R-:W-:Y:S01]  /*4ab0*/  FMUL.FTZ R101, R39.reuse, R104 ;  /* 0x0000006827657220 */ /* 0x040fe20000410000 */
[----:B------:R-:W-:Y:S01]  /*4ac0*/  F2FP.F16.E4M3.UNPACK_B R103, R15.H1 ;  /* 0x0000000fff67723e */ /* 0x000fe200030006ff */
[----:B------:R-:W-:Y:S02]  /*4ad0*/  HADD2.F32 R15, -RZ, R41.H0_H0 ;  /* 0x20000029ff0f7230 */ /* 0x000fe40000004100 */
[-C--:B------:R-:W-:Y:S01]  /*4ae0*/  FFMA.FTZ R39, R39, R102.reuse, -R106 ;  /* 0x0000006627277223 */ /* 0x080fe2000001086a */
[----:B------:R-:W-:Y:S01]  /*4af0*/  FFMA.FTZ R38, R38, R102, R101 ;  /* 0x0000006626267223 */ /* 0x000fe20000010065 */
[----:B------:R-:W-:Y:S01]  /*4b00*/  F2FP.F16.E4M3.UNPACK_B R14, R14.H1 ;  /* 0x0000000eff0e723e */ /* 0x000fe200030006ff */
[----:B------:R-:W-:Y:S02]  /*4b10*/  HADD2.F32 R101, -RZ, R45.H0_H0 ;  /* 0x2000002dff657230 */ /* 0x000fe40000004100 */
[----:B------:R-:W-:-:S02]  /*4b20*/  HADD2.F32 R106, -RZ, R103.H0_H0 ;  /* 0x20000067ff6a7230 */ /* 0x000fc40000004100 */
[--C-:B------:R-:W-:Y:S02]  /*4b30*/  HADD2.F32 R104, -RZ, R14.reuse.H0_H0 ;  /* 0x2000000eff687230 */ /* 0x100fe40000004100 */
[----:B------:R-:W-:Y:S02]  /*4b40*/  HADD2.F32 R41, -RZ, R41.H1_H1 ;  /* 0x30000029ff297230 */ /* 0x000fe40000004100 */
[-C--:B------:R-:W-:Y:S01]  /*4b50*/  FMUL.FTZ R108, R101, R106.reuse ;  /* 0x0000006a656c7220 */ /* 0x080fe20000410000 */
[----:B------:R-:W-:Y:S02]  /*4b60*/  HADD2.F32 R102, -RZ, R45.H1_H1 ;  /* 0x3000002dff667230 */ /* 0x000fe40000004100 */
[----:B------:R-:W-:Y:S01]  /*4b70*/  FMUL.FTZ R106, R15, R106 ;  /* 0x0000006a0f6a7220 */ /* 0x000fe20000410000 */
[----:B------:R-:W-:Y:S01]  /*4b80*/  HADD2.F32 R103, -RZ, R103.H1_H1 ;  /* 0x30000067ff677230 */ /* 0x000fe20000004100 */
[----:B------:R-:W-:Y:S01]  /*4b90*/  F2FP.F16.E4M3.UNPACK_B R45, R47 ;  /* 0x0000002fff2d723e */ /* 0x000fe200020006ff */
[----:B------:R-:W-:-:S02]  /*4ba0*/  HADD2.F32 R105, -RZ, R14.H1_H1 ;  /* 0x3000000eff697230 */ /* 0x000fc40000004100 */
[-C--:B------:R-:W-:Y:S01]  /*4bb0*/  FFMA.FTZ R14, R15, R104.reuse, -R108 ;  /* 0x000000680f0e7223 */ /* 0x080fe2000001086c */
[----:B------:R-:W-:Y:S01]  /*4bc0*/  FFMA.FTZ R15, R101, R104, R106 ;  /* 0x00000068650f7223 */ /* 0x000fe2000001006a */
[CC--:B------:R-:W-:Y:S01]  /*4bd0*/  FMUL.FTZ R110, R102.reuse, R103.reuse ;  /* 0x00000067666e7220 */ /* 0x0c0fe20000410000 */
[C---:B------:R-:W-:Y:S01]  /*4be0*/  FMUL.FTZ R101, R41.reuse, R103 ;  /* 0x0000006729657220 */ /* 0x040fe20000410000 */
[----:B------:R-:W-:Y:S01]  /*4bf0*/  F2FP.F16.E4M3.UNPACK_B R103, R43 ;  /* 0x0000002bff67723e */ /* 0x000fe200020006ff */
[--C-:B------:R-:W-:Y:S02]  /*4c00*/  HADD2.F32 R104, -RZ, R45.reuse.H0_H0 ;  /* 0x2000002dff687230 */ /* 0x100fe40000004100 */
[-C--:B------:R-:W-:Y:S01]  /*4c10*/  FFMA.FTZ R41, R41, R105.reuse, -R110 ;  /* 0x0000006929297223 */ /* 0x080fe2000001086e */
[----:B------:R-:W-:Y:S01]  /*4c20*/  FFMA.FTZ R102, R102, R105, R101 ;  /* 0x0000006966667223 */ /* 0x000fe20000010065 */
[----:B------:R-:W-:Y:S01]  /*4c30*/  F2FP.F16.E4M3.UNPACK_B R101, R43.H1 ;  /* 0x0000002bff65723e */ /* 0x000fe200030006ff */
[----:B------:R-:W-:Y:S01]  /*4c40*/  HADD2.F32 R45, -RZ, R45.H1_H1 ;  /* 0x3000002dff2d7230 */ /* 0x000fe20000004100 */
[----:B------:R-:W-:Y:S01]  /*4c50*/  F2FP.F16.E4M3.UNPACK_B R105, R47.H1 ;  /* 0x0000002fff69723e */ /* 0x000fe200030006ff */
[----:B------:R-:W-:Y:S01]  /*4c60*/  HADD2.F32 R47, -RZ, R103.H0_H0 ;  /* 0x20000067ff2f7230 */ /* 0x000fe20000004100 */
[-C--:B------:R-:W-:Y:S01]  /*4c70*/  F2FP.F16.E4M3.UNPACK_B R106, R13.reuse.H1 ;  /* 0x0000000dff6a723e */ /* 0x080fe200030006ff */
[----:B------:R-:W-:Y:S01]  /*4c80*/  HADD2.F32 R107, -RZ, R101.H0_H0 ;  /* 0x20000065ff6b7230 */ /* 0x000fe20000004100 */
[----:B------:R-:W-:Y:S01]  /*4c90*/  F2FP.F16.E4M3.UNPACK_B R43, R13 ;  /* 0x0000000dff2b723e */ /* 0x000fe200020006ff */
[----:B------:R-:W-:Y:S01]  /*4ca0*/  HADD2.F32 R108, -RZ, R105.H0_H0 ;  /* 0x20000069ff6c7230 */ /* 0x000fe20000004100 */
[-C--:B------:R-:W-:Y:S01]  /*4cb0*/  F2FP.F16.E4M3.UNPACK_B R13, R12.reuse ;  /* 0x0000000cff0d723e */ /* 0x080fe200020006ff */
[----:B------:R-:W-:Y:S01]  /*4cc0*/  HADD2.F32 R112, -RZ, R106.H0_H0 ;  /* 0x2000006aff707230 */ /* 0x000fe20000004100 */
[----:B------:R-:W-:Y:S01]  /*4cd0*/  F2FP.F16.E4M3.UNPACK_B R12, R12.H1 ;  /* 0x0000000cff0c723e */ /* 0x000fe200030006ff */
[----:B------:R-:W-:Y:S01]  /*4ce0*/  HADD2.F32 R111, -RZ, R43.H0_H0 ;  /* 0x2000002bff6f7230 */ /* 0x000fe20000004100 */
[----:B------:R-:W-:Y:S01]  /*4cf0*/  F2FP.SATFINITE.E4M3.F32.PACK_AB_MERGE_C R15, R102, R15, RZ ;  /* 0x0000000f660f723e */ /* 0x000fe200048070ff */
[----:B------:R-:W-:-:S02]  /*4d00*/  HADD2.F32 R109, -RZ, R13.H0_H0 ;  /* 0x2000000dff6d7230 */ /* 0x000fc40000004100 */
[-C--:B------:R-:W-:Y:S01]  /*4d10*/  FMUL.FTZ R116, R108, R112.reuse ;  /* 0x000000706c747220 */ /* 0x080fe20000410000 */
[----:B------:R-:W-:Y:S02]  /*4d20*/  HADD2.F32 R110, -RZ, R12.H0_H0 ;  /* 0x2000000cff6e7230 */ /* 0x000fe40000004100 */
[----:B------:R-:W-:Y:S01]  /*4d30*/  FMUL.FTZ R113, R107, R112 ;  /* 0x000000706b717220 */ /* 0x000fe20000410000 */
[-C--:B------:R-:W-:Y:S01]  /*4d40*/  FMUL.FTZ R114, R104, R111.reuse ;  /* 0x0000006f68727220 */ /* 0x080fe20000410000 */
[----:B------:R-:W-:Y:S02]  /*4d50*/  HADD2.F32 R105, -RZ, R105.H1_H1 ;  /* 0x30000069ff697230 */ /* 0x000fe40000004100 */
[----:B------:R-:W-:Y:S01]  /*4d60*/  FMUL.FTZ R111, R47, R111 ;  /* 0x0000006f2f6f7220 */ /* 0x000fe20000410000 */
[----:B------:R-:W-:Y:S02]  /*4d70*/  HADD2.F32 R112, -RZ, R106.H1_H1 ;  /* 0x3000006aff707230 */ /* 0x000fe40000004100 */
[----:B------:R-:W-:Y:S01]  /*4d80*/  FFMA.FTZ R107, R107, R110, -R116 ;  /* 0x0000006e6b6b7223 */ /* 0x000fe20000010874 */
[----:B------:R-:W-:-:S02]  /*4d90*/  HADD2.F32 R101, -RZ, R101.H1_H1 ;  /* 0x30000065ff657230 */ /* 0x000fc40000004100 */
[----:B------:R-:W-:Y:S01]  /*4da0*/  FFMA.FTZ R108, R108, R110, R113 ;  /* 0x0000006e6c6c7223 */ /* 0x000fe20000010071 */
[----:B------:R-:W-:Y:S01]  /*4db0*/  FFMA.FTZ R47, R47, R109, -R114 ;  /* 0x0000006d2f2f7223 */ /* 0x000fe20000010872 */
[----:B------:R-:W-:Y:S02]  /*4dc0*/  HADD2.F32 R110, -RZ, R43.H1_H1 ;  /* 0x3000002bff6e7230 */ /* 0x000fe40000004100 */
[-C--:B------:R-:W-:Y:S01]  /*4dd0*/  FMUL.FTZ R114, R105, R112.reuse ;  /* 0x0000007069727220 */ /* 0x080fe20000410000 */
[----:B------:R-:W-:Y:S02]  /*4de0*/  HADD2.F32 R12, -RZ, R12.H1_H1 ;  /* 0x3000000cff0c7230 */ /* 0x000fe40000004100 */
[----:B------:R-:W-:Y:S01]  /*4df0*/  FMUL.FTZ R116, R101, R112 ;  /* 0x0000007065747220 */ /* 0x000fe20000410000 */
[----:B------:R-:W-:Y:S02]  /*4e00*/  HADD2.F32 R103, -RZ, R103.H1_H1 ;  /* 0x30000067ff677230 */ /* 0x000fe40000004100 */
[----:B------:R-:W-:Y:S01]  /*4e10*/  FMUL.FTZ R112, R45, R110 ;  /* 0x0000006e2d707220 */ /* 0x000fe20000410000 */
[----:B------:R-:W-:-:S02]  /*4e20*/  HADD2.F32 R106, -RZ, R13.H1_H1 ;  /* 0x3000000dff6a7230 */ /* 0x000fc40000004100 */
[-C--:B------:R-:W-:Y:S01]  /*4e30*/  FFMA.FTZ R114, R101, R12.reuse, -R114 ;  /* 0x0000000c65727223 */ /* 0x080fe20000010872 */
[----:B------:R-:W-:Y:S01]  /*4e40*/  FFMA.FTZ R105, R105, R12, R116 ;  /* 0x0000000c69697223 */ /* 0x000fe20000010074 */
[C---:B------:R-:W-:Y:S01]  /*4e50*/  FMUL.FTZ R110, R103.reuse, R110 ;  /* 0x0000006e676e7220 */ /* 0x040fe20000410000 */
[----:B------:R-:W-:Y:S01]  /*4e60*/  FFMA.FTZ R104, R104, R109, R111 ;  /* 0x0000006d68687223 */ /* 0x000fe2000001006f */
[-C--:B------:R-:W-:Y:S01]  /*4e70*/  FFMA.FTZ R112, R103, R106.reuse, -R112 ;  /* 0x0000006a67707223 */ /* 0x080fe20000010870 */
[----:B------:R-:W-:Y:S01]  /*4e80*/  F2FP.SATFINITE.E4M3.F32.PACK_AB_MERGE_C R107, R114, R107, RZ ;  /* 0x0000006b726b723e */ /* 0x000fe200048070ff */
[----:B------:R-:W-:Y:S01]  /*4e90*/  FFMA.FTZ R45, R45, R106, R110 ;  /* 0x0000006a2d2d7223 */ /* 0x000fe2000001006e */
[----:B------:R-:W-:Y:S02]  /*4ea0*/  F2FP.SATFINITE.E4M3.F32.PACK_AB_MERGE_C R105, R105, R108, RZ ;  /* 0x0000006c6969723e */ /* 0x000fe400048070ff */
[----:B------:R-:W-:Y:S02]  /*4eb0*/  F2FP.SATFINITE.E4M3.F32.PACK_AB_MERGE_C R15, R38, R37, R15 ;  /* 0x00000025260f723e */ /* 0x000fe4000480700f */
[----:B------:R-:W-:-:S02]  /*4ec0*/  F2FP.SATFINITE.E4M3.F32.PACK_AB_MERGE_C R14, R41, R14, RZ ;  /* 0x0000000e290e723e */ /* 0x000fc400048070ff */
[----:B------:R-:W-:Y:S02]  /*4ed0*/  F2FP.SATFINITE.E4M3.F32.PACK_AB_MERGE_C R43, R112, R47, R107 ;  /* 0x0000002f702b723e */ /* 0x000fe4000480706b */
[----:B------:R-:W-:Y:S01]  /*4ee0*/  F2FP.SATFINITE.E4M3.F32.PACK_AB_MERGE_C R47, R45, R104, R105 ;  /* 0x000000682d2f723e */ /* 0x000fe20004807069 */
[----:B------:R-:W-:Y:S01]  /*4ef0*/  IMAD.MOV.U32 R45, RZ, RZ, R15 ;  /* 0x000000ffff2d7224 */ /* 0x000fe200078e000f */
[----:B------:R-:W-:-:S07]  /*4f00*/  F2FP.SATFINITE.E4M3.F32.PACK_AB_MERGE_C R41, R39, R36, R14 ;  /* 0x000000242729723e */ /* 0x000fce000480700e */
.L_x_321:
[----:B------:R-:W-:Y:S05]  /*4f10*/  BSYNC B2 ;  /* 0x0000000000027941 */ /* 0x000fea0003800000 */
.L_x_320:
[----:B0-----:R0:W-:Y:S04]  /*4f20*/  STG.E.128 desc[UR40][R86.64], R40 ;  /* 0x0000002856007986 */ /* 0x0011e8000c101d28 */
[----:B--2---:R0:W-:Y:S02]  /*4f30*/  @!P4 STG.E.128 desc[UR40][R84.64], R44 ;  /* 0x0000002c5400c986 */ /* 0x0041e4000c101d28 */
.L_x_319:
[----:B------:R-:W-:Y:S05]  /*4f40*/  BSYNC B1 ;  /* 0x0000000000017941 */ /* 0x000fea0003800000 */
.L_x_318:
[----:B------:R-:W-:-:S13]  /*4f50*/  ISETP.NE.AND P4, PT, R31, RZ, PT ;  /* 0x000000ff1f00720c */ /* 0x000fda0003f85270 */
[----:B------:R-:W-:Y:S05]  /*4f60*/  @!P4 BRA `(.L_x_302) ;  /* 0x000000100028c947 */ /* 0x000fea0003800000 */
[----:B------:R-:W2:Y:S04]  /*4f70*/  LDL R36, [R1] ;  /* 0x0000000001247983 */ /* 0x000ea80000100800 */
[----:B------:R-:W3:Y:S04]  /*4f80*/  LDL R15, [R1+0x4c] ;  /* 0x00004c00010f7983 */ /* 0x000ee80000100800 */
[----:B------:R-:W4:Y:S01]  /*4f90*/  LDL R14, [R1+0x4] ;  /* 0x00000400010e7983 */ /* 0x000f220000100800 */
[----:B------:R-:W-:Y:S01]  /*4fa0*/  ISETP.NE.AND P5, PT, R83, RZ, PT ;  /* 0x000000ff5300720c */ /* 0x000fe20003fa5270 */
[----:B------:R-:W-:Y:S03]  /*4fb0*/  BSSY B1, `(.L_x_322) ;  /* 0x00000e6000017945 */ /* 0x000fe60003800000 */
[----:B------:R-:W-:-:S02]  /*4fc0*/  SEL R100, R63, R100, !P5 ;  /* 0x000000643f647207 */ /* 0x000fc40006800000 */
[----:B0-----:R-:W-:Y:S02]  /*4fd0*/  IADD3 R41, P4, P5, R60, R80, R7 ;  /* 0x000000503c297210 */ /* 0x001fe40007d9e007 */
[----:B------:R-:W-:Y:S02]  /*4fe0*/  SHF.R.S32.HI R13, RZ, 0x1f, R100 ;  /* 0x0000001fff0d7819 */ /* 0x000fe40000011464 */
[----:B------:R-:W-:Y:S02]  /*4ff0*/  IADD3.X R42, R82, R99, R3, P4, P5 ;  /* 0x00000063522a7210 */ /* 0x000fe400027ea403 */
[----:B------:R-:W-:Y:S02]  /*5000*/  LEA.HI R13, R13, R100, RZ, 0x5 ;  /* 0x000000640d0d7211 */ /* 0x000fe400078f28ff */
[----:B------:R-:W-:Y:S02]  /*5010*/  ISETP.GE.AND P5, PT, R156, R93, PT ;  /* 0x0000005d9c00720c */ /* 0x000fe40003fa6270 */
[----:B------:R-:W-:-:S02]  /*5020*/  SHF.R.S32.HI R13, RZ, 0x5, R13 ;  /* 0x00000005ff0d7819 */ /* 0x000fc4000001140d */
[----:B------:R-:W-:Y:S02]  /*5030*/  IADD3 R40, P4, R41, R78, RZ ;  /* 0x0000004e29287210 */ /* 0x000fe40007f9e0ff */
[----:B------:R-:W-:-:S03]  /*5040*/  LEA.HI.SX32 R13, R74, R13, 0x1c ;  /* 0x0000000d4a0d7211 */ /* 0x000fc600078fe2ff */
[----:B------:R-:W-:Y:S01]  /*5050*/  IMAD.X R41, R42, 0x1, R79, P4 ;  /* 0x000000012a297824 */ /* 0x000fe200020e064f */
[C---:B------:R-:W-:Y:S01]  /*5060*/  LEA.HI R12, R13.reuse, R13, RZ, 0x1 ;  /* 0x0000000d0d0c7211 */ /* 0x040fe200078f08ff */
[----:B------:R-:W-:-:S04]  /*5070*/  IMAD.SHL.U32 R43, R13, 0x10, RZ ;  /* 0x000000100d2b7824 */ /* 0x000fc800078e00ff */
[----:B------:R-:W-:-:S05]  /*5080*/  IMAD.SHL.U32 R13, R12, 0x800, RZ ;  /* 0x000008000c0d7824 */ /* 0x000fca00078e00ff */
[----:B------:R-:W-:Y:S02]  /*5090*/  LOP3.LUT R13, R13, 0xfffff000, RZ, 0xc0, !PT ;  /* 0xfffff0000d0d7812 */ /* 0x000fe400078ec0ff */
        /* <DEDUP_REMOVED lines=10> */
[--C-:B------:R-:W-:Y:S02]  /*5140*/  SHF.R.U32.HI R86, RZ, 0x8, R9.reuse ;  /* 0x00000008ff567819 */ /* 0x100fe40000011609 */
[----:B------:R-:W-:Y:S02]  /*5150*/  LOP3.LUT R8, R9, 0xff0000ff, RZ, 0xc0, !PT ;  /* 0xff0000ff09087812 */ /* 0x000fe400078ec0ff */
[----:B------:R-:W-:Y:S01]  /*5160*/  SHF.R.U32.HI R47, RZ, 0x10, R9 ;  /* 0x00000010ff2f7819 */ /* 0x000fe20000011609 */
[----:B------:R-:W-:Y:S01]  /*5170*/  IMAD.SHL.U32 R9, R86, 0x100, RZ ;  /* 0x0000010056097824 */ /* 0x000fe200078e00ff */
[----:B------:R-:W-:Y:S02]  /*5180*/  SHF.R.U32.HI R46, RZ, 0x8, R11 ;  /* 0x00000008ff2e7819 */ /* 0x000fe4000001160b */
[----:B------:R-:W-:Y:S02]  /*5190*/  SHF.R.U32.HI R45, RZ, 0x8, R35 ;  /* 0x00000008ff2d7819 */ /* 0x000fe40000011623 */
[----:B------:R-:W-:-:S02]  /*51a0*/  LOP3.LUT R10, R11, 0xff0000ff, RZ, 0xc0, !PT ;  /* 0xff0000ff0b0a7812 */ /* 0x000fc400078ec0ff */
[----:B------:R-:W-:Y:S01]  /*51b0*/  SHF.R.U32.HI R44, RZ, 0x10, R11 ;  /* 0x00000010ff2c7819 */ /* 0x000fe2000001160b */
[----:B------:R-:W-:Y:S01]  /*51c0*/  IMAD.SHL.U32 R45, R45, 0x100, RZ ;  /* 0x000001002d2d7824 */ /* 0x000fe200078e00ff */
[----:B------:R-:W-:Y:S01]  /*51d0*/  LOP3.LUT R8, R8, 0xff00, R9, 0xf8, !PT ;  /* 0x0000ff0008087812 */ /* 0x000fe200078ef809 */
[----:B------:R-:W-:Y:S01]  /*51e0*/  IMAD.U32 R9, R47, 0x10000, RZ ;  /* 0x000100002f097824 */ /* 0x000fe200078e00ff */
[--C-:B------:R-:W-:Y:S02]  /*51f0*/  SHF.R.U32.HI R42, RZ, 0x8, R33.reuse ;  /* 0x00000008ff2a7819 */ /* 0x100fe40000011621 */
[----:B------:R-:W-:Y:S02]  /*5200*/  SHF.L.U32 R11, R46, 0x8, RZ ;  /* 0x000000082e0b7819 */ /* 0x000fe400000006ff */
[----:B------:R-:W-:Y:S02]  /*5210*/  LOP3.LUT R32, R33, 0xff0000ff, RZ, 0xc0, !PT ;  /* 0xff0000ff21207812 */ /* 0x000fe400078ec0ff */
[----:B------:R-:W-:Y:S01]  /*5220*/  SHF.R.U32.HI R85, RZ, 0x10, R33 ;  /* 0x00000010ff557819 */ /* 0x000fe20000011621 */
[----:B0-----:R-:W-:Y:S01]  /*5230*/  IMAD.MOV.U32 R33, RZ, RZ, R12 ;  /* 0x000000ffff217224 */ /* 0x001fe200078e000c */
[----:B------:R-:W-:-:S02]  /*5240*/  LOP3.LUT R34, R35, 0xff0000ff, RZ, 0xc0, !PT ;  /* 0xff0000ff23227812 */ /* 0x000fc400078ec0ff */
[----:B------:R-:W-:Y:S01]  /*5250*/  SHF.R.U32.HI R84, RZ, 0x10, R35 ;  /* 0x00000010ff547819 */ /* 0x000fe20000011623 */
[----:B------:R-:W-:Y:S01]  /*5260*/  IMAD.SHL.U32 R35, R42, 0x100, RZ ;  /* 0x000001002a237824 */ /* 0x000fe200078e00ff */
[----:B------:R-:W-:Y:S02]  /*5270*/  LOP3.LUT R11, R10, 0xff00, R11, 0xf8, !PT ;  /* 0x0000ff000a0b7812 */ /* 0x000fe400078ef80b */
[----:B------:R-:W-:Y:S01]  /*5280*/  LOP3.LUT R10, R8, 0xff0000, R9, 0xf8, !PT ;  /* 0x00ff0000080a7812 */ /* 0x000fe200078ef809 */
[----:B------:R-:W-:Y:S01]  /*5290*/  IMAD.U32 R8, R44, 0x10000, RZ ;  /* 0x000100002c087824 */ /* 0x000fe200078e00ff */
[----:B------:R-:W-:Y:S01]  /*52a0*/  LOP3.LUT R47, R34, 0xff00, R45, 0xf8, !PT ;  /* 0x0000ff00222f7812 */ /* 0x000fe200078ef82d */
[----:B------:R-:W-:Y:S01]  /*52b0*/  IMAD.U32 R84, R84, 0x10000, RZ ;  /* 0x0001000054547824 */ /* 0x000fe200078e00ff */
[----:B------:R-:W-:Y:S02]  /*52c0*/  F2FP.F16.E4M3.UNPACK_B R44, R97.H1 ;  /* 0x00000061ff2c723e */ /* 0x000fe400030006ff */
[----:B--2---:R-:W-:-:S02]  /*52d0*/  F2FP.F16.E4M3.UNPACK_B R42, R36.H1 ;  /* 0x00000024ff2a723e */ /* 0x004fc400030006ff */
[----:B------:R-:W-:Y:S01]  /*52e0*/  F2FP.F16.E4M3.UNPACK_B R34, R33.H1 ;  /* 0x00000021ff22723e */ /* 0x000fe200030006ff */
[----:B------:R-:W-:Y:S01]  /*52f0*/  HADD2.F32 R9, -RZ, R44.H0_H0 ;  /* 0x2000002cff097230 */ /* 0x000fe20000004100 */
[----:B------:R-:W-:Y:S01]  /*5300*/  LOP3.LUT R46, R32, 0xff00, R35, 0xf8, !PT ;  /* 0x0000ff00202e7812 */ /* 0x000fe200078ef823 */
[----:B------:R-:W-:Y:S01]  /*5310*/  HADD2.F32 R32, -RZ, R42.H0_H0 ;  /* 0x2000002aff207230 */ /* 0x000fe20000004100 */
[----:B------:R-:W-:Y:S01]  /*5320*/  F2FP.F16.E4M3.UNPACK_B R35, R95.H1 ;  /* 0x0000005fff23723e */ /* 0x000fe200030006ff */
[----:B------:R-:W-:Y:S01]  /*5330*/  HADD2.F32 R12, -RZ, R34.H0_H0 ;  /* 0x20000022ff0c7230 */ /* 0x000fe20000004100 */
[----:B------:R-:W-:Y:S01]  /*5340*/  LOP3.LUT R8, R11, 0xff0000, R8, 0xf8, !PT ;  /* 0x00ff00000b087812 */ /* 0x000fe200078ef808 */
[----:B------:R-:W-:Y:S02]  /*5350*/  IMAD.U32 R11, R85, 0x10000, RZ ;  /* 0x00010000550b7824 */ /* 0x000fe400078e00ff */
[----:B------:R-:W-:Y:S01]  /*5360*/  FMUL.FTZ R85, R32, R9 ;  /* 0x0000000920557220 */ /* 0x000fe20000410000 */
[----:B------:R-:W-:-:S02]  /*5370*/  HADD2.F32 R45, -RZ, R35.H0_H0 ;  /* 0x20000023ff2d7230 */ /* 0x000fc40000004100 */
[----:B------:R-:W-:Y:S01]  /*5380*/  FMUL.FTZ R87, R12, R9 ;  /* 0x000000090c577220 */ /* 0x000fe20000410000 */
[----:B------:R-:W-:Y:S01]  /*5390*/  HADD2.F32 R44, -RZ, R44.H1_H1 ;  /* 0x3000002cff2c7230 */ /* 0x000fe20000004100 */
[----:B------:R-:W-:Y:S01]  /*53a0*/  LOP3.LUT R11, R46, 0xff0000, R11, 0xf8, !PT ;  /* 0x00ff00002e0b7812 */ /* 0x000fe200078ef80b */
[----:B------:R-:W-:Y:S02]  /*53b0*/  HADD2.F32 R46, -RZ, R35.H1_H1 ;  /* 0x30000023ff2e7230 */ /* 0x000fe40000004100 */
[-C--:B------:R-:W-:Y:S01]  /*53c0*/  FFMA.FTZ R12, R12, R45.reuse, -R85 ;  /* 0x0000002d0c0c7223 */ /* 0x080fe20000010855 */
[----:B------:R-:W-:Y:S01]  /*53d0*/  FFMA.FTZ R32, R32, R45, R87 ;  /* 0x0000002d20207223 */ /* 0x000fe20000010057 */
[----:B------:R-:W-:Y:S01]  /*53e0*/  HADD2.F32 R35, -RZ, R34.H1_H1 ;  /* 0x30000022ff237230 */ /* 0x000fe20000004100 */
[----:B------:R-:W-:Y:S01]  /*53f0*/  F2FP.F16.E4M3.UNPACK_B R97, R97 ;  /* 0x00000061ff61723e */ /* 0x000fe200020006ff */
[----:B------:R-:W-:Y:S01]  /*5400*/  HADD2.F32 R45, -RZ, R42.H1_H1 ;  /* 0x3000002aff2d7230 */ /* 0x000fe20000004100 */
[----:B------:R-:W-:-:S02]  /*5410*/  F2FP.F16.E4M3.UNPACK_B R36, R36 ;  /* 0x00000024ff24723e */ /* 0x000fc400020006ff */
[----:B------:R-:W-:Y:S01]  /*5420*/  F2FP.F16.E4M3.UNPACK_B R42, R33 ;  /* 0x00000021ff2a723e */ /* 0x000fe200020006ff */
[-C--:B------:R-:W-:Y:S01]  /*5430*/  FMUL.FTZ R86, R35, R44.reuse ;  /* 0x0000002c23567220 */ /* 0x080fe20000410000 */
[----:B------:R-:W-:Y:S01]  /*5440*/  LOP3.LUT R9, R47, 0xff0000, R84, 0xf8, !PT ;  /* 0x00ff00002f097812 */ /* 0x000fe200078ef854 */
[----:B------:R-:W-:Y:S01]  /*5450*/  FMUL.FTZ R84, R45, R44 ;  /* 0x0000002c2d547220 */ /* 0x000fe20000410000 */
[----:B------:R-:W-:Y:S01]  /*5460*/  F2FP.F16.E4M3.UNPACK_B R95, R95 ;  /* 0x0000005fff5f723e */ /* 0x000fe200020006ff */
[----:B------:R-:W-:Y:S02]  /*5470*/  HADD2.F32 R47, -RZ, R97.H0_H0 ;  /* 0x20000061ff2f7230 */ /* 0x000fe40000004100 */
[----:B------:R-:W-:Y:S02]  /*5480*/  HADD2.F32 R44, -RZ, R36.H0_H0 ;  /* 0x20000024ff2c7230 */ /* 0x000fe40000004100 */
[----:B------:R-:W-:Y:S01]  /*5490*/  FFMA.FTZ R33, R35, R46, -R84 ;  /* 0x0000002e23217223 */ /* 0x000fe20000010854 */
[----:B------:R-:W-:-:S02]  /*54a0*/  HADD2.F32 R34, -RZ, R42.H0_H0 ;  /* 0x2000002aff227230 */ /* 0x000fc40000004100 */
[----:B------:R-:W-:Y:S01]  /*54b0*/  FFMA.FTZ R35, R45, R46, R86 ;  /* 0x0000002e2d237223 */ /* 0x000fe20000010056 */
[----:B------:R-:W-:Y:S02]  /*54c0*/  HADD2.F32 R45, -RZ, R95.H0_H0 ;  /* 0x2000005fff2d7230 */ /* 0x000fe40000004100 */
[-C--:B------:R-:W-:Y:S01]  /*54d0*/  FMUL.FTZ R85, R44, R47.reuse ;  /* 0x0000002f2c557220 */ /* 0x080fe20000410000 */
[----:B------:R-:W-:Y:S02]  /*54e0*/  HADD2.F32 R97, -RZ, R97.H1_H1 ;  /* 0x30000061ff617230 */ /* 0x000fe40000004100 */
[C---:B------:R-:W-:Y:S01]  /*54f0*/  FMUL.FTZ R87, R34.reuse, R47 ;  /* 0x0000002f22577220 */ /* 0x040fe20000410000 */
[----:B------:R-:W-:Y:S02]  /*5500*/  HADD2.F32 R47, -RZ, R36.H1_H1 ;  /* 0x30000024ff2f7230 */ /* 0x000fe40000004100 */
[----:B------:R-:W-:Y:S01]  /*5510*/  FFMA.FTZ R34, R34, R45, -R85 ;  /* 0x0000002d22227223 */ /* 0x000fe20000010855 */
[----:B------:R-:W-:-:S02]  /*5520*/  HADD2.F32 R42, -RZ, R42.H1_H1 ;  /* 0x3000002aff2a7230 */ /* 0x000fc40000004100 */
[----:B------:R-:W-:Y:S01]  /*5530*/  FFMA.FTZ R36, R44, R45, R87 ;  /* 0x0000002d2c247223 */ /* 0x000fe20000010057 */
[----:B------:R-:W-:Y:S02]  /*5540*/  HADD2.F32 R95, -RZ, R95.H1_H1 ;  /* 0x3000005fff5f7230 */ /* 0x000fe40000004100 */
[-C--:B------:R-:W-:Y:S01]  /*5550*/  FMUL.FTZ R45, R47, R97.reuse ;  /* 0x000000612f2d7220 */ /* 0x080fe20000410000 */
[----:B------:R-:W-:Y:S01]  /*5560*/  F2FP.F16.E4M3.UNPACK_B R44, R96.H1 ;  /* 0x00000060ff2c723e */ /* 0x000fe200030006ff */
[C---:B------:R-:W-:Y:S01]  /*5570*/  FMUL.FTZ R100, R42.reuse, R97 ;  /* 0x000000612a647220 */ /* 0x040fe20000410000 */
[----:B------:R-:W-:Y:S01]  /*5580*/  F2FP.F16.E4M3.UNPACK_B R46, R38.H1 ;  /* 0x00000026ff2e723e */ /* 0x000fe200030006ff */
[----:B------:R-:W-:Y:S01]  /*5590*/  FFMA.FTZ R45, R42, R95, -R45 ;  /* 0x0000005f2a2d7223 */ /* 0x000fe2000001082d */
[----:B------:R-:W-:Y:S01]  /*55a0*/  F2FP.F16.E4M3.UNPACK_B R86, R94.H1 ;  /* 0x0000005eff56723e */ /* 0x000fe200030006ff */
[----:B------:R-:W-:Y:S01]  /*55b0*/  HADD2.F32 R93, -RZ, R44.H0_H0 ;  /* 0x2000002cff5d7230 */ /* 0x000fe20000004100 */
[----:B------:R-:W-:Y:S01]  /*55c0*/  F2FP.F16.E4M3.UNPACK_B R42, R14.H1 ;  /* 0x0000000eff2a723e */ /* 0x000fe200030006ff */
[----:B------:R-:W-:-:S02]  /*55d0*/  HADD2.F32 R84, -RZ, R46.H0_H0 ;  /* 0x2000002eff547230 */ /* 0x000fc40000004100 */
[----:B------:R-:W-:Y:S01]  /*55e0*/  FFMA.FTZ R47, R47, R95, R100 ;  /* 0x0000005f2f2f7223 */ /* 0x000fe20000010064 */
[----:B------:R-:W-:Y:S01]  /*55f0*/  HADD2.F32 R95, -RZ, R44.H1_H1 ;  /* 0x3000002cff5f7230 */ /* 0x000fe20000004100 */
[----:B------:R-:W-:Y:S01]  /*5600*/  F2FP.F16.E4M3.UNPACK_B R96, R96 ;  /* 0x00000060ff60723e */ /* 0x000fe200020006ff */
[----:B------:R-:W-:Y:S02]  /*5610*/  HADD2.F32 R44, -RZ, R42.H0_H0 ;  /* 0x2000002aff2c7230 */ /* 0x000fe40000004100 */
[-C--:B------:R-:W-:Y:S01]  /*5620*/  FMUL.FTZ R97, R84, R93.reuse ;  /* 0x0000005d54617220 */ /* 0x080fe20000410000 */
[----:B------:R-:W-:Y:S01]  /*5630*/  HADD2.F32 R87, -RZ, R86.H0_H0 ;  /* 0x20000056ff577230 */ /* 0x000fe20000004100 */
[----:B------:R-:W-:Y:S01]  /*5640*/  F2FP.F16.E4M3.UNPACK_B R14, R14 ;  /* 0x0000000eff0e723e */ /* 0x000fe200020006ff */
[----:B------:R-:W-:Y:S02]  /*5650*/  HADD2.F32 R85, -RZ, R46.H1_H1 ;  /* 0x3000002eff557230 */ /* 0x000fe40000004100 */
[----:B------:R-:W-:Y:S01]  /*5660*/  FMUL.FTZ R93, R44, R93 ;  /* 0x0000005d2c5d7220 */ /* 0x000fe20000410000 */
[----:B------:R-:W-:-:S02]  /*5670*/  HADD2.F32 R46, -RZ, R42.H1_H1 ;  /* 0x3000002aff2e7230 */ /* 0x000fc40000004100 */
[----:B------:R-:W-:Y:S01]  /*5680*/  FFMA.FTZ R42, R44, R87, -R97 ;  /* 0x000000572c2a7223 */ /* 0x000fe20000010861 */
[----:B------:R-:W-:Y:S02]  /*5690*/  HADD2.F32 R86, -RZ, R86.H1_H1 ;  /* 0x30000056ff567230 */ /* 0x000fe40000004100 */
[C---:B------:R-:W-:Y:S01]  /*56a0*/  FMUL.FTZ R97, R85.reuse, R95 ;  /* 0x0000005f55617220 */ /* 0x040fe20000410000 */
[----:B------:R-:W-:Y:S01]  /*56b0*/  FFMA.FTZ R84, R84, R87, R93 ;  /* 0x0000005754547223 */ /* 0x000fe2000001005d */
[C---:B------:R-:W-:Y:S01]  /*56c0*/  FMUL.FTZ R44, R46.reuse, R95 ;  /* 0x0000005f2e2c7220 */ /* 0x040fe20000410000 */
[----:B------:R-:W-:Y:S01]  /*56d0*/  F2FP.F16.E4M3.UNPACK_B R94, R94 ;  /* 0x0000005eff5e723e */ /* 0x000fe200020006ff */
[-C--:B------:R-:W-:Y:S01]  /*56e0*/  FFMA.FTZ R103, R46, R86.reuse, -R97 ;  /* 0x000000562e677223 */ /* 0x080fe20000010861 */
[----:B------:R-:W-:Y:S02]  /*56f0*/  HADD2.F32 R93, -RZ, R96.H0_H0 ;  /* 0x20000060ff5d7230 */ /* 0x000fe40000004100 */
[----:B------:R-:W-:Y:S01]  /*5700*/  FFMA.FTZ R105, R85, R86, R44 ;  /* 0x0000005655697223 */ /* 0x000fe2000001002c */
[----:B------:R-:W-:Y:S01]  /*5710*/  F2FP.F16.E4M3.UNPACK_B R44, R38 ;  /* 0x00000026ff2c723e */ /* 0x000fe200020006ff */
[----:B------:R-:W-:Y:S01]  /*5720*/  HADD2.F32 R38, -RZ, R14.H0_H0 ;  /* 0x2000000eff267230 */ /* 0x000fe20000004100 */
[----:B------:R-:W-:Y:S01]  /*5730*/  F2FP.SATFINITE.E4M3.F32.PACK_AB_MERGE_C R12, R33, R12, RZ ;  /* 0x0000000c210c723e */ /* 0x000fe200048070ff */
[----:B------:R-:W-:Y:S01]  /*5740*/  HADD2.F32 R95, -RZ, R96.H1_H1 ;  /* 0x30000060ff5f7230 */ /* 0x000fe20000004100 */
[----:B------:R-:W-:Y:S01]  /*5750*/  F2FP.SATFINITE.E4M3.F32.PACK_AB_MERGE_C R32, R35, R32, RZ ;  /* 0x000000202320723e */ /* 0x000fe200048070ff */
[--C-:B------:R-:W-:Y:S01]  /*5760*/  HADD2.F32 R46, -RZ, R44.reuse.H0_H0 ;  /* 0x2000002cff2e7230 */ /* 0x100fe20000004100 */
[----:B------:R-:W-:Y:S01]  /*5770*/  F2FP.SATFINITE.E4M3.F32.PACK_AB_MERGE_C R12, R45, R34, R12 ;  /* 0x000000222d0c723e */ /* 0x000fe2000480700c */
[----:B------:R-:W-:Y:S01]  /*5780*/  HADD2.F32 R44, -RZ, R44.H1_H1 ;  /* 0x3000002cff2c7230 */ /* 0x000fe20000004100 */
[----:B------:R-:W-:Y:S01]  /*5790*/  F2FP.F16.E4M3.UNPACK_B R35, R37 ;  /* 0x00000025ff23723e */ /* 0x000fe200020006ff */
[----:B------:R-:W-:-:S02]  /*57a0*/  HADD2.F32 R85, -RZ, R94.H0_H0 ;  /* 0x2000005eff557230 */ /* 0x000fc40000004100 */
[-C--:B------:R-:W-:Y:S01]  /*57b0*/  FMUL.FTZ R97, R46, R93.reuse ;  /* 0x0000005d2e617220 */ /* 0x080fe20000410000 */
[----:B------:R-:W-:Y:S02]  /*57c0*/  HADD2.F32 R14, -RZ, R14.H1_H1 ;  /* 0x3000000eff0e7230 */ /* 0x000fe40000004100 */
[----:B------:R-:W-:Y:S01]  /*57d0*/  FMUL.FTZ R93, R38, R93 ;  /* 0x0000005d265d7220 */ /* 0x000fe20000410000 */
[----:B------:R-:W-:Y:S01]  /*57e0*/  F2FP.F16.E4M3.UNPACK_B R34, R11 ;  /* 0x0000000bff22723e */ /* 0x000fe200020006ff */
[----:B------:R-:W-:Y:S01]  /*57f0*/  HADD2.F32 R87, -RZ, R94.H1_H1 ;  /* 0x3000005eff577230 */ /* 0x000fe20000004100 */
[----:B------:R-:W-:Y:S01]  /*5800*/  F2FP.F16.E4M3.UNPACK_B R33, R13 ;  /* 0x0000000dff21723e */ /* 0x000fe200020006ff */
[----:B------:R-:W-:Y:S01]  /*5810*/  FMUL.FTZ R101, R44, R95 ;  /* 0x0000005f2c657220 */ /* 0x000fe20000410000 */
[----:B------:R-:W-:Y:S01]  /*5820*/  FFMA.FTZ R97, R38, R85, -R97 ;  /* 0x0000005526617223 */ /* 0x000fe20000010861 */
[----:B------:R-:W-:Y:S01]  /*5830*/  FMUL.FTZ R95, R14, R95 ;  /* 0x0000005f0e5f7220 */ /* 0x000fe20000410000 */
[----:B------:R-:W-:Y:S01]  /*5840*/  FFMA.FTZ R38, R46, R85, R93 ;  /* 0x000000552e267223 */ /* 0x000fe2000001005d */
[----:B------:R-:W-:Y:S01]  /*5850*/  F2FP.SATFINITE.E4M3.F32.PACK_AB_MERGE_C R103, R103, R42, RZ ;  /* 0x0000002a6767723e */ /* 0x000fe200048070ff */
[----:B------:R-:W-:Y:S01]  /*5860*/  HADD2.F32 R42, -RZ, R35.H0_H0 ;  /* 0x20000023ff2a7230 */ /* 0x000fe20000004100 */
[----:B------:R-:W-:Y:S01]  /*5870*/  F2FP.SATFINITE.E4M3.F32.PACK_AB_MERGE_C R36, R47, R36, R32 ;  /* 0x000000242f24723e */ /* 0x000fe20004807020 */
[----:B------:R-:W-:Y:S01]  /*5880*/  HADD2.F32 R85, -RZ, R34.H0_H0 ;  /* 0x20000022ff557230 */ /* 0x000fe20000004100 */
[----:B------:R-:W-:Y:S01]  /*5890*/  F2FP.F16.E4M3.UNPACK_B R45, R10 ;  /* 0x0000000aff2d723e */ /* 0x000fe200020006ff */
[----:B------:R-:W-:-:S02]  /*58a0*/  HADD2.F32 R32, -RZ, R33.H0_H0 ;  /* 0x20000021ff207230 */ /* 0x000fc40000004100 */
[-C--:B------:R-:W-:Y:S01]  /*58b0*/  FFMA.FTZ R95, R44, R87.reuse, R95 ;  /* 0x000000572c5f7223 */ /* 0x080fe2000001005f */
[----:B------:R-:W-:Y:S01]  /*58c0*/  FFMA.FTZ R14, R14, R87, -R101 ;  /* 0x000000570e0e7223 */ /* 0x000fe20000010865 */
[----:B------:R-:W-:Y:S02]  /*58d0*/  HADD2.F32 R44, -RZ, R35.H1_H1 ;  /* 0x30000023ff2c7230 */ /* 0x000fe40000004100 */
[-C--:B------:R-:W-:Y:S01]  /*58e0*/  FMUL.FTZ R87, R42, R85.reuse ;  /* 0x000000552a577220 */ /* 0x080fe20000410000 */
[----:B------:R-:W-:Y:S02]  /*58f0*/  HADD2.F32 R47, -RZ, R45.H0_H0 ;  /* 0x2000002dff2f7230 */ /* 0x000fe40000004100 */
[----:B------:R-:W-:Y:S01]  /*5900*/  FMUL.FTZ R35, R32, R85 ;  /* 0x0000005520237220 */ /* 0x000fe20000410000 */
[----:B------:R-:W-:Y:S01]  /*5910*/  HADD2.F32 R85, -RZ, R34.H1_H1 ;  /* 0x30000022ff557230 */ /* 0x000fe20000004100 */
[----:B------:R-:W-:Y:S01]  /*5920*/  F2FP.F16.E4M3.UNPACK_B R37, R37.H1 ;  /* 0x00000025ff25723e */ /* 0x000fe200030006ff */
[----:B------:R-:W-:-:S02]  /*5930*/  HADD2.F32 R34, -RZ, R33.H1_H1 ;  /* 0x30000021ff227230 */ /* 0x000fc40000004100 */
[-C--:B------:R-:W-:Y:S01]  /*5940*/  FFMA.FTZ R32, R32, R47.reuse, -R87 ;  /* 0x0000002f20207223 */ /* 0x080fe20000010857 */
[----:B------:R-:W-:Y:S01]  /*5950*/  FFMA.FTZ R33, R42, R47, R35 ;  /* 0x0000002f2a217223 */ /* 0x000fe20000010023 */
[----:B------:R-:W-:Y:S02]  /*5960*/  HADD2.F32 R45, -RZ, R45.H1_H1 ;  /* 0x3000002dff2d7230 */ /* 0x000fe40000004100 */
[-C--:B------:R-:W-:Y:S01]  /*5970*/  FMUL.FTZ R47, R44, R85.reuse ;  /* 0x000000552c2f7220 */ /* 0x080fe20000410000 */
[C---:B------:R-:W-:Y:S01]  /*5980*/  FMUL.FTZ R85, R34.reuse, R85 ;  /* 0x0000005522557220 */ /* 0x040fe20000410000 */
[----:B------:R-:W-:Y:S01]  /*5990*/  F2FP.F16.E4M3.UNPACK_B R46, R11.H1 ;  /* 0x0000000bff2e723e */ /* 0x000fe200030006ff */
[----:B------:R-:W-:Y:S01]  /*59a0*/  HADD2.F32 R42, -RZ, R37.H0_H0 ;  /* 0x20000025ff2a7230 */ /* 0x000fe20000004100 */
[----:B------:R-:W-:Y:S01]  /*59b0*/  F2FP.F16.E4M3.UNPACK_B R35, R13.H1 ;  /* 0x0000000dff23723e */ /* 0x000fe200030006ff */
[-C--:B------:R-:W-:Y:S01]  /*59c0*/  FFMA.FTZ R13, R34, R45.reuse, -R47 ;  /* 0x0000002d220d7223 */ /* 0x080fe2000001082f */
[----:B------:R-:W-:Y:S01]  /*59d0*/  FFMA.FTZ R34, R44, R45, R85 ;  /* 0x0000002d2c227223 */ /* 0x000fe20000010055 */
[----:B------:R-:W-:Y:S01]  /*59e0*/  F2FP.F16.E4M3.UNPACK_B R10, R10.H1 ;  /* 0x0000000aff0a723e */ /* 0x000fe200030006ff */
[--C-:B------:R-:W-:Y:S01]  /*59f0*/  HADD2.F32 R45, -RZ, R46.reuse.H0_H0 ;  /* 0x2000002eff2d7230 */ /* 0x100fe20000004100 */
[----:B------:R-:W-:Y:S01]  /*5a00*/  F2FP.SATFINITE.E4M3.F32.PACK_AB_MERGE_C R84, R105, R84, RZ ;  /* 0x000000546954723e */ /* 0x000fe200048070ff */
[----:B------:R-:W-:Y:S01]  /*5a10*/  HADD2.F32 R11, -RZ, R35.H0_H0 ;  /* 0x20000023ff0b7230 */ /* 0x000fe20000004100 */
[----:B------:R-:W-:Y:S01]  /*5a20*/  F2FP.F16.E4M3.UNPACK_B R93, R9.H1 ;  /* 0x00000009ff5d723e */ /* 0x000fe200030006ff */
[----:B------:R-:W-:Y:S01]  /*5a30*/  HADD2.F32 R44, -RZ, R37.H1_H1 ;  /* 0x30000025ff2c7230 */ /* 0x000fe20000004100 */
[----:B------:R-:W-:Y:S01]  /*5a40*/  F2FP.SATFINITE.E4M3.F32.PACK_AB_MERGE_C R38, R95, R38, R84 ;  /* 0x000000265f26723e */ /* 0x000fe20004807054 */
[----:B------:R-:W-:-:S02]  /*5a50*/  HADD2.F32 R47, -RZ, R46.H1_H1 ;  /* 0x3000002eff2f7230 */ /* 0x000fc40000004100 */
[-C--:B------:R-:W-:Y:S01]  /*5a60*/  FMUL.FTZ R84, R42, R45.reuse ;  /* 0x0000002d2a547220 */ /* 0x080fe20000410000 */
[----:B------:R-:W-:Y:S02]  /*5a70*/  HADD2.F32 R35, -RZ, R35.H1_H1 ;  /* 0x30000023ff237230 */ /* 0x000fe40000004100 */
[----:B------:R-:W-:Y:S01]  /*5a80*/  FMUL.FTZ R45, R11, R45 ;  /* 0x0000002d0b2d7220 */ /* 0x000fe20000410000 */
[--C-:B------:R-:W-:Y:S02]  /*5a90*/  HADD2.F32 R37, -RZ, R10.reuse.H0_H0 ;  /* 0x2000000aff257230 */ /* 0x100fe40000004100 */
[-C--:B------:R-:W-:Y:S01]  /*5aa0*/  FMUL.FTZ R86, R44, R47.reuse ;  /* 0x0000002f2c567220 */ /* 0x080fe20000410000 */
[----:B------:R-:W-:Y:S02]  /*5ab0*/  HADD2.F32 R46, -RZ, R10.H1_H1 ;  /* 0x3000000aff2e7230 */ /* 0x000fe40000004100 */
[----:B------:R-:W-:Y:S01]  /*5ac0*/  FMUL.FTZ R47, R35, R47 ;  /* 0x0000002f232f7220 */ /* 0x000fe20000410000 */
[----:B------:R-:W-:Y:S01]  /*5ad0*/  F2FP.F16.E4M3.UNPACK_B R87, R9 ;  /* 0x00000009ff57723e */ /* 0x000fe200020006ff */
[-C--:B------:R-:W-:Y:S01]  /*5ae0*/  FFMA.FTZ R10, R11, R37.reuse, -R84 ;  /* 0x000000250b0a7223 */ /* 0x080fe20000010854 */
[----:B------:R-:W-:Y:S01]  /*5af0*/  FFMA.FTZ R11, R42, R37, R45 ;  /* 0x000000252a0b7223 */ /* 0x000fe2000001002d */
[-C--:B------:R-:W-:Y:S01]  /*5b00*/  FFMA.FTZ R35, R35, R46.reuse, -R86 ;  /* 0x0000002e23237223 */ /* 0x080fe20000010856 */
[----:B------:R-:W-:Y:S01]  /*5b10*/  FFMA.FTZ R42, R44, R46, R47 ;  /* 0x0000002e2c2a7223 */ /* 0x000fe2000001002f */
[----:B------:R-:W-:Y:S01]  /*5b20*/  F2FP.F16.E4M3.UNPACK_B R46, R39.H1 ;  /* 0x00000027ff2e723e */ /* 0x000fe200030006ff */
[----:B------:R-:W-:Y:S01]  /*5b30*/  HADD2.F32 R95, -RZ, R93.H0_H0 ;  /* 0x2000005dff5f7230 */ /* 0x000fe20000004100 */
[----:B------:R-:W-:Y:S01]  /*5b40*/  F2FP.F16.E4M3.UNPACK_B R37, R15 ;  /* 0x0000000fff25723e */ /* 0x000fe200020006ff */
[----:B------:R-:W-:Y:S01]  /*5b50*/  HADD2.F32 R94, -RZ, R87.H0_H0 ;  /* 0x20000057ff5e7230 */ /* 0x000fe20000004100 */
[----:B------:R-:W-:Y:S01]  /*5b60*/  F2FP.F16.E4M3.UNPACK_B R45, R39 ;  /* 0x00000027ff2d723e */ /* 0x000fe200020006ff */
[----:B------:R-:W-:Y:S01]  /*5b70*/  HADD2.F32 R93, -RZ, R93.H1_H1 ;  /* 0x3000005dff5d7230 */ /* 0x000fe20000004100 */
[----:B------:R-:W-:Y:S01]  /*5b80*/  F2FP.F16.E4M3.UNPACK_B R15, R15.H1 ;  /* 0x0000000fff0f723e */ /* 0x000fe200030006ff */
[----:B------:R-:W-:Y:S01]  /*5b90*/  HADD2.F32 R39, -RZ, R37.H0_H0 ;  /* 0x20000025ff277230 */ /* 0x000fe20000004100 */
[-C--:B------:R-:W-:Y:S01]  /*5ba0*/  F2FP.F16.E4M3.UNPACK_B R9, R8.reuse ;  /* 0x00000008ff09723e */ /* 0x080fe200020006ff */
[----:B------:R-:W-:Y:S01]  /*5bb0*/  HADD2.F32 R47, -RZ, R45.H0_H0 ;  /* 0x2000002dff2f7230 */ /* 0x000fe20000004100 */
[----:B------:R-:W-:Y:S01]  /*5bc0*/  F2FP.F16.E4M3.UNPACK_B R84, R8.H1 ;  /* 0x00000008ff54723e */ /* 0x000fe200030006ff */
[----:B------:R-:W-:Y:S01]  /*5bd0*/  HADD2.F32 R8, -RZ, R46.H0_H0 ;  /* 0x2000002eff087230 */ /* 0x000fe20000004100 */
[----:B------:R-:W-:Y:S01]  /*5be0*/  F2FP.SATFINITE.E4M3.F32.PACK_AB_MERGE_C R14, R14, R97, R103 ;  /* 0x000000610e0e723e */ /* 0x000fe20004807067 */
[----:B------:R-:W-:-:S02]  /*5bf0*/  HADD2.F32 R44, -RZ, R15.H0_H0 ;  /* 0x2000000fff2c7230 */ /* 0x000fc40000004100 */
[----:B------:R-:W-:Y:S01]  /*5c00*/  FMUL.FTZ R96, R47, R94 ;  /* 0x0000005e2f607220 */ /* 0x000fe20000410000 */
[----:B------:R-:W-:Y:S02]  /*5c10*/  HADD2.F32 R85, -RZ, R84.H0_H0 ;  /* 0x20000054ff557230 */ /* 0x000fe40000004100 */
[-C--:B------:R-:W-:Y:S01]  /*5c20*/  FMUL.FTZ R97, R8, R95.reuse ;  /* 0x0000005f08617220 */ /* 0x080fe20000410000 */
[----:B------:R-:W-:Y:S02]  /*5c30*/  HADD2.F32 R46, -RZ, R46.H1_H1 ;  /* 0x3000002eff2e7230 */ /* 0x000fe40000004100 */
[C---:B------:R-:W-:Y:S01]  /*5c40*/  FMUL.FTZ R95, R44.reuse, R95 ;  /* 0x0000005f2c5f7220 */ /* 0x040fe20000410000 */
[----:B------:R-:W-:Y:S02]  /*5c50*/  HADD2.F32 R15, -RZ, R15.H1_H1 ;  /* 0x3000000fff0f7230 */ /* 0x000fe40000004100 */
[----:B------:R-:W-:Y:S01]  /*5c60*/  FFMA.FTZ R97, R44, R85, -R97 ;  /* 0x000000552c617223 */ /* 0x000fe20000010861 */
[----:B------:R-:W-:-:S02]  /*5c70*/  HADD2.F32 R86, -RZ, R9.H0_H0 ;  /* 0x20000009ff567230 */ /* 0x000fc40000004100 */
[----:B------:R-:W-:Y:S01]  /*5c80*/  FMUL.FTZ R94, R39, R94 ;  /* 0x0000005e275e7220 */ /* 0x000fe20000410000 */
[----:B------:R-:W-:Y:S02]  /*5c90*/  HADD2.F32 R45, -RZ, R45.H1_H1 ;  /* 0x3000002dff2d7230 */ /* 0x000fe40000004100 */
[-C--:B------:R-:W-:Y:S01]  /*5ca0*/  FMUL.FTZ R100, R46, R93.reuse ;  /* 0x0000005d2e647220 */ /* 0x080fe20000410000 */
[----:B------:R-:W-:Y:S02]  /*5cb0*/  HADD2.F32 R44, -RZ, R87.H1_H1 ;  /* 0x30000057ff2c7230 */ /* 0x000fe40000004100 */
[----:B------:R-:W-:Y:S01]  /*5cc0*/  FMUL.FTZ R93, R15, R93 ;  /* 0x0000005d0f5d7220 */ /* 0x000fe20000410000 */
[----:B------:R-:W-:Y:S02]  /*5cd0*/  HADD2.F32 R84, -RZ, R84.H1_H1 ;  /* 0x30000054ff547230 */ /* 0x000fe40000004100 */
[----:B------:R-:W-:Y:S01]  /*5ce0*/  FFMA.FTZ R95, R8, R85, R95 ;  /* 0x00000055085f7223 */ /* 0x000fe2000001005f */
[----:B------:R-:W-:-:S02]  /*5cf0*/  HADD2.F32 R37, -RZ, R37.H1_H1 ;  /* 0x30000025ff257230 */ /* 0x000fc40000004100 */
[-C--:B------:R-:W-:Y:S01]  /*5d00*/  FFMA.FTZ R96, R39, R86.reuse, -R96 ;  /* 0x0000005627607223 */ /* 0x080fe20000010860 */
[----:B------:R-:W-:Y:S01]  /*5d10*/  FFMA.FTZ R94, R47, R86, R94 ;  /* 0x000000562f5e7223 */ /* 0x000fe2000001005e */
[----:B------:R-:W-:Y:S02]  /*5d20*/  HADD2.F32 R8, -RZ, R9.H1_H1 ;  /* 0x30000009ff087230 */ /* 0x000fe40000004100 */
[----:B------:R-:W-:Y:S01]  /*5d30*/  FMUL.FTZ R86, R45, R44 ;  /* 0x0000002c2d567220 */ /* 0x000fe20000410000 */
[----:B------:R-:W-:Y:S01]  /*5d40*/  FFMA.FTZ R100, R15, R84, -R100 ;  /* 0x000000540f647223 */ /* 0x000fe20000010864 */
[C---:B------:R-:W-:Y:S01]  /*5d50*/  FMUL.FTZ R44, R37.reuse, R44 ;  /* 0x0000002c252c7220 */ /* 0x040fe20000410000 */
[----:B------:R-:W-:Y:S01]  /*5d60*/  FFMA.FTZ R46, R46, R84, R93 ;  /* 0x000000542e2e7223 */ /* 0x000fe2000001005d */
[----:B------:R-:W-:Y:S01]  /*5d70*/  FFMA.FTZ R37, R37, R8, -R86 ;  /* 0x0000000825257223 */ /* 0x000fe20000010856 */
[----:B------:R-:W-:Y:S01]  /*5d80*/  F2FP.SATFINITE.E4M3.F32.PACK_AB_MERGE_C R10, R35, R10, RZ ;  /* 0x0000000a230a723e */ /* 0x000fe200048070ff */
[----:B------:R-:W-:Y:S01]  /*5d90*/  FFMA.FTZ R45, R45, R8, R44 ;  /* 0x000000082d2d7223 */ /* 0x000fe2000001002c */
[----:B------:R-:W-:-:S02]  /*5da0*/  F2FP.SATFINITE.E4M3.F32.PACK_AB_MERGE_C R97, R100, R97, RZ ;  /* 0x000000616461723e */ /* 0x000fc400048070ff */
[----:B------:R-:W-:Y:S02]  /*5db0*/  F2FP.SATFINITE.E4M3.F32.PACK_AB_MERGE_C R11, R42, R11, RZ ;  /* 0x0000000b2a0b723e */ /* 0x000fe400048070ff */
[----:B------:R-:W-:Y:S02]  /*5dc0*/  F2FP.SATFINITE.E4M3.F32.PACK_AB_MERGE_C R46, R46, R95, RZ ;  /* 0x0000005f2e2e723e */ /* 0x000fe400048070ff */
[----:B------:R-:W-:Y:S02]  /*5dd0*/  F2FP.SATFINITE.E4M3.F32.PACK_AB_MERGE_C R15, R37, R96, R97 ;  /* 0x00000060250f723e */ /* 0x000fe40004807061 */
[----:B------:R-:W-:Y:S02]  /*5de0*/  F2FP.SATFINITE.E4M3.F32.PACK_AB_MERGE_C R13, R13, R32, R10 ;  /* 0x000000200d0d723e */ /* 0x000fe4000480700a */
[----:B------:R-:W-:Y:S02]  /*5df0*/  F2FP.SATFINITE.E4M3.F32.PACK_AB_MERGE_C R37, R34, R33, R11 ;  /* 0x000000212225723e */ /* 0x000fe4000480700b */
[----:B------:R-:W-:-:S07]  /*5e00*/  F2FP.SATFINITE.E4M3.F32.PACK_AB_MERGE_C R39, R45, R94, R46 ;  /* 0x0000005e2d27723e */ /* 0x000fce000480702e */
.L_x_323:
[----:B------:R-:W-:Y:S05]  /*5e10*/  BSYNC B1 ;  /* 0x0000000000017941 */ /* 0x000fea0003800000 */
.L_x_322:
[----:B0-----:R4:W-:Y:S01]  /*5e20*/  STG.E.128 desc[UR40][R40.64], R12 ;  /* 0x0000000c28007986 */ /* 0x0019e2000c101d28 */
[----:B------:R-:W-:-:S13]  /*5e30*/  ISETP.GE.AND P4, PT, R43, R98, PT ;  /* 0x000000622b00720c */ /* 0x000fda0003f86270 */
[----:B------:R-:W-:Y:S05]  /*5e40*/  @P4 BRA `(.L_x_302) ;  /* 0x0000000000704947 */ /* 0x000fea0003800000 */
[--C-:B------:R-:W-:Y:S02]  /*5e50*/  IADD3 R81, P4, P5, R60, R80, R43.reuse ;  /* 0x000000503c517210 */ /* 0x100fe40007d9e02b */
[----:B------:R-:W-:-:S04]  /*5e60*/  SHF.R.S32.HI R43, RZ, 0x1f, R43 ;  /* 0x0000001fff2b7819 */ /* 0x000fc8000001142b */
[----:B------:R-:W-:Y:S02]  /*5e70*/  IADD3.X R8, R82, R99, R43, P4, P5 ;  /* 0x0000006352087210 */ /* 0x000fe400027ea42b */
[----:B------:R-:W-:-:S05]  /*5e80*/  IADD3 R78, P4, R81, R78, RZ ;  /* 0x0000004e514e7210 */ /* 0x000fca0007f9e0ff */
[----:B------:R-:W-:-:S05]  /*5e90*/  IMAD.X R79, R8, 0x1, R79, P4 ;  /* 0x00000001084f7824 */ /* 0x000fca00020e064f */
[----:B--2---:R0:W-:Y:S01]  /*5ea0*/  STG.E.128 desc[UR40][R78.64], R36 ;  /* 0x000000244e007986 */ /* 0x0041e2000c101d28 */
[----:B------:R-:W-:Y:S05]  /*5eb0*/  BRA `(.L_x_302) ;  /* 0x0000000000547947 */ /* 0x000fea0003800000 */
.L_x_295:
[----:B------:R-:W-:-:S13]  /*5ec0*/  ISETP.NE.AND P3, PT, R155, 0x3, PT ;  /* 0x000000039b00780c */ /* 0x000fda0003f65270 */
[----:B------:R-:W-:Y:S05]  /*5ed0*/  @!P3 BRA `(.L_x_324) ;  /* 0x000000000004b947 */ /* 0x000fea0003800000 */
[----:B------:R-:W-:Y:S01]  /*5ee0*/  BPT.TRAP 0x1 ;  /* 0x000000040000795c */ /* 0x000fe20000300000 */
.L_x_324:
[----:B------:R-:W-:Y:S01]  /*5ef0*/  IMAD R89, R19, 0x8, R18 ;  /* 0x0000000813597824 */ /* 0x000fe200078e0212 */
[----:B------:R-:W-:Y:S01]  /*5f00*/  SHF.L.U32 R92, R153, 0x1f, RZ ;  /* 0x0000001f995c7819 */ /* 0x000fe200000006ff */
[----:B------:R-:W-:Y:S01]  /*5f10*/  IMAD R91, R2, -0x80, R27 ;  /* 0xffffff80025b7824 */ /* 0x000fe200078e021b */
[----:B------:R-:W-:Y:S02]  /*5f20*/  BSSY B1, `(.L_x_325) ;  /* 0x0000005000017945 */ /* 0x000fe40003800000 */
[----:B------:R-:W0:Y:S02]  /*5f30*/  SYNCS.PHASECHK.TRANS64.TRYWAIT P5, [R89+URZ+0x19c90], R92 ;  /* 0x019c905c590075a7 */ /* 0x000e2400080a017f */
[----:B------:R-:W-:-:S04]  /*5f40*/  VIMNMX R91, R91, 0x80, PT ;  /* 0x000000805b5b7848 */ /* 0x000fc80003fe0100 */
[----:B------:R-:W-:Y:S01]  /*5f50*/  ISETP.GE.AND P4, PT, R152, R91, PT ;  /* 0x0000005b9800720c */ /* 0x000fe20003f86270 */
[----:B0-----:R-:W-:-:S12]  /*5f60*/  @!P5 BRA `(.L_x_326) ;  /* 0x00000124009cd947 */ /* 0x001fd80003800000 */
.L_x_542:
[----:B------:R-:W-:Y:S05]  /*5f70*/  BSYNC B1 ;  /* 0x0000000000017941 */ /* 0x000fea0003800000 */
.L_x_325:
[----:B------:R-:W-:Y:S05]  /*5f80*/  @P4 BRA `(.L_x_302) ;  /* 0x0000000000204947 */ /* 0x000fea0003800000 */
[----:B------:R-:W-:Y:S01]  /*5f90*/  ISETP.NE.AND P4, PT, R62, RZ, PT ;  /* 0x000000ff3e00720c */ /* 0x000fe20003f85270 */
[----:B------:R-:W1:Y:S01]  /*5fa0*/  @!P1 LDS.128 R8, [R90+0x15800] ;  /* 0x015800005a089984 */ /* 0x000e620000000c00 */
[----:B------:R-:W-:-:S11]  /*5fb0*/  ISETP.NE.AND P5, PT, R31, RZ, PT ;  /* 0x000000ff1f00720c */ /* 0x000fd60003fa5270 */
[----:B------:R-:W2:Y:S04]  /*5fc0*/  @P4 LDS.128 R12, [R90+0x13800] ;  /* 0x013800005a0c4984 */ /* 0x000ea80000000c00 */
[----:B------:R-:W3:Y:S04]  /*5fd0*/  @P5 LDS.128 R32, [R90+0x14800] ;  /* 0x014800005a205984 */ /* 0x000ee80000000c00 */
[----:B-1----:R1:W-:Y:S04]  /*5fe0*/  @!P1 STG.E.128 desc[UR40][R36.64+0x40], R8 ;  /* 0x0000400824009986 */ /* 0x0023e8000c101d28 */
[----:B--2---:R1:W-:Y:S04]  /*5ff0*/  @P4 STG.E.128 desc[UR40][R36.64], R12 ;  /* 0x0000000c24004986 */ /* 0x0043e8000c101d28 */
[----:B---3--:R1:W-:Y:S02]  /*6000*/  @P5 STG.E.128 desc[UR40][R36.64+0x20], R32 ;  /* 0x0000202024005986 */ /* 0x0083e4000c101d28 */
.L_x_302:
[----:B------:R-:W-:Y:S05]  /*6010*/  BSYNC B0 ;  /* 0x0000000000007941 */ /* 0x000fea0003800000 */
.L_x_294:
[----:B-123--:R-:W1:Y:S01]  /*6020*/  S2R R8, SR_TID.X ;  /* 0x0000000000087919 */ /* 0x00ee620000002100 */
[----:B------:R-:W-:Y:S01]  /*6030*/  @!PT LDS RZ, [RZ] ;  /* 0x00000000fffff984 */ /* 0x000fe20000000800 */
[----:B------:R-:W-:Y:S01]  /*6040*/  @!PT LDS RZ, [RZ] ;  /* 0x00000000fffff984 */ /* 0x000fe20000000800 */
[----:B------:R-:W-:Y:S01]  /*6050*/  @!PT LDS RZ, [RZ] ;  /* 0x00000000fffff984 */ /* 0x000fe20000000800 */
[----:B------:R-:W-:Y:S01]  /*6060*/  @!PT LDS RZ, [RZ] ;  /* 0x00000000fffff984 */ /* 0x000fe20000000800 */
[----:B------:R2:W-:Y:S06]  /*6070*/  MEMBAR.ALL.CTA ;  /* 0x0000000000007992 */ /* 0x0005ec0000008000 */
[----:B--2---:R-:W2:Y:S01]  /*6080*/  FENCE.VIEW.ASYNC.S ;  /* 0x00000000000073c6 */ /* 0x004ea20000000000 */
[----:B------:R-:W-:Y:S05]  /*6090*/  WARPSYNC.ALL ;  /* 0x0000000000007948 */ /* 0x000fea0003800000 */
[----:B------:R-:W-:Y:S01]  /*60a0*/  BSSY B0, `(.L_x_327) ;  /* 0x0000009000007945 */ /* 0x000fe20003800000 */
[----:B-1----:R-:W-:Y:S01]  /*60b0*/  LOP3.LUT R8, R8, 0x7f, RZ, 0xc0, !PT ;  /* 0x0000007f08087812 */ /* 0x002fe200078ec0ff */
[----:B--2---:R1:W-:Y:S03]  /*60c0*/  BAR.SYNC.DEFER_BLOCKING R64, 0x80 ;  /* 0x000200400000751d */ /* 0x0043e60000010000 */
[----:B------:R-:W-:-:S13]  /*60d0*/  ISETP.NE.AND P4, PT, R8, RZ, PT ;  /* 0x000000ff0800720c */ /* 0x000fda0003f85270 */
[----:B------:R-:W-:-:S05]  /*60e0*/  @!P4 VIADD R8, R89, 0x19ca0 ;  /* 0x00019ca05908c836 */ /* 0x000fca0000000000 */
[----:B------:R-:W-:-:S04]  /*60f0*/  @!P4 PRMT R8, RZ, 0x654, R8 ;  /* 0x00000654ff08c816 */ /* 0x000fc80000000008 */
[----:B------:R1:W-:Y:S01]  /*6100*/  @!P4 SYNCS.ARRIVE.TRANS64.RED.A1T0 RZ, [R8+URZ], RZ ;  /* 0x000000ff08ffc9a7 */ /* 0x0003e2000810043f */
[----:B------:R-:W-:Y:S05]  /*6110*/  @!P3 BRA `(.L_x_328) ;  /* 0x000000000004b947 */ /* 0x000fea0003800000 */
[----:B------:R-:W-:Y:S01]  /*6120*/  BPT.TRAP 0x1 ;  /* 0x000000040000795c */ /* 0x000fe20000300000 */
.L_x_328:
[----:B------:R-:W-:Y:S05]  /*6130*/  BSYNC B0 ;  /* 0x0000000000007941 */ /* 0x000fea0003800000 */
.L_x_327:
[----:B------:R-:W2:Y:S01]  /*6140*/  SYNCS.PHASECHK.TRANS64.TRYWAIT P5, [R89+URZ+0x19cb0], R92 ;  /* 0x019cb05c590075a7 */ /* 0x000ea200080a017f */
[----:B------:R-:W-:Y:S01]  /*6150*/  BSSY B0, `(.L_x_329) ;  /* 0x0000003000007945 */ /* 0x000fe20003800000 */
[----:B------:R-:W-:-:S03]  /*6160*/  ISETP.GE.AND P3, PT, R152, R91, PT ;  /* 0x0000005b9800720c */ /* 0x000fc60003f66270 */
[----:B--2---:R-:W-:Y:S10]  /*6170*/  @!P5 BRA `(.L_x_330) ;  /* 0x00000124002cd947 */ /* 0x004ff40003800000 */
.L_x_543:
[----:B------:R-:W-:Y:S05]  /*6180*/  BSYNC B0 ;  /* 0x0000000000007941 */ /* 0x000fea0003800000 */
.L_x_329:
[----:B------:R-:W-:Y:S04]  /*6190*/  BSSY B0, `(.L_x_331) ;  /* 0x0000016000007945 */ /* 0x000fe80003800000 */
[----:B------:R-:W-:Y:S05]  /*61a0*/  @P3 BRA `(.L_x_332) ;  /* 0x0000000000503947 */ /* 0x000fea0003800000 */
[----:B------:R-:W-:Y:S01]  /*61b0*/  ULDC UR8, c[0x0][0x2e4] ;  /* 0x0000b90000087ab9 */ /* 0x000fe20000000800 */
[----:B----4-:R-:W-:Y:S01]  /*61c0*/  IMAD.WIDE R12, R2, 0x80, R48 ;  /* 0x00000080020c7825 */ /* 0x010fe200078e0230 */
[----:B------:R-:W-:Y:S01]  /*61d0*/  ISETP.GE.AND P5, PT, R22, UR8, PT ;  /* 0x0000000816007c0c */ /* 0x000fe2000bfa6270 */
[----:B------:R-:W-:Y:S01]  /*61e0*/  ULDC.64 UR4, c[0x0][0x318] ;  /* 0x0000c60000047ab9 */ /* 0x000fe20000000a00 */
[----:B------:R-:W-:Y:S01]  /*61f0*/  ULDC.64 UR6, c[0x0][0x308] ;  /* 0x0000c20000067ab9 */ /* 0x000fe20000000a00 */
[----:B------:R-:W-:Y:S02]  /*6200*/  IMAD.MOV.U32 R14, RZ, RZ, R58 ;  /* 0x000000ffff0e7224 */ /* 0x000fe400078e003a */
[----:B------:R-:W-:Y:S02]  /*6210*/  IMAD.MOV.U32 R15, RZ, RZ, R0 ;  /* 0x000000ffff0f7224 */ /* 0x000fe400078e0000 */
[----:B------:R-:W-:Y:S02]  /*6220*/  IMAD R13, R13, UR4, RZ ;  /* 0x000000040d0d7c24 */ /* 0x000fe4000f8e02ff */
[----:B------:R-:W-:-:S04]  /*6230*/  IMAD.WIDE.U32 R14, R12, UR4, R14 ;  /* 0x000000040c0e7c25 */ /* 0x000fc8000f8e000e */
[----:B-1----:R-:W1:Y:S01]  /*6240*/  @!P5 LDS.128 R8, [R90+0x9000] ;  /* 0x009000005a08d984 */ /* 0x002e620000000c00 */
[----:B------:R-:W-:Y:S01]  /*6250*/  IMAD R13, R12, UR5, R13 ;  /* 0x000000050c0d7c24 */ /* 0x000fe2000f8e020d */
[----:B------:R-:W-:-:S04]  /*6260*/  IADD3 R32, P3, R14, UR6, RZ ;  /* 0x000000060e207c10 */ /* 0x000fc8000ff7e0ff */
[----:B------:R-:W-:Y:S02]  /*6270*/  IADD3.X R33, R15, UR7, R13, P3, !PT ;  /* 0x000000070f217c10 */ /* 0x000fe40009ffe40d */
[----:B------:R-:W-:-:S03]  /*6280*/  ISETP.GE.AND P3, PT, R156, UR8, PT ;  /* 0x000000089c007c0c */ /* 0x000fc6000bf66270 */
[----:B-1----:R-:W-:Y:S01]  /*6290*/  @!P5 STG.E.128 desc[UR40][R32.64], R8 ;  /* 0x000000082000d986 */ /* 0x002fe2000c101d28 */
[----:B------:R-:W-:-:S09]  /*62a0*/  ISETP.GE.AND P5, PT, R67, UR8, PT ;  /* 0x0000000843007c0c */ /* 0x000fd2000bfa6270 */
[----:B------:R-:W1:Y:S04]  /*62b0*/  @!P3 LDS.128 R8, [R90+0xa000] ;  /* 0x00a000005a08b984 */ /* 0x000e680000000c00 */
[----:B------:R-:W3:Y:S04]  /*62c0*/  @!P5 LDS.128 R12, [R90+0xb000] ;  /* 0x00b000005a0cd984 */ /* 0x000ee80000000c00 */
[----:B-1----:R1:W-:Y:S04]  /*62d0*/  @!P3 STG.E.128 desc[UR40][R32.64+0x20], R8 ;  /* 0x000020082000b986 */ /* 0x0023e8000c101d28 */
[----:B---3--:R1:W-:Y:S02]  /*62e0*/  @!P5 STG.E.128 desc[UR40][R32.64+0x40], R12 ;  /* 0x0000400c2000d986 */ /* 0x0083e4000c101d28 */
.L_x_332:
[----:B------:R-:W-:Y:S05]  /*62f0*/  BSYNC B0 ;  /* 0x0000000000007941 */ /* 0x000fea0003800000 */
.L_x_331:
[----:B------:R-:W-:Y:S01]  /*6300*/  @!PT LDS RZ, [RZ] ;  /* 0x00000000fffff984 */ /* 0x000fe20000000800 */
[----:B------:R-:W-:Y:S01]  /*6310*/  @!PT LDS RZ, [RZ] ;  /* 0x00000000fffff984 */ /* 0x000fe20000000800 */
[----:B------:R-:W-:Y:S01]  /*6320*/  @!PT LDS RZ, [RZ] ;  /* 0x00000000fffff984 */ /* 0x000fe20000000800 */
[----:B------:R-:W-:Y:S01]  /*6330*/  @!PT LDS RZ, [RZ] ;  /* 0x00000000fffff984 */ /* 0x000fe20000000800 */
[----:B------:R3:W-:Y:S06]  /*6340*/  MEMBAR.ALL.CTA ;  /* 0x0000000000007992 */ /* 0x0007ec0000008000 */
[----:B---3--:R-:W3:Y:S01]  /*6350*/  FENCE.VIEW.ASYNC.S ;  /* 0x00000000000073c6 */ /* 0x008ee20000000000 */
[----:B0-2---:R-:W-:Y:S01]  /*6360*/  @!P4 VIADD R89, R89, 0x19cc0 ;  /* 0x00019cc05959c836 */ /* 0x005fe20000000000 */
[----:B---3--:R0:W-:Y:S04]  /*6370*/  BAR.SYNC.DEFER_BLOCKING R64, 0x80 ;  /* 0x000200400000751d */ /* 0x0081e80000010000 */
[----:B------:R-:W-:Y:S01]  /*6380*/  @!P4 PRMT R89, RZ, 0x654, R89 ;  /* 0x00000654ff59c816 */ /* 0x000fe20000000059 */
[----:B------:R-:W-:Y:S01]  /*6390*/  VIADD R19, R19, 0x1 ;  /* 0x0000000113137836 */ /* 0x000fe20000000000 */
[----:B------:R-:W-:-:S02]  /*63a0*/  PLOP3.LUT P3, PT, PT, PT, PT, 0x8, 0x0 ;  /* 0x000000000000781c */ /* 0x000fc40003f6e170 */
[----:B------:R0:W-:Y:S02]  /*63b0*/  @!P4 SYNCS.ARRIVE.TRANS64.RED.A1T0 RZ, [R89+URZ], RZ ;  /* 0x000000ff59ffc9a7 */ /* 0x0001e4000810043f */
[----:B------:R-:W-:-:S04]  /*63c0*/  ISETP.NE.AND P4, PT, R19, 0x2, PT ;  /* 0x000000021300780c */ /* 0x000fc80003f85270 */
[----:B-1----:R-:W-:Y:S02]  /*63d0*/  SEL R8, RZ, 0x1, P4 ;  /* 0x00000001ff087807 */ /* 0x002fe40002000000 */
[----:B------:R-:W-:Y:S02]  /*63e0*/  SEL R19, R19, RZ, P4 ;  /* 0x000000ff13137207 */ /* 0x000fe40002000000 */
[----:B------:R-:W-:Y:S01]  /*63f0*/  LOP3.LUT R153, R153, R8, RZ, 0x3c, !PT ;  /* 0x0000000899997212 */ /* 0x000fe200078e3cff */
[----:B0-----:R-:W-:Y:S06]  /*6400*/  @P2 BRA `(.L_x_333) ;  /* 0xffffffbc00902947 */ /* 0x001fec000383ffff */
.L_x_289:
[----:B------:R-:W0:Y:S01]  /*6410*/  LDC R0, c[0x0][0x428] ;  /* 0x00010a00ff007b82 */ /* 0x000e220000000800 */
[----:B------:R-:W-:Y:S01]  /*6420*/  IMAD.MOV.U32 R28, RZ, RZ, R30 ;  /* 0x000000ffff1c7224 */ /* 0x000fe200078e001e */
[----:B------:R-:W-:Y:S01]  /*6430*/  BSSY B0, `(.L_x_334) ;  /* 0x0000026000007945 */ /* 0x000fe20003800000 */
[----:B------:R-:W-:Y:S02]  /*6440*/  ISETP.GE.AND P1, PT, R88, 0x1, PT ;  /* 0x000000015800780c */ /* 0x000fe40003f26270 */
[----:B------:R-:W-:Y:S02]  /*6450*/  CS2R R26, SRZ ;  /* 0x00000000001a7805 */ /* 0x000fe4000001ff00 */
[----:B------:R-:W-:Y:S02]  /*6460*/  PLOP3.LUT P0, PT, PT, PT, PT, 0x80, 0x0 ;  /* 0x000000000000781c */ /* 0x000fe40003f0f070 */
[----:B----4-:R-:W-:Y:S02]  /*6470*/  CS2R R14, SRZ ;  /* 0x00000000000e7805 */ /* 0x010fe4000001ff00 */
[----:B------:R-:W-:Y:S01]  /*6480*/  MOV R135, RZ ;  /* 0x000000ff00877202 */ /* 0x000fe20000000f00 */
[----:B------:R-:W-:Y:S01]  /*6490*/  IMAD.MOV.U32 R8, RZ, RZ, RZ ;  /* 0x000000ffff087224 */ /* 0x000fe200078e00ff */
        /* <DEDUP_REMOVED lines=15> */
[----:B0-----:R-:W-:Y:S02]  /*6590*/  ISETP.NE.AND P2, PT, R0, 0x1, PT ;  /* 0x000000010000780c */ /* 0x001fe40003f45270 */
[----:B------:R-:W-:Y:S02]  /*65a0*/  CS2R R54, SRZ ;  /* 0x0000000000367805 */ /* 0x000fe4000001ff00 */
[----:B------:R-:W-:Y:S02]  /*65b0*/  CS2R R56, SRZ ;  /* 0x0000000000387805 */ /* 0x000fe4000001ff00 */
[----:B------:R-:W-:-:S02]  /*65c0*/  CS2R R58, SRZ ;  /* 0x00000000003a7805 */ /* 0x000fc4000001ff00 */
[----:B------:R-:W-:Y:S01]  /*65d0*/  CS2R R60, SRZ ;  /* 0x00000000003c7805 */ /* 0x000fe2000001ff00 */
[----:B------:R-:W-:-:S04]  /*65e0*/  IMAD.MOV.U32 R62, RZ, RZ, RZ ;  /* 0x000000ffff3e7224 */ /* 0x000fc800078e00ff */
[----:B------:R-:W0:Y:S08]  /*65f0*/  @P2 LDC R3, c[0x0][0x42c] ;  /* 0x00010b00ff032b82 */ /* 0x000e300000000800 */
[----:B------:R-:W1:Y:S01]  /*6600*/  @P2 LDC R0, c[0x0][0x430] ;  /* 0x00010c00ff002b82 */ /* 0x000e620000000800 */
[----:B0-----:R-:W-:-:S05]  /*6610*/  @P2 IMAD.HI.U32 R3, R30, R3, RZ ;  /* 0x000000031e032227 */ /* 0x001fca00078e00ff */
[----:B-1----:R-:W-:Y:S02]  /*6620*/  @P2 SHF.R.U32.HI R28, RZ, R0, R3 ;  /* 0x00000000ff1c2219 */ /* 0x002fe40000011603 */
[----:B------:R-:W-:Y:S01]  /*6630*/  CS2R R2, SRZ ;  /* 0x0000000000027805 */ /* 0x000fe2000001ff00 */
[----:B------:R-:W-:Y:S02]  /*6640*/  IMAD.MOV.U32 R0, RZ, RZ, RZ ;  /* 0x000000ffff007224 */ /* 0x000fe400078e00ff */
[----:B------:R0:W-:Y:S01]  /*6650*/  STL [R1+0x28], R28 ;  /* 0x0000281c01007387 */ /* 0x0001e20000100800 */
[----:B------:R-:W-:Y:S05]  /*6660*/  @P3 BRA `(.L_x_335) ;  /* 0x0000000000083947 */ /* 0x000fea0003800000 */
[----:B------:R-:W1:Y:S02]  /*6670*/  FENCE.VIEW.ASYNC.G ;  /* 0x00000000000073c6 */ /* 0x000e640000000100 */
[----:B-1----:R-:W-:Y:S06]  /*6680*/  BAR.ARV 0xc, 0x200 ;  /* 0x0308000000007b1d */ /* 0x002fec0000002000 */
.L_x_335:
[----:B------:R-:W-:Y:S05]  /*6690*/  BSYNC B0 ;  /* 0x0000000000007941 */ /* 0x000fea0003800000 */
.L_x_334:
[----:B------:R-:W-:Y:S02]  /*66a0*/  IMAD.MOV.U32 R64, RZ, RZ, RZ ;  /* 0x000000ffff407224 */ /* 0x000fe400078e00ff */
[----:B------:R-:W-:Y:S01]  /*66b0*/  IMAD.MOV.U32 R9, RZ, RZ, RZ ;  /* 0x000000ffff097224 */ /* 0x000fe200078e00ff */
[----:B------:R-:W-:Y:S06]  /*66c0*/  @!P1 BRA `(.L_x_336) ;  /* 0x0000009c00ec9947 */ /* 0x000fec0003800000 */
[----:B------:R-:W1:Y:S01]  /*66d0*/  S2R R4, SR_TID.X ;  /* 0x0000000000047919 */ /* 0x000e620000002100 */
[----:B------:R-:W-:Y:S01]  /*66e0*/  VIADD R26, R18, 0xf000 ;  /* 0x0000f000121a7836 */ /* 0x000fe20000000000 */
[----:B------:R-:W-:Y:S04]  /*66f0*/  BSSY B6, `(.L_x_337) ;  /* 0x000001e000067945 */ /* 0x000fe80003800000 */
[----:B------:R-:W-:Y:S01]  /*6700*/  LOP3.LUT P0, RZ, R26, 0x3ff, RZ, 0xc0, !PT ;  /* 0x000003ff1aff7812 */ /* 0x000fe2000780c0ff */
[----:B-1----:R-:W-:-:S05]  /*6710*/  VIADD R5, R4, 0xffffff80 ;  /* 0xffffff8004057836 */ /* 0x002fca0000000000 */
[----:B------:R-:W-:-:S04]  /*6720*/  SHF.R.S32.HI R4, RZ, 0x1f, R5 ;  /* 0x0000001fff047819 */ /* 0x000fc80000011405 */
[----:B------:R-:W-:-:S04]  /*6730*/  LEA.HI R4, R4, R5, RZ, 0x7 ;  /* 0x0000000504047211 */ /* 0x000fc800078f38ff */
[----:B------:R-:W-:-:S05]  /*6740*/  SHF.R.S32.HI R4, RZ, 0x7, R4 ;  /* 0x00000007ff047819 */ /* 0x000fca0000011404 */
[----:B------:R-:W1:Y:S02]  /*6750*/  SHFL.IDX PT, R0, R4, RZ, 0x1f ;  /* 0x00001fff04007589 */ /* 0x000e6400000e0000 */
[----:B-1----:R-:W-:-:S05]  /*6760*/  IMAD.HI R2, R0, 0x55555556, RZ ;  /* 0x5555555600027827 */ /* 0x002fca00078e02ff */
[----:B------:R-:W-:-:S05]  /*6770*/  LEA.HI R3, R2, R2, RZ, 0x1 ;  /* 0x0000000202037211 */ /* 0x000fca00078f08ff */
[----:B------:R-:W-:-:S04]  /*6780*/  IMAD R3, R3, -0x3, R0 ;  /* 0xfffffffd03037824 */ /* 0x000fc800078e0200 */
[----:B------:R-:W-:-:S05]  /*6790*/  IMAD R3, R3, 0x800, R26 ;  /* 0x0000080003037824 */ /* 0x000fca00078e021a */
[----:B------:R-:W-:-:S04]  /*67a0*/  SHF.R.U32.HI R3, RZ, 0x4, R3 ;  /* 0x00000004ff037819 */ /* 0x000fc80000011603 */
[----:B------:R-:W-:Y:S01]  /*67b0*/  LOP3.LUT R46, R3, 0x3fff, RZ, 0xc0, !PT ;  /* 0x00003fff032e7812 */ /* 0x000fe200078ec0ff */
[----:B------:R-:W-:Y:S06]  /*67c0*/  @!P0 BRA `(.L_x_338) ;  /* 0x0000000000408947 */ /* 0x000fec0003800000 */
[----:B------:R-:W-:Y:S01]  /*67d0*/  MOV R0, 0x0 ;  /* 0x0000000000007802 */ /* 0x000fe20000000f00 */
[----:B------:R-:W-:Y:S01]  /*67e0*/  ULDC.64 UR4, c[0x4][0x98] ;  /* 0x0100260000047ab9 */ /* 0x000fe20000000a00 */
[----:B------:R-:W-:Y:S01]  /*67f0*/  ULDC.64 UR6, c[0x4][0xa0] ;  /* 0x0100280000067ab9 */ /* 0x000fe20000000a00 */
[----:B------:R-:W-:Y:S01]  /*6800*/  IMAD.U32 R4, RZ, RZ, UR4 ;  /* 0x00000004ff047e24 */ /* 0x000fe2000f8e00ff */
[----:B------:R1:W2:Y:S01]  /*6810*/  LDC.64 R2, c[0x4][R0] ;  /* 0x0100000000027b82 */ /* 0x0002a20000000a00 */
[----:B------:R-:W-:Y:S01]  /*6820*/  IMAD.U32 R5, RZ, RZ, UR5 ;  /* 0x00000005ff057e24 */ /* 0x000fe2000f8e00ff */
[----:B------:R-:W-:Y:S01]  /*6830*/  ULDC.64 UR4, c[0x4][0x28] ;  /* 0x01000a0000047ab9 */ /* 0x000fe20000000a00 */
[----:B------:R-:W-:Y:S01]  /*6840*/  IMAD.U32 R6, RZ, RZ, UR6 ;  /* 0x00000006ff067e24 */ /* 0x000fe2000f8e00ff */
[----:B------:R-:W-:Y:S01]  /*6850*/  MOV R13, RZ ;  /* 0x000000ff000d7202 */ /* 0x000fe20000000f00 */
[----:B------:R-:W-:Y:S02]  /*6860*/  IMAD.U32 R7, RZ, RZ, UR7 ;  /* 0x00000007ff077e24 */ /* 0x000fe4000f8e00ff */
[----:B------:R-:W-:-:S02]  /*6870*/  IMAD.U32 R10, RZ, RZ, UR4 ;  /* 0x00000004ff0a7e24 */ /* 0x000fc4000f8e00ff */
[----:B------:R-:W-:Y:S02]  /*6880*/  IMAD.U32 R11, RZ, RZ, UR5 ;  /* 0x00000005ff0b7e24 */ /* 0x000fe4000f8e00ff */
[----:B------:R-:W-:Y:S02]  /*6890*/  IMAD.MOV.U32 R8, RZ, RZ, 0x70 ;  /* 0x00000070ff087424 */ /* 0x000fe400078e00ff */
[----:B-1----:R-:W-:-:S07]  /*68a0*/  IMAD.MOV.U32 R12, RZ, RZ, 0x1 ;  /* 0x00000001ff0c7424 */ /* 0x002fce00078e00ff */
[----:B------:R-:W-:-:S07]  /*68b0*/  LEPC R20, `(.L_x_338) ;  /* 0x000000001014794e */ /* 0x000fce0000000000 */
[----:B0-2--5:R-:W-:Y:S05]  /*68c0*/  CALL.ABS.NOINC R2 ;  /* 0x0000000002007343 */ /* 0x025fea0003c00000 */
.L_x_338:
[----:B------:R-:W-:Y:S05]  /*68d0*/  BSYNC B6 ;  /* 0x0000000000067941 */ /* 0x000fea0003800000 */
.L_x_337:
[----:B------:R-:W2:Y:S01]  /*68e0*/  LDL R2, [R1+0x3c] ;  /* 0x00003c0001027983 */ /* 0x000ea20000100800 */
[----:B------:R-:W-:Y:S01]  /*68f0*/  ULDC.64 UR4, c[0x0][0x990] ;  /* 0x0002640000047ab9 */ /* 0x000fe20000000a00 */
[----:B------:R-:W-:Y:S02]  /*6900*/  ULDC.64 UR6, c[0x0][0x998] ;  /* 0x0002660000067ab9 */ /* 0x000fe40000000a00 */
[----:B------:R-:W3:Y:S01]  /*6910*/  LDL R20, [R1+0x1c] ;  /* 0x00001c0001147983 */ /* 0x000ee20000100800 */
[----:B------:R-:W-:Y:S02]  /*6920*/  ISETP.NE.U32.AND P0, PT, RZ, UR4, PT ;  /* 0x00000004ff007c0c */ /* 0x000fe4000bf05070 */
[----:B------:R-:W-:Y:S02]  /*6930*/  ISETP.NE.U32.AND P1, PT, RZ, UR6, PT ;  /* 0x00000006ff007c0c */ /* 0x000fe4000bf25070 */
[----:B------:R-:W-:Y:S02]  /*6940*/  ISETP.NE.AND.EX P0, PT, RZ, UR5, PT, P0 ;  /* 0x00000005ff007c0c */ /* 0x000fe4000bf05300 */
[----:B------:R-:W-:-:S11]  /*6950*/  ISETP.NE.AND.EX P1, PT, RZ, UR7, PT, P1 ;  /* 0x00000007ff007c0c */ /* 0x000fd6000bf25310 */
[----:B------:R-:W2:Y:S01]  /*6960*/  @P0 LDC.64 R8, c[0x0][0x9a8] ;  /* 0x00026a00ff080b82 */ /* 0x000ea20000000a00 */
[----:B------:R-:W-:-:S07]  /*6970*/  @P0 SHF.R.S32.HI R7, RZ, 0x1f, R28 ;  /* 0x0000001fff070819 */ /* 0x000fce000001141c */
[----:B------:R-:W1:Y:S08]  /*6980*/  @P1 LDC.64 R10, c[0x0][0x9b8] ;  /* 0x00026e00ff0a1b82 */ /* 0x000e700000000a00 */
[----:B------:R-:W4:Y:S08]  /*6990*/  @P0 LDC.64 R12, c[0x0][0x9b0] ;  /* 0x00026c00ff0c0b82 */ /* 0x000f300000000a00 */
[----:B------:R-:W0:Y:S01]  /*69a0*/  @P1 LDC.64 R14, c[0x0][0x9c0] ;  /* 0x00027000ff0e1b82 */ /* 0x000e220000000a00 */
[----:B--2---:R-:W-:-:S02]  /*69b0*/  @P0 IMAD R0, R2, R8, RZ ;  /* 0x0000000802000224 */ /* 0x004fc400078e02ff */
[----:B-1----:R-:W-:Y:S02]  /*69c0*/  @P1 IMAD R4, R2, R10, RZ ;  /* 0x0000000a02041224 */ /* 0x002fe400078e02ff */
[C---:B---3--:R-:W-:Y:S02]  /*69d0*/  @P0 IMAD R9, R20.reuse, R9, R0 ;  /* 0x0000000914090224 */ /* 0x048fe400078e0200 */
[----:B------:R-:W-:-:S04]  /*69e0*/  @P0 IMAD.WIDE.U32 R2, R20, R8, RZ ;  /* 0x0000000814020225 */ /* 0x000fc800078e00ff */
[----:B------:R-:W-:Y:S01]  /*69f0*/  @P0 IMAD.IADD R3, R3, 0x1, R9 ;  /* 0x0000000103030824 */ /* 0x000fe200078e0209 */
[----:B------:R-:W-:Y:S01]  /*6a00*/  @P1 SHF.R.S32.HI R9, RZ, 0x1f, R28 ;  /* 0x0000001fff091819 */ /* 0x000fe2000001141c */
[C---:B------:R-:W-:Y:S02]  /*6a10*/  @P1 IMAD R11, R20.reuse, R11, R4 ;  /* 0x0000000b140b1224 */ /* 0x040fe400078e0204 */
[----:B------:R-:W-:-:S04]  /*6a20*/  @P1 IMAD.WIDE.U32 R4, R20, R10, RZ ;  /* 0x0000000a14041225 */ /* 0x000fc800078e00ff */
[----:B----4-:R-:W-:Y:S02]  /*6a30*/  @P0 IMAD R0, R7, R12, RZ ;  /* 0x0000000c07000224 */ /* 0x010fe400078e02ff */
[----:B0-----:R-:W-:Y:S02]  /*6a40*/  @P1 IMAD R6, R9, R14, RZ ;  /* 0x0000000e09061224 */ /* 0x001fe400078e02ff */
[----:B------:R-:W-:Y:S02]  /*6a50*/  @P1 IMAD.IADD R5, R5, 0x1, R11 ;  /* 0x0000000105051824 */ /* 0x000fe400078e020b */
[C---:B------:R-:W-:Y:S02]  /*6a60*/  @P0 IMAD R9, R28.reuse, R13, R0 ;  /* 0x0000000d1c090224 */ /* 0x040fe400078e0200 */
[----:B------:R-:W-:-:S04]  /*6a70*/  @P0 IMAD.WIDE.U32 R2, R28, R12, R2 ;  /* 0x0000000c1c020225 */ /* 0x000fc800078e0002 */
[C---:B------:R-:W-:Y:S02]  /*6a80*/  @P1 IMAD R11, R28.reuse, R15, R6 ;  /* 0x0000000f1c0b1224 */ /* 0x040fe400078e0206 */
[----:B------:R-:W-:Y:S01]  /*6a90*/  @P1 IMAD.WIDE.U32 R6, R28, R14, R4 ;  /* 0x0000000e1c061225 */ /* 0x000fe200078e0004 */
[----:B------:R-:W-:Y:S01]  /*6aa0*/  @P0 LEA R4, P2, R2, UR4, 0x2 ;  /* 0x0000000402040c11 */ /* 0x000fe2000f8410ff */
[----:B------:R-:W-:Y:S02]  /*6ab0*/  ULDC UR4, c[0x0][0x3d4] ;  /* 0x0000f50000047ab9 */ /* 0x000fe40000000800 */
[----:B------:R-:W-:Y:S01]  /*6ac0*/  @P0 IMAD.IADD R5, R3, 0x1, R9 ;  /* 0x0000000103050824 */ /* 0x000fe200078e0209 */
[----:B------:R-:W-:Y:S01]  /*6ad0*/  @P1 LEA R8, P3, R6, UR6, 0x2 ;  /* 0x0000000606081c11 */ /* 0x000fe2000f8610ff */
[----:B------:R-:W-:Y:S02]  /*6ae0*/  @P1 IMAD.IADD R3, R7, 0x1, R11 ;  /* 0x0000000107031824 */ /* 0x000fe400078e020b */
[----:B------:R-:W-:Y:S01]  /*6af0*/  IMAD.MOV.U32 R0, RZ, RZ, 0x3f800000 ;  /* 0x3f800000ff007424 */ /* 0x000fe200078e00ff */
[----:B------:R-:W-:-:S02]  /*6b00*/  @P0 LEA.HI.X R5, R2, UR5, R5, 0x2, P2 ;  /* 0x0000000502050c11 */ /* 0x000fc400090f1405 */
[----:B------:R-:W-:Y:S01]  /*6b10*/  @P1 LEA.HI.X R9, R6, UR7, R3, 0x2, P3 ;  /* 0x0000000706091c11 */ /* 0x000fe200098f1403 */
[----:B------:R-:W-:-:S04]  /*6b20*/  IMAD.MOV.U32 R3, RZ, RZ, 0x3f800000 ;  /* 0x3f800000ff037424 */ /* 0x000fc800078e00ff */
[----:B------:R-:W2:Y:S04]  /*6b30*/  @P1 LDG.E R0, desc[UR40][R8.64] ;  /* 0x0000002808001981 */ /* 0x000ea8000c1e1900 */
[----:B------:R-:W2:Y:S01]  /*6b40*/  @P0 LDG.E R3, desc[UR40][R4.64] ;  /* 0x0000002804030981 */ /* 0x000ea2000c1e1900 */
[----:B------:R-:W-:Y:S01]  /*6b50*/  ISETP.LT.AND P0, PT, RZ, UR4, PT ;  /* 0x00000004ff007c0c */ /* 0x000fe2000bf01270 */
[----:B------:R-:W-:Y:S01]  /*6b60*/  ULDC UR4, c[0x0][0x9d8] ;  /* 0x0002760000047ab9 */ /* 0x000fe20000000800 */
[----:B--2---:R-:W-:-:S04]  /*6b70*/  FMUL.FTZ R0, R3, R0 ;  /* 0x0000000003007220 */ /* 0x004fc80000410000 */
[----:B------:R-:W-:-:S07]  /*6b80*/  FMUL.FTZ R2, R0, UR4 ;  /* 0x0000000400027c20 */ /* 0x000fce0008410000 */
[----:B------:R-:W-:Y:S05]  /*6b90*/  @P0 BRA `(.L_x_339) ;  /* 0x0000000000400947 */ /* 0x000fea0003800000 */
[----:B------:R-:W2:Y:S02]  /*6ba0*/  LDL R20, [R1+0x38] ;  /* 0x0000380001147983 */ /* 0x000ea40000100800 */
[----:B--2---:R-:W-:-:S04]  /*6bb0*/  LEA.HI R0, R20, R20, RZ, 0x1 ;  /* 0x0000001414007211 */ /* 0x004fc800078f08ff */
[----:B------:R-:W-:-:S05]  /*6bc0*/  LOP3.LUT R0, R0, 0xfffffffe, RZ, 0xc0, !PT ;  /* 0xfffffffe00007812 */ /* 0x000fca00078ec0ff */
[----:B------:R-:W-:-:S05]  /*6bd0*/  IMAD.IADD R0, R20, 0x1, -R0 ;  /* 0x0000000114007824 */ /* 0x000fca00078e0a00 */
[----:B------:R-:W-:-:S04]  /*6be0*/  SHF.L.U32 R3, R0, 0x1f, RZ ;  /* 0x0000001f00037819 */ /* 0x000fc800000006ff */
[----:B------:R0:W1:Y:S03]  /*6bf0*/  SYNCS.PHASECHK.TRANS64.TRYWAIT P0, [R18+URZ+0x19c00], R3 ;  /* 0x019c0003120075a7 */ /* 0x000066000800017f */
[----:B-1----:R-:W-:Y:S05]  /*6c00*/  @!P0 NANOSLEEP.SYNCS 0x989680 ;  /* 0x009896800000895d */ /* 0x002fea0003900000 */
[----:B------:R-:W1:Y:S01]  /*6c10*/  @!P0 SYNCS.PHASECHK.TRANS64 P0, [R18+URZ+0x19c00], R3 ;  /* 0x019c0003120085a7 */ /* 0x000e62000800007f */
[----:B------:R-:W-:Y:S04]  /*6c20*/  BSSY B0, `(.L_x_340) ;  /* 0x0000006000007945 */ /* 0x000fe80003800000 */
[----:B-1----:R-:W-:Y:S05]  /*6c30*/  @P0 BRA `(.L_x_341) ;  /* 0x0000000000100947 */ /* 0x002fea0003800000 */
.L_x_342:
[----:B-1----:R1:W2:Y:S02]  /*6c40*/  SYNCS.PHASECHK.TRANS64.TRYWAIT P0, [R18+URZ+0x19c00], R3 ;  /* 0x019c0003120075a7 */ /* 0x0022a4000800017f */
[----:B--2---:R-:W-:Y:S05]  /*6c50*/  @!P0 NANOSLEEP.SYNCS 0x989680 ;  /* 0x009896800000895d */ /* 0x004fea0003900000 */
[----:B------:R-:W2:Y:S02]  /*6c60*/  @!P0 SYNCS.PHASECHK.TRANS64 P0, [R18+URZ+0x19c00], R3 ;  /* 0x019c0003120085a7 */ /* 0x000ea4000800007f */
[----:B--2---:R-:W-:Y:S05]  /*6c70*/  @!P0 BRA `(.L_x_342) ;  /* 0xfffffffc00f08947 */ /* 0x004fea000383ffff */
.L_x_341:
[----:B------:R-:W-:Y:S05]  /*6c80*/  BSYNC B0 ;  /* 0x0000000000007941 */ /* 0x000fea0003800000 */
.L_x_340:
[----:B------:R-:W-:Y:S05]  /*6c90*/  BRA `(.L_x_343) ;  /* 0x0000004000507947 */ /* 0x000fea0003800000 */
.L_x_339:
[----:B------:R-:W0:Y:S01]  /*6ca0*/  LDC.64 R36, c[0x0][0x3c8] ;  /* 0x0000f200ff247b82 */ /* 0x000e220000000a00 */
[----:B-----5:R-:W-:Y:S01]  /*6cb0*/  SHF.R.S32.HI R0, RZ, 0x1f, R24 ;  /* 0x0000001fff007819 */ /* 0x020fe20000011418 */
[--C-:B------:R-:W-:Y:S01]  /*6cc0*/  IMAD.MOV.U32 R8, RZ, RZ, R16.reuse ;  /* 0x000000ffff087224 */ /* 0x100fe200078e0010 */
[----:B------:R-:W-:Y:S01]  /*6cd0*/  SHF.R.S32.HI R9, RZ, 0x1f, R16 ;  /* 0x0000001fff097819 */ /* 0x000fe20000011410 */
[----:B------:R-:W-:Y:S01]  /*6ce0*/  ULDC.64 UR4, c[0x0][0x3d8] ;  /* 0x0000f60000047ab9 */ /* 0x000fe20000000a00 */
[----:B------:R-:W-:Y:S01]  /*6cf0*/  ULDC.64 UR8, c[0x0][0x3c8] ;  /* 0x0000f20000087ab9 */ /* 0x000fe20000000a00 */
[----:B------:R-:W-:Y:S01]  /*6d00*/  IMAD R3, R0, UR4, RZ ;  /* 0x0000000400037c24 */ /* 0x000fe2000f8e02ff */
[----:B------:R-:W-:Y:S01]  /*6d10*/  SHF.R.S32.HI R11, RZ, 0x1f, R22 ;  /* 0x0000001fff0b7819 */ /* 0x000fe20000011416 */
[----:B------:R-:W1:Y:S01]  /*6d20*/  LDC.64 R38, c[0x0][0x3e0] ;  /* 0x0000f800ff267b82 */ /* 0x000e620000000a00 */
[----:B------:R-:W-:Y:S01]  /*6d30*/  IMAD.WIDE.U32 R4, R24, UR4, R8 ;  /* 0x0000000418047c25 */ /* 0x000fe2000f8e0008 */
[----:B------:R-:W-:Y:S01]  /*6d40*/  LOP3.LUT P0, RZ, R26, 0x9f, RZ, 0xc0, !PT ;  /* 0x0000009f1aff7812 */ /* 0x000fe2000780c0ff */
[----:B------:R-:W-:Y:S01]  /*6d50*/  ULDC.64 UR6, c[0x0][0x3e8] ;  /* 0x0000fa0000067ab9 */ /* 0x000fe20000000a00 */
[----:B------:R-:W-:Y:S01]  /*6d60*/  BSSY B6, `(.L_x_344) ;  /* 0x0000026000067945 */ /* 0x000fe20003800000 */
[----:B------:R-:W-:Y:S01]  /*6d70*/  IMAD R3, R24, UR5, R3 ;  /* 0x0000000518037c24 */ /* 0x000fe2000f8e0203 */
[----:B------:R-:W-:Y:S01]  /*6d80*/  IADD3 R30, P1, R4, UR8, RZ ;  /* 0x00000008041e7c10 */ /* 0x000fe2000ff3e0ff */
[----:B------:R-:W-:-:S02]  /*6d90*/  IMAD.MOV.U32 R10, RZ, RZ, R22 ;  /* 0x000000ffff0a7224 */ /* 0x000fc400078e0016 */
[----:B------:R-:W-:Y:S01]  /*6da0*/  IMAD R13, R0, UR6, RZ ;  /* 0x00000006000d7c24 */ /* 0x000fe2000f8e02ff */
[----:B------:R-:W-:Y:S01]  /*6db0*/  IADD3.X R31, R3, UR9, R5, P1, !PT ;  /* 0x00000009031f7c10 */ /* 0x000fe20008ffe405 */
[----:B------:R-:W-:-:S04]  /*6dc0*/  IMAD.WIDE.U32 R4, R24, UR6, R8 ;  /* 0x0000000618047c25 */ /* 0x000fc8000f8e0008 */
[----:B------:R-:W-:-:S04]  /*6dd0*/  IMAD.WIDE.U32 R6, R24, UR4, R10 ;  /* 0x0000000418067c25 */ /* 0x000fc8000f8e000a */
[----:B------:R-:W-:Y:S01]  /*6de0*/  IMAD.WIDE.U32 R8, R24, UR6, R10 ;  /* 0x0000000618087c25 */ /* 0x000fe2000f8e000a */
[----:B------:R-:W-:-:S03]  /*6df0*/  IADD3 R42, P2, R6, UR8, RZ ;  /* 0x00000008062a7c10 */ /* 0x000fc6000ff5e0ff */
[C---:B0-----:R-:W-:Y:S01]  /*6e00*/  IMAD.WIDE.U32 R36, R24.reuse, UR4, R36 ;  /* 0x0000000418247c25 */ /* 0x041fe2000f8e0024 */
[----:B------:R-:W-:Y:S01]  /*6e10*/  ULDC.64 UR4, c[0x0][0x3e0] ;  /* 0x0000f80000047ab9 */ /* 0x000fe20000000a00 */
[----:B------:R-:W-:Y:S02]  /*6e20*/  IADD3.X R43, R3, UR9, R7, P2, !PT ;  /* 0x00000009032b7c10 */ /* 0x000fe400097fe407 */
[----:B------:R-:W-:Y:S01]  /*6e30*/  IMAD R13, R24, UR7, R13 ;  /* 0x00000007180d7c24 */ /* 0x000fe2000f8e020d */
[----:B------:R-:W-:Y:S01]  /*6e40*/  IADD3 R26, P1, R4, UR4, RZ ;  /* 0x00000004041a7c10 */ /* 0x000fe2000ff3e0ff */
[----:B-1----:R-:W-:Y:S01]  /*6e50*/  IMAD.WIDE.U32 R38, R24, UR6, R38 ;  /* 0x0000000618267c25 */ /* 0x002fe2000f8e0026 */
[----:B------:R-:W-:Y:S02]  /*6e60*/  IADD3 R44, P3, R8, UR4, RZ ;  /* 0x00000004082c7c10 */ /* 0x000fe4000ff7e0ff */
[----:B------:R-:W-:Y:S01]  /*6e70*/  IADD3.X R27, R13, UR5, R5, P1, !PT ;  /* 0x000000050d1b7c10 */ /* 0x000fe20008ffe405 */
[----:B------:R-:W-:Y:S01]  /*6e80*/  IMAD.IADD R40, R3, 0x1, R37 ;  /* 0x0000000103287824 */ /* 0x000fe200078e0225 */
[C---:B------:R-:W-:Y:S01]  /*6e90*/  IADD3.X R45, R13.reuse, UR5, R9, P3, !PT ;  /* 0x000000050d2d7c10 */ /* 0x040fe20009ffe409 */
[----:B------:R-:W-:Y:S01]  /*6ea0*/  IMAD.IADD R41, R13, 0x1, R39 ;  /* 0x000000010d297824 */ /* 0x000fe200078e0227 */
[----:B------:R-:W-:Y:S07]  /*6eb0*/  @!P0 BRA `(.L_x_345) ;  /* 0x0000000000408947 */ /* 0x000fee0003800000 */
        /* <DEDUP_REMOVED lines=8> */
[----:B------:R-:W-:Y:S01]  /*6f40*/  MOV R10, UR4 ;  /* 0x00000004000a7c02 */ /* 0x000fe20008000f00 */
[----:B------:R-:W-:Y:S02]  /*6f50*/  IMAD.U32 R7, RZ, RZ, UR7 ;  /* 0x00000007ff077e24 */ /* 0x000fe4000f8e00ff */
[----:B------:R-:W-:-:S02]  /*6f60*/  IMAD.U32 R11, RZ, RZ, UR5 ;  /* 0x00000005ff0b7e24 */ /* 0x000fc4000f8e00ff */
[----:B------:R-:W-:Y:S02]  /*6f70*/  IMAD.MOV.U32 R8, RZ, RZ, 0x70 ;  /* 0x00000070ff087424 */ /* 0x000fe400078e00ff */
[----:B------:R-:W-:Y:S02]  /*6f80*/  IMAD.MOV.U32 R12, RZ, RZ, 0x1 ;  /* 0x00000001ff0c7424 */ /* 0x000fe400078e00ff */
[----:B0-----:R-:W-:-:S07]  /*6f90*/  IMAD.MOV.U32 R13, RZ, RZ, RZ ;  /* 0x000000ffff0d7224 */ /* 0x001fce00078e00ff */
[----:B------:R-:W-:-:S07]  /*6fa0*/  LEPC R20, `(.L_x_345) ;  /* 0x000000001014794e */ /* 0x000fce0000000000 */
[----:B-1----:R-:W-:Y:S05]  /*6fb0*/  CALL.ABS.NOINC R14 ;  /* 0x000000000e007343 */ /* 0x002fea0003c00000 */
.L_x_345:
[----:B------:R-:W-:Y:S05]  /*6fc0*/  BSYNC B6 ;  /* 0x0000000000067941 */ /* 0x000fea0003800000 */
.L_x_344:
[----:B------:R-:W2:Y:S01]  /*6fd0*/  LDL R20, [R1+0x18] ;  /* 0x0000180001147983 */ /* 0x000ea20000100800 */
[----:B------:R-:W-:Y:S01]  /*6fe0*/  ULDC.U8 UR4, c[0x0][0x3f0] ;  /* 0x0000fc0000047ab9 */ /* 0x000fe20000000000 */
[----:B------:R-:W-:Y:S01]  /*6ff0*/  IMAD R25, R29, -0xc0, R25 ;  /* 0xffffff401d197824 */ /* 0x000fe200078e0219 */
[----:B------:R-:W-:Y:S01]  /*7000*/  ISETP.NE.AND P0, PT, RZ, UR4, PT ;  /* 0x00000004ff007c0c */ /* 0x000fe2000bf05270 */
[----:B------:R-:W-:Y:S03]  /*7010*/  BSSY B0, `(.L_x_346) ;  /* 0x00003d4000007945 */ /* 0x000fe60003800000 */
[----:B------:R-:W-:Y:S01]  /*7020*/  VIMNMX R25, R25, 0xc0, PT ;  /* 0x000000c019197848 */ /* 0x000fe20003fe0100 */
[----:B--2---:R-:W-:-:S08]  /*7030*/  IMAD.IADD R0, R18, 0x1, R20 ;  /* 0x0000000112007824 */ /* 0x004fd000078e0214 */
[----:B------:R-:W-:Y:S05]  /*7040*/  @!P0 BRA `(.L_x_347) ;  /* 0x0000001800888947 */ /* 0x000fea0003800000 */
[----:B------:R-:W2:Y:S01]  /*7050*/  LDL R20, [R1+0x38] ;  /* 0x0000380001147983 */ /* 0x000ea20000100800 */
[----:B------:R-:W-:Y:S01]  /*7060*/  ISETP.GE.AND P1, PT, R152, R25, PT ;  /* 0x000000199800720c */ /* 0x000fe20003f26270 */
[----:B------:R-:W-:Y:S01]  /*7070*/  BSSY B1, `(.L_x_348) ;  /* 0x000001d000017945 */ /* 0x000fe20003800000 */
[----:B------:R-:W-:Y:S02]  /*7080*/  CS2R R32, SRZ ;  /* 0x0000000000207805 */ /* 0x000fe4000001ff00 */
[----:B------:R-:W-:Y:S02]  /*7090*/  CS2R R24, SRZ ;  /* 0x0000000000187805 */ /* 0x000fe4000001ff00 */
[----:B------:R-:W-:Y:S02]  /*70a0*/  CS2R R8, SRZ ;  /* 0x0000000000087805 */ /* 0x000fe4000001ff00 */
[----:B------:R-:W-:Y:S02]  /*70b0*/  CS2R R34, SRZ ;  /* 0x0000000000227805 */ /* 0x000fe4000001ff00 */
[----:B------:R-:W-:-:S02]  /*70c0*/  CS2R R28, SRZ ;  /* 0x00000000001c7805 */ /* 0x000fc4000001ff00 */
[----:B--2---:R-:W-:-:S04]  /*70d0*/  LEA.HI R3, R20, R20, RZ, 0x1 ;  /* 0x0000001414037211 */ /* 0x004fc800078f08ff */
[----:B------:R-:W-:-:S05]  /*70e0*/  LOP3.LUT R3, R3, 0xfffffffe, RZ, 0xc0, !PT ;  /* 0xfffffffe03037812 */ /* 0x000fca00078ec0ff */
[----:B------:R-:W-:Y:S01]  /*70f0*/  IMAD.IADD R3, R20, 0x1, -R3 ;  /* 0x0000000114037824 */ /* 0x000fe200078e0a03 */
[----:B------:R-:W-:Y:S01]  /*7100*/  CS2R R20, SRZ ;  /* 0x0000000000147805 */ /* 0x000fe2000001ff00 */
[----:B------:R-:W-:Y:S06]  /*7110*/  @P1 BRA `(.L_x_349) ;  /* 0x0000000000481947 */ /* 0x000fec0003800000 */
[C---:B------:R-:W-:Y:S01]  /*7120*/  VIADD R4, R16.reuse, 0x10 ;  /* 0x0000001010047836 */ /* 0x040fe20000000000 */
[----:B------:R-:W-:Y:S01]  /*7130*/  ULDC UR4, c[0x0][0x3d4] ;  /* 0x0000f50000047ab9 */ /* 0x000fe20000000800 */
[C---:B------:R-:W-:Y:S01]  /*7140*/  VIADD R5, R16.reuse, 0x20 ;  /* 0x0000002010057836 */ /* 0x040fe20000000000 */
[----:B------:R-:W-:Y:S02]  /*7150*/  ISETP.GE.AND P0, PT, R16, UR4, PT ;  /* 0x0000000410007c0c */ /* 0x000fe4000bf06270 */
[----:B------:R-:W-:Y:S02]  /*7160*/  CS2R R34, SRZ ;  /* 0x0000000000227805 */ /* 0x000fe4000001ff00 */
[----:B------:R-:W-:Y:S02]  /*7170*/  ISETP.GE.AND P2, PT, R4, UR4, PT ;  /* 0x0000000404007c0c */ /* 0x000fe4000bf46270 */
[----:B------:R-:W-:Y:S02]  /*7180*/  CS2R R28, SRZ ;  /* 0x00000000001c7805 */ /* 0x000fe4000001ff00 */
[----:B------:R-:W-:-:S02]  /*7190*/  ISETP.GE.AND P3, PT, R5, UR4, PT ;  /* 0x0000000405007c0c */ /* 0x000fc4000bf66270 */
[----:B------:R-:W-:Y:S02]  /*71a0*/  CS2R R20, SRZ ;  /* 0x0000000000147805 */ /* 0x000fe4000001ff00 */
[----:B------:R-:W-:Y:S02]  /*71b0*/  CS2R R32, SRZ ;  /* 0x0000000000207805 */ /* 0x000fe4000001ff00 */
[----:B------:R-:W-:Y:S02]  /*71c0*/  CS2R R24, SRZ ;  /* 0x0000000000187805 */ /* 0x000fe4000001ff00 */
[----:B------:R-:W-:Y:S01]  /*71d0*/  CS2R R8, SRZ ;  /* 0x0000000000087805 */ /* 0x000fe2000001ff00 */
[----:B------:R0:W5:Y:S04]  /*71e0*/  @!P0 LDG.E.64 R34, desc[UR40][R30.64] ;  /* 0x000000281e228981 */ /* 0x000168000c1e1b00 */
[----:B------:R0:W5:Y:S04]  /*71f0*/  @!P2 LDG.E.64 R28, desc[UR40][R30.64+0x10] ;  /* 0x000010281e1ca981 */ /* 0x000168000c1e1b00 */
[----:B------:R0:W5:Y:S04]  /*7200*/  @!P3 LDG.E.64 R20, desc[UR40][R30.64+0x20] ;  /* 0x000020281e14b981 */ /* 0x000168000c1e1b00 */
[----:B------:R0:W5:Y:S04]  /*7210*/  @!P0 LDG.E.64 R32, desc[UR40][R26.64] ;  /* 0x000000281a208981 */ /* 0x000168000c1e1b00 */
[----:B------:R0:W5:Y:S04]  /*7220*/  @!P2 LDG.E.64 R24, desc[UR40][R26.64+0x10] ;  /* 0x000010281a18a981 */ /* 0x000168000c1e1b00 */
[----:B------:R0:W5:Y:S02]  /*7230*/  @!P3 LDG.E.64 R8, desc[UR40][R26.64+0x20] ;  /* 0x000020281a08b981 */ /* 0x000164000c1e1b00 */
.L_x_349:
[----:B------:R-:W-:Y:S05]  /*7240*/  BSYNC B1 ;  /* 0x0000000000017941 */ /* 0x000fea0003800000 */
.L_x_348:
[----:B------:R-:W-:Y:S01]  /*7250*/  UMOV UR4, 0xffffffff ;  /* 0xffffffff00047882 */ /* 0x000fe20000000000 */
[----:B------:R-:W-:Y:S02]  /*7260*/  SHF.L.U32 R3, R3, 0x1f, RZ ;  /* 0x0000001f03037819 */ /* 0x000fe400000006ff */
[----:B------:R-:W-:Y:S05]  /*7270*/  BRA.DIV UR4, `(.L_x_350) ;  /* 0x0000011604007947 */ /* 0x000fea000b800000 */
.L_x_546:
[----:B------:R-:W-:-:S03]  /*7280*/  UMOV UR4, 0xffffffff ;  /* 0xffffffff00047882 */ /* 0x000fc60000000000 */
[----:B------:R-:W-:Y:S05]  /*7290*/  BRA.DIV UR4, `(.L_x_351) ;  /* 0x0000011604207947 */ /* 0x000fea000b800000 */
.L_x_549:
[----:B------:R-:W-:-:S03]  /*72a0*/  UMOV UR4, 0xffffffff ;  /* 0xffffffff00047882 */ /* 0x000fc60000000000 */
[----:B------:R-:W-:Y:S05]  /*72b0*/  BRA.DIV UR4, `(.L_x_352) ;  /* 0x0000011604407947 */ /* 0x000fea000b800000 */
.L_x_552:
[----:B------:R-:W-:-:S03]  /*72c0*/  UMOV UR4, 0xffffffff ;  /* 0xffffffff00047882 */ /* 0x000fc60000000000 */
[----:B------:R-:W-:Y:S05]  /*72d0*/  BRA.DIV UR4, `(.L_x_353) ;  /* 0x0000011604607947 */ /* 0x000fea000b800000 */
.L_x_555:
[----:B------:R-:W1:Y:S01]  /*72e0*/  SYNCS.PHASECHK.TRANS64.TRYWAIT P0, [R18+URZ+0x19c00], R3 ;  /* 0x019c0003120075a7 */ /* 0x000e62000800017f */
[----:B------:R-:W-:Y:S04]  /*72f0*/  BSSY B1, `(.L_x_354) ;  /* 0x0000002000017945 */ /* 0x000fe80003800000 */
[----:B-1----:R-:W-:Y:S05]  /*7300*/  @!P0 BRA `(.L_x_355) ;  /* 0x00000114007c8947 */ /* 0x002fea0003800000 */
.L_x_556:
[----:B------:R-:W-:Y:S05]  /*7310*/  BSYNC B1 ;  /* 0x0000000000017941 */ /* 0x000fea0003800000 */
.L_x_354:
[----:B------:R-:W-:Y:S05]  /*7320*/  @P1 BRA `(.L_x_356) ;  /* 0x0000003800881947 */ /* 0x000fea0003800000 */
[----:B-1----:R-:W1:Y:S01]  /*7330*/  LDC R3, c[0x0][0x3d4] ;  /* 0x0000f500ff037b82 */ /* 0x002e620000000800 */
[C---:B------:R-:W-:Y:S01]  /*7340*/  VIADD R4, R16.reuse, 0x10 ;  /* 0x0000001010047836 */ /* 0x040fe20000000000 */
[----:B------:R-:W-:Y:S01]  /*7350*/  BSSY B1, `(.L_x_357) ;  /* 0x000007c000017945 */ /* 0x000fe20003800000 */
[C---:B------:R-:W-:Y:S01]  /*7360*/  VIADD R6, R16.reuse, 0x20 ;  /* 0x0000002010067836 */ /* 0x040fe20000000000 */
[-C--:B-1----:R-:W-:Y:S02]  /*7370*/  ISETP.GE.AND P0, PT, R16, R3.reuse, PT ;  /* 0x000000031000720c */ /* 0x082fe40003f06270 */
[-C--:B------:R-:W-:Y:S02]  /*7380*/  ISETP.GE.AND P1, PT, R4, R3.reuse, PT ;  /* 0x000000030400720c */ /* 0x080fe40003f26270 */
[----:B------:R-:W-:-:S09]  /*7390*/  ISETP.GE.AND P2, PT, R6, R3, PT ;  /* 0x000000030600720c */ /* 0x000fd20003f46270 */
[----:B------:R-:W-:Y:S05]  /*73a0*/  @P0 BRA `(.L_x_358) ;  /* 0x0000000400d80947 */ /* 0x000fea0003800000 */
[----:B------:R-:W1:Y:S01]  /*73b0*/  LDS.128 R4, [R0+0xf000] ;  /* 0x00f0000000047984 */ /* 0x000e620000000c00 */
[----:B-----5:R-:W-:Y:S02]  /*73c0*/  SHF.R.U32.HI R10, RZ, 0x8, R34 ;  /* 0x00000008ff0a7819 */ /* 0x020fe40000011622 */
[----:B------:R-:W-:Y:S02]  /*73d0*/  LOP3.LUT R3, R34, 0xff, RZ, 0xc0, !PT ;  /* 0x000000ff22037812 */ /* 0x000fe400078ec0ff */
[----:B------:R-:W-:Y:S02]  /*73e0*/  LOP3.LUT R10, R10, 0xff, RZ, 0xc0, !PT ;  /* 0x000000ff0a0a7812 */ /* 0x000fe400078ec0ff */
[----:B------:R-:W-:Y:S02]  /*73f0*/  SHF.R.U32.HI R12, RZ, 0x8, R35 ;  /* 0x00000008ff0c7819 */ /* 0x000fe40000011623 */
[----:B------:R-:W-:Y:S02]  /*7400*/  PRMT R3, R10, 0x7604, R3 ;  /* 0x000076040a037816 */ /* 0x000fe40000000003 */
[----:B------:R-:W-:-:S02]  /*7410*/  LOP3.LUT R11, R35, 0xff, RZ, 0xc0, !PT ;  /* 0x000000ff230b7812 */ /* 0x000fc400078ec0ff */
[----:B------:R-:W-:Y:S02]  /*7420*/  LOP3.LUT R12, R12, 0xff, RZ, 0xc0, !PT ;  /* 0x000000ff0c0c7812 */ /* 0x000fe400078ec0ff */
[----:B0-----:R-:W-:Y:S02]  /*7430*/  SHF.R.U32.HI R26, RZ, 0x10, R35 ;  /* 0x00000010ff1a7819 */ /* 0x001fe40000011623 */
[--C-:B------:R-:W-:Y:S02]  /*7440*/  SHF.R.U32.HI R15, RZ, 0x8, R33.reuse ;  /* 0x00000008ff0f7819 */ /* 0x100fe40000011621 */
[----:B------:R-:W-:Y:S02]  /*7450*/  SHF.R.U32.HI R10, RZ, 0x8, R32 ;  /* 0x00000008ff0a7819 */ /* 0x000fe40000011620 */
[----:B------:R-:W-:Y:S02]  /*7460*/  SHF.R.U32.HI R27, RZ, 0x10, R33 ;  /* 0x00000010ff1b7819 */ /* 0x000fe40000011621 */
[----:B------:R-:W-:-:S02]  /*7470*/  PRMT R11, R12, 0x7604, R11 ;  /* 0x000076040c0b7816 */ /* 0x000fc4000000000b */
[----:B------:R-:W-:Y:S01]  /*7480*/  LOP3.LUT R14, R33, 0xff, RZ, 0xc0, !PT ;  /* 0x000000ff210e7812 */ /* 0x000fe200078ec0ff */
[----:B------:R-:W-:Y:S01]  /*7490*/  IMAD.U32 R27, R27, 0x10000, RZ ;  /* 0x000100001b1b7824 */ /* 0x000fe200078e00ff */
[----:B------:R-:W-:Y:S02]  /*74a0*/  LOP3.LUT R15, R15, 0xff, RZ, 0xc0, !PT ;  /* 0x000000ff0f0f7812 */ /* 0x000fe400078ec0ff */
[----:B------:R-:W-:Y:S01]  /*74b0*/  LOP3.LUT R13, R10, 0xff, RZ, 0xc0, !PT ;  /* 0x000000ff0a0d7812 */ /* 0x000fe200078ec0ff */
[----:B------:R-:W-:Y:S01]  /*74c0*/  IMAD.U32 R10, R26, 0x10000, RZ ;  /* 0x000100001a0a7824 */ /* 0x000fe200078e00ff */
[----:B------:R-:W-:Y:S02]  /*74d0*/  LOP3.LUT R12, R32, 0xff, RZ, 0xc0, !PT ;  /* 0x000000ff200c7812 */ /* 0x000fe400078ec0ff */
[----:B------:R-:W-:Y:S02]  /*74e0*/  PRMT R14, R15, 0x7604, R14 ;  /* 0x000076040f0e7816 */ /* 0x000fe4000000000e */
[----:B------:R-:W-:-:S02]  /*74f0*/  PRMT R15, R13, 0x7604, R12 ;  /* 0x000076040d0f7816 */ /* 0x000fc4000000000c */
[----:B------:R-:W-:Y:S02]  /*7500*/  LOP3.LUT R13, R11, 0xff0000, R10, 0xf8, !PT ;  /* 0x00ff00000b0d7812 */ /* 0x000fe400078ef80a */
[----:B------:R-:W-:Y:S02]  /*7510*/  LOP3.LUT R11, R3, 0xff0000, R34, 0xf8, !PT ;  /* 0x00ff0000030b7812 */ /* 0x000fe400078ef822 */
[----:B------:R-:W-:Y:S02]  /*7520*/  LOP3.LUT R27, R14, 0xff0000, R27, 0xf8, !PT ;  /* 0x00ff00000e1b7812 */ /* 0x000fe400078ef81b */
[----:B------:R-:W-:Y:S02]  /*7530*/  LOP3.LUT R15, R15, 0xff0000, R32, 0xf8, !PT ;  /* 0x00ff00000f0f7812 */ /* 0x000fe400078ef820 */
[----:B------:R-:W-:Y:S02]  /*7540*/  LOP3.LUT R14, R11, 0xff000000, R34, 0xf8, !PT ;  /* 0xff0000000b0e7812 */ /* 0x000fe400078ef822 */
[----:B------:R-:W-:-:S02]  /*7550*/  LOP3.LUT R27, R27, 0xff000000, R33, 0xf8, !PT ;  /* 0xff0000001b1b7812 */ /* 0x000fc400078ef821 */
[----:B------:R-:W-:Y:S02]  /*7560*/  LOP3.LUT R34, R13, 0xff000000, R35, 0xf8, !PT ;  /* 0xff0000000d227812 */ /* 0x000fe400078ef823 */
[----:B------:R-:W-:Y:S02]  /*7570*/  LOP3.LUT R32, R15, 0xff000000, R32, 0xf8, !PT ;  /* 0xff0000000f207812 */ /* 0x000fe400078ef820 */
[----:B-1----:R-:W-:Y:S02]  /*7580*/  F2FP.F16.E4M3.UNPACK_B R3, R6.H1 ;  /* 0x00000006ff03723e */ /* 0x002fe400030006ff */
[----:B------:R-:W-:Y:S02]  /*7590*/  F2FP.F16.E4M3.UNPACK_B R30, R27 ;  /* 0x0000001bff1e723e */ /* 0x000fe400020006ff */
[----:B------:R-:W-:Y:S01]  /*75a0*/  F2FP.F16.E4M3.UNPACK_B R15, R34 ;  /* 0x00000022ff0f723e */ /* 0x000fe200020006ff */
[----:B------:R-:W-:Y:S01]  /*75b0*/  HADD2.F32 R10, -RZ, R3.H1_H1 ;  /* 0x30000003ff0a7230 */ /* 0x000fe20000004100 */
[----:B------:R-:W-:Y:S01]  /*75c0*/  F2FP.F16.E4M3.UNPACK_B R6, R6 ;  /* 0x00000006ff06723e */ /* 0x000fe200020006ff */
[----:B------:R-:W-:Y:S01]  /*75d0*/  HADD2.F32 R31, -RZ, R30.H1_H1 ;  /* 0x3000001eff1f7230 */ /* 0x000fe20000004100 */
[-C--:B------:R-:W-:Y:S01]  /*75e0*/  F2FP.F16.E4M3.UNPACK_B R12, R7.reuse ;  /* 0x00000007ff0c723e */ /* 0x080fe200020006ff */
[----:B------:R-:W-:Y:S01]  /*75f0*/  HADD2.F32 R26, -RZ, R15.H1_H1 ;  /* 0x3000000fff1a7230 */ /* 0x000fe20000004100 */
[----:B------:R-:W-:Y:S01]  /*7600*/  F2FP.F16.E4M3.UNPACK_B R13, R7.H1 ;  /* 0x00000007ff0d723e */ /* 0x000fe200030006ff */
[----:B------:R-:W-:-:S02]  /*7610*/  HADD2.F32 R11, -RZ, R3.H0_H0 ;  /* 0x20000003ff0b7230 */ /* 0x000fc40000004100 */
[C---:B------:R-:W-:Y:S01]  /*7620*/  FMUL.FTZ R36, R10.reuse, R31 ;  /* 0x0000001f0a247220 */ /* 0x040fe20000410000 */
[-C--:B------:R-:W-:Y:S01]  /*7630*/  F2FP.F16.E4M3.UNPACK_B R7, R5.reuse ;  /* 0x00000005ff07723e */ /* 0x080fe200020006ff */
[-C--:B------:R-:W-:Y:S01]  /*7640*/  FMUL.FTZ R38, R10, R26.reuse ;  /* 0x0000001a0a267220 */ /* 0x080fe20000410000 */
[----:B------:R-:W-:Y:S01]  /*7650*/  F2FP.F16.E4M3.UNPACK_B R10, R5.H1 ;  /* 0x00000005ff0a723e */ /* 0x000fe200030006ff */
[----:B------:R-:W-:Y:S02]  /*7660*/  HADD2.F32 R30, -RZ, R30.H0_H0 ;  /* 0x2000001eff1e7230 */ /* 0x000fe40000004100 */
[C---:B------:R-:W-:Y:S01]  /*7670*/  FFMA.FTZ R35, R11.reuse, R26, -R36 ;  /* 0x0000001a0b237223 */ /* 0x040fe20000010824 */
[--C-:B------:R-:W-:Y:S02]  /*7680*/  HADD2.F32 R5, -RZ, R6.reuse.H1_H1 ;  /* 0x30000006ff057230 */ /* 0x100fe40000004100 */
[----:B------:R-:W-:Y:S01]  /*7690*/  FFMA.FTZ R38, R11, R31, R38 ;  /* 0x0000001f0b267223 */ /* 0x000fe20000010026 */
[----:B------:R-:W-:Y:S01]  /*76a0*/  HADD2.F32 R15, -RZ, R15.H0_H0 ;  /* 0x2000000fff0f7230 */ /* 0x000fe20000004100 */
[----:B------:R-:W-:Y:S01]  /*76b0*/  F2FP.F16.E4M3.UNPACK_B R27, R27.H1 ;  /* 0x0000001bff1b723e */ /* 0x000fe200030006ff */
[----:B------:R-:W-:Y:S01]  /*76c0*/  HADD2.F32 R6, -RZ, R6.H0_H0 ;  /* 0x20000006ff067230 */ /* 0x000fe20000004100 */
[----:B------:R-:W-:Y:S01]  /*76d0*/  F2FP.F16.E4M3.UNPACK_B R34, R34.H1 ;  /* 0x00000022ff22723e */ /* 0x000fe200030006ff */
[C---:B------:R-:W-:Y:S01]  /*76e0*/  FMUL.FTZ R11, R5.reuse, R30 ;  /* 0x0000001e050b7220 */ /* 0x040fe20000410000 */
[----:B------:R-:W-:Y:S01]  /*76f0*/  FMUL.FTZ R33, R5, R15 ;  /* 0x0000000f05217220 */ /* 0x000fe20000410000 */
[----:B------:R-:W-:Y:S01]  /*7700*/  HADD2.F32 R5, -RZ, R12.H1_H1 ;  /* 0x3000000cff057230 */ /* 0x000fe20000004100 */
[----:B------:R-:W-:Y:S01]  /*7710*/  F2FP.F16.E4M3.UNPACK_B R3, R4 ;  /* 0x00000004ff03723e */ /* 0x000fe200020006ff */
[----:B------:R-:W-:-:S02]  /*7720*/  HADD2.F32 R26, -RZ, R27.H0_H0 ;  /* 0x2000001bff1a7230 */ /* 0x000fc40000004100 */
[C---:B------:R-:W-:Y:S01]  /*7730*/  FFMA.FTZ R31, R6.reuse, R15, -R11 ;  /* 0x0000000f061f7223 */ /* 0x040fe2000001080b */
[----:B------:R-:W-:Y:S02]  /*7740*/  HADD2.F32 R11, -RZ, R34.H0_H0 ;  /* 0x20000022ff0b7230 */ /* 0x000fe40000004100 */
[----:B------:R-:W-:Y:S01]  /*7750*/  FFMA.FTZ R36, R6, R30, R33 ;  /* 0x0000001e06247223 */ /* 0x000fe20000010021 */
[----:B------:R-:W-:Y:S02]  /*7760*/  HADD2.F32 R12, -RZ, R12.H0_H0 ;  /* 0x2000000cff0c7230 */ /* 0x000fe40000004100 */
[C---:B------:R-:W-:Y:S01]  /*7770*/  FMUL.FTZ R15, R5.reuse, R26 ;  /* 0x0000001a050f7220 */ /* 0x040fe20000410000 */
[----:B------:R-:W-:Y:S02]  /*7780*/  HADD2.F32 R27, -RZ, R27.H1_H1 ;  /* 0x3000001bff1b7230 */ /* 0x000fe40000004100 */
[----:B------:R-:W-:Y:S01]  /*7790*/  FMUL.FTZ R5, R5, R11 ;  /* 0x0000000b05057220 */ /* 0x000fe20000410000 */
[----:B------:R-:W-:-:S02]  /*77a0*/  HADD2.F32 R6, -RZ, R13.H1_H1 ;  /* 0x3000000dff067230 */ /* 0x000fc40000004100 */
[C---:B------:R-:W-:Y:S01]  /*77b0*/  FFMA.FTZ R33, R12.reuse, R11, -R15 ;  /* 0x0000000b0c217223 */ /* 0x040fe2000001080f */
[----:B------:R-:W-:Y:S02]  /*77c0*/  HADD2.F32 R34, -RZ, R34.H1_H1 ;  /* 0x30000022ff227230 */ /* 0x000fe40000004100 */
[----:B------:R-:W-:Y:S01]  /*77d0*/  FFMA.FTZ R40, R12, R26, R5 ;  /* 0x0000001a0c287223 */ /* 0x000fe20000010005 */
[----:B------:R-:W-:Y:S02]  /*77e0*/  HADD2.F32 R13, -RZ, R13.H0_H0 ;  /* 0x2000000dff0d7230 */ /* 0x000fe40000004100 */
[CC--:B------:R-:W-:Y:S01]  /*77f0*/  FMUL.FTZ R30, R6.reuse, R27.reuse ;  /* 0x0000001b061e7220 */ /* 0x0c0fe20000410000 */
[----:B------:R-:W-:Y:S01]  /*7800*/  F2FP.F16.E4M3.UNPACK_B R5, R32 ;  /* 0x00000020ff05723e */ /* 0x000fe200020006ff */
[----:B------:R-:W-:Y:S01]  /*7810*/  FMUL.FTZ R12, R6, R34 ;  /* 0x00000022060c7220 */ /* 0x000fe20000410000 */
[----:B------:R-:W-:Y:S01]  /*7820*/  F2FP.F16.E4M3.UNPACK_B R4, R4.H1 ;  /* 0x00000004ff04723e */ /* 0x000fe200030006ff */
[C---:B------:R-:W-:Y:S01]  /*7830*/  FFMA.FTZ R34, R13.reuse, R34, -R30 ;  /* 0x000000220d227223 */ /* 0x040fe2000001081e */
[-C--:B------:R-:W-:Y:S01]  /*7840*/  F2FP.F16.E4M3.UNPACK_B R11, R14.reuse ;  /* 0x0000000eff0b723e */ /* 0x080fe200020006ff */
[----:B------:R-:W-:Y:S01]  /*7850*/  FFMA.FTZ R37, R13, R27, R12 ;  /* 0x0000001b0d257223 */ /* 0x000fe2000001000c */
[--C-:B------:R-:W-:Y:S01]  /*7860*/  HADD2.F32 R15, -RZ, R5.reuse.H1_H1 ;  /* 0x30000005ff0f7230 */ /* 0x100fe20000004100 */
[----:B------:R-:W-:Y:S01]  /*7870*/  F2FP.F16.E4M3.UNPACK_B R14, R14.H1 ;  /* 0x0000000eff0e723e */ /* 0x000fe200030006ff */
[----:B------:R-:W-:Y:S01]  /*7880*/  HADD2.F32 R13, -RZ, R5.H0_H0 ;  /* 0x20000005ff0d7230 */ /* 0x000fe20000004100 */
[----:B------:R-:W-:Y:S01]  /*7890*/  F2FP.F16.E4M3.UNPACK_B R32, R32.H1 ;  /* 0x00000020ff20723e */ /* 0x000fe200030006ff */
[----:B------:R-:W-:Y:S01]  /*78a0*/  HADD2.F32 R6, -RZ, R4.H1_H1 ;  /* 0x30000004ff067230 */ /* 0x000fe20000004100 */
[----:B------:R-:W-:Y:S01]  /*78b0*/  F2FP.SATFINITE.E4M3.F32.PACK_AB_MERGE_C R35, R38, R35, RZ ;  /* 0x000000232623723e */ /* 0x000fe200048070ff */
[----:B------:R-:W-:-:S02]  /*78c0*/  HADD2.F32 R12, -RZ, R11.H1_H1 ;  /* 0x3000000bff0c7230 */ /* 0x000fc40000004100 */
[----:B------:R-:W-:Y:S02]  /*78d0*/  HADD2.F32 R5, -RZ, R4.H0_H0 ;  /* 0x20000004ff057230 */ /* 0x000fe40000004100 */
[C---:B------:R-:W-:Y:S01]  /*78e0*/  FMUL.FTZ R26, R6.reuse, R15 ;  /* 0x0000000f061a7220 */ /* 0x040fe20000410000 */
[----:B------:R-:W-:Y:S02]  /*78f0*/  HADD2.F32 R4, -RZ, R3.H1_H1 ;  /* 0x30000003ff047230 */ /* 0x000fe40000004100 */
[-C--:B------:R-:W-:Y:S01]  /*7900*/  FMUL.FTZ R30, R6, R12.reuse ;  /* 0x0000000c061e7220 */ /* 0x080fe20000410000 */
[----:B------:R-:W-:Y:S02]  /*7910*/  HADD2.F32 R11, -RZ, R11.H0_H0 ;  /* 0x2000000bff0b7230 */ /* 0x000fe40000004100 */
[C---:B------:R-:W-:Y:S01]  /*7920*/  FFMA.FTZ R26, R5.reuse, R12, -R26 ;  /* 0x0000000c051a7223 */ /* 0x040fe2000001081a */
[----:B------:R-:W-:Y:S02]  /*7930*/  HADD2.F32 R3, -RZ, R3.H0_H0 ;  /* 0x20000003ff037230 */ /* 0x000fe40000004100 */
[C---:B------:R-:W-:Y:S01]  /*7940*/  FMUL.FTZ R6, R4.reuse, R13 ;  /* 0x0000000d04067220 */ /* 0x040fe20000410000 */
[----:B------:R-:W-:Y:S01]  /*7950*/  FFMA.FTZ R15, R5, R15, R30 ;  /* 0x0000000f050f7223 */ /* 0x000fe2000001001e */
[----:B------:R-:W-:Y:S01]  /*7960*/  FMUL.FTZ R4, R4, R11 ;  /* 0x0000000b04047220 */ /* 0x000fe20000410000 */
[----:B------:R-:W-:-:S02]  /*7970*/  HADD2.F32 R5, -RZ, R14.H1_H1 ;  /* 0x3000000eff057230 */ /* 0x000fc40000004100 */
[C---:B------:R-:W-:Y:S01]  /*7980*/  FFMA.FTZ R12, R3.reuse, R11, -R6 ;  /* 0x0000000b030c7223 */ /* 0x040fe20000010806 */
[----:B------:R-:W-:Y:S02]  /*7990*/  HADD2.F32 R11, -RZ, R32.H1_H1 ;  /* 0x30000020ff0b7230 */ /* 0x000fe40000004100 */
[----:B------:R-:W-:Y:S01]  /*79a0*/  FFMA.FTZ R13, R3, R13, R4 ;  /* 0x0000000d030d7223 */ /* 0x000fe20000010004 */
[----:B------:R-:W-:Y:S02]  /*79b0*/  HADD2.F32 R4, -RZ, R10.H1_H1 ;  /* 0x3000000aff047230 */ /* 0x000fe40000004100 */
[----:B------:R-:W-:Y:S02]  /*79c0*/  HADD2.F32 R32, -RZ, R32.H0_H0 ;  /* 0x20000020ff207230 */ /* 0x000fe40000004100 */
[----:B------:R-:W-:Y:S02]  /*79d0*/  HADD2.F32 R3, -RZ, R7.H1_H1 ;  /* 0x30000007ff037230 */ /* 0x000fe40000004100 */
[----:B------:R-:W-:Y:S01]  /*79e0*/  FMUL.FTZ R27, R4, R11 ;  /* 0x0000000b041b7220 */ /* 0x000fe20000410000 */
[----:B------:R-:W-:-:S02]  /*79f0*/  HADD2.F32 R14, -RZ, R14.H0_H0 ;  /* 0x2000000eff0e7230 */ /* 0x000fc40000004100 */
[-C--:B------:R-:W-:Y:S01]  /*7a00*/  FMUL.FTZ R6, R4, R5.reuse ;  /* 0x0000000504067220 */ /* 0x080fe20000410000 */
[----:B------:R-:W-:Y:S02]  /*7a10*/  HADD2.F32 R10, -RZ, R10.H0_H0 ;  /* 0x2000000aff0a7230 */ /* 0x000fe40000004100 */
[C---:B------:R-:W-:Y:S01]  /*7a20*/  FMUL.FTZ R4, R3.reuse, R32 ;  /* 0x0000002003047220 */ /* 0x040fe20000410000 */
[----:B------:R-:W-:Y:S02]  /*7a30*/  HADD2.F32 R7, -RZ, R7.H0_H0 ;  /* 0x20000007ff077230 */ /* 0x000fe40000004100 */
[-C--:B------:R-:W-:Y:S01]  /*7a40*/  FMUL.FTZ R3, R3, R14.reuse ;  /* 0x0000000e03037220 */ /* 0x080fe20000410000 */
[C---:B------:R-:W-:Y:S01]  /*7a50*/  FFMA.FTZ R27, R10.reuse, R5, -R27 ;  /* 0x000000050a1b7223 */ /* 0x040fe2000001081b */
[----:B------:R-:W-:Y:S01]  /*7a60*/  FFMA.FTZ R6, R10, R11, R6 ;  /* 0x0000000b0a067223 */ /* 0x000fe20000010006 */
[C---:B------:R-:W-:Y:S01]  /*7a70*/  FFMA.FTZ R5, R7.reuse, R14, -R4 ;  /* 0x0000000e07057223 */ /* 0x040fe20000010804 */
[----:B------:R-:W-:Y:S01]  /*7a80*/  FFMA.FTZ R32, R7, R32, R3 ;  /* 0x0000002007207223 */ /* 0x000fe20000010003 */
[----:B------:R-:W-:-:S02]  /*7a90*/  F2FP.SATFINITE.E4M3.F32.PACK_AB_MERGE_C R7, R37, R34, RZ ;  /* 0x000000222507723e */ /* 0x000fc400048070ff */
[----:B------:R-:W-:Y:S02]  /*7aa0*/  F2FP.SATFINITE.E4M3.F32.PACK_AB_MERGE_C R4, R15, R26, RZ ;  /* 0x0000001a0f04723e */ /* 0x000fe400048070ff */
[----:B------:R-:W-:Y:S02]  /*7ab0*/  F2FP.SATFINITE.E4M3.F32.PACK_AB_MERGE_C R27, R6, R27, RZ ;  /* 0x0000001b061b723e */ /* 0x000fe400048070ff */
[----:B------:R-:W-:Y:S02]  /*7ac0*/  F2FP.SATFINITE.E4M3.F32.PACK_AB_MERGE_C R6, R36, R31, R35 ;  /* 0x0000001f2406723e */ /* 0x000fe40004807023 */
[----:B------:R-:W-:Y:S02]  /*7ad0*/  F2FP.SATFINITE.E4M3.F32.PACK_AB_MERGE_C R7, R40, R33, R7 ;  /* 0x000000212807723e */ /* 0x000fe40004807007 */
[----:B------:R-:W-:Y:S02]  /*7ae0*/  F2FP.SATFINITE.E4M3.F32.PACK_AB_MERGE_C R4, R13, R12, R4 ;  /* 0x0000000c0d04723e */ /* 0x000fe40004807004 */
[----:B------:R-:W-:-:S05]  /*7af0*/  F2FP.SATFINITE.E4M3.F32.PACK_AB_MERGE_C R5, R32, R5, R27 ;  /* 0x000000052005723e */ /* 0x000fca000480701b */
[----:B------:R1:W-:Y:S02]  /*7b00*/  STS.128 [R0+0xf000], R4 ;  /* 0x00f0000400007388 */ /* 0x0003e40000000c00 */
.L_x_358:
[----:B------:R-:W-:Y:S05]  /*7b10*/  BSYNC B1 ;  /* 0x0000000000017941 */ /* 0x000fea0003800000 */
.L_x_357:
[----:B------:R-:W-:Y:S04]  /*7b20*/  BSSY B1, `(.L_x_359) ;  /* 0x000007c000017945 */ /* 0x000fe80003800000 */
[----:B------:R-:W-:Y:S05]  /*7b30*/  @P1 BRA `(.L_x_360) ;  /* 0x0000000400e81947 */ /* 0x000fea0003800000 */
[----:B-1----:R-:W1:Y:S01]  /*7b40*/  LDS.128 R4, [R0+0x10800] ;  /* 0x0108000000047984 */ /* 0x002e620000000c00 */
[----:B-----5:R-:W-:Y:S02]  /*7b50*/  SHF.R.U32.HI R3, RZ, 0x8, R28 ;  /* 0x00000008ff037819 */ /* 0x020fe4000001161c */
[----:B------:R-:W-:Y:S02]  /*7b60*/  SHF.R.U32.HI R11, RZ, 0x8, R29 ;  /* 0x00000008ff0b7819 */ /* 0x000fe4000001161d */
[----:B0-----:R-:W-:Y:S02]  /*7b70*/  SHF.R.U32.HI R26, RZ, 0x8, R25 ;  /* 0x00000008ff1a7819 */ /* 0x001fe40000011619 */
[----:B------:R-:W-:Y:S02]  /*7b80*/  LOP3.LUT R10, R28, 0xff, RZ, 0xc0, !PT ;  /* 0x000000ff1c0a7812 */ /* 0x000fe400078ec0ff */
[----:B------:R-:W-:Y:S02]  /*7b90*/  SHF.R.U32.HI R13, RZ, 0x8, R24 ;  /* 0x00000008ff0d7819 */ /* 0x000fe40000011618 */
[----:B------:R-:W-:-:S02]  /*7ba0*/  LOP3.LUT R3, R3, 0xff, RZ, 0xc0, !PT ;  /* 0x000000ff03037812 */ /* 0x000fc400078ec0ff */
[----:B------:R-:W-:Y:S02]  /*7bb0*/  LOP3.LUT R12, R29, 0xff, RZ, 0xc0, !PT ;  /* 0x000000ff1d0c7812 */ /* 0x000fe400078ec0ff */
[----:B------:R-:W-:Y:S02]  /*7bc0*/  LOP3.LUT R27, R25, 0xff, RZ, 0xc0, !PT ;  /* 0x000000ff191b7812 */ /* 0x000fe400078ec0ff */
[----:B------:R-:W-:Y:S02]  /*7bd0*/  LOP3.LUT R11, R11, 0xff, RZ, 0xc0, !PT ;  /* 0x000000ff0b0b7812 */ /* 0x000fe400078ec0ff */
[----:B------:R-:W-:Y:S02]  /*7be0*/  LOP3.LUT R26, R26, 0xff, RZ, 0xc0, !PT ;  /* 0x000000ff1a1a7812 */ /* 0x000fe400078ec0ff */
[----:B------:R-:W-:Y:S02]  /*7bf0*/  LOP3.LUT R14, R13, 0xff, RZ, 0xc0, !PT ;  /* 0x000000ff0d0e7812 */ /* 0x000fe400078ec0ff */
[----:B------:R-:W-:-:S02]  /*7c00*/  PRMT R10, R3, 0x7604, R10 ;  /* 0x00007604030a7816 */ /* 0x000fc4000000000a */
[----:B------:R-:W-:Y:S02]  /*7c10*/  PRMT R13, R11, 0x7604, R12 ;  /* 0x000076040b0d7816 */ /* 0x000fe4000000000c */
[----:B------:R-:W-:Y:S02]  /*7c20*/  PRMT R27, R26, 0x7604, R27 ;  /* 0x000076041a1b7816 */ /* 0x000fe4000000001b */
[----:B------:R-:W-:Y:S02]  /*7c30*/  SHF.R.U32.HI R3, RZ, 0x10, R28 ;  /* 0x00000010ff037819 */ /* 0x000fe4000001161c */
[----:B------:R-:W-:Y:S02]  /*7c40*/  SHF.R.U32.HI R12, RZ, 0x10, R29 ;  /* 0x00000010ff0c7819 */ /* 0x000fe4000001161d */
[----:B------:R-:W-:Y:S02]  /*7c50*/  SHF.R.U32.HI R26, RZ, 0x10, R25 ;  /* 0x00000010ff1a7819 */ /* 0x000fe40000011619 */
[----:B------:R-:W-:-:S02]  /*7c60*/  LOP3.LUT R15, R24, 0xff, RZ, 0xc0, !PT ;  /* 0x000000ff180f7812 */ /* 0x000fc400078ec0ff */
[----:B------:R-:W-:Y:S02]  /*7c70*/  SHF.R.U32.HI R11, RZ, 0x10, R24 ;  /* 0x00000010ff0b7819 */ /* 0x000fe40000011618 */
[----:B------:R-:W-:Y:S02]  /*7c80*/  LOP3.LUT R3, R3, 0xff, RZ, 0xc0, !PT ;  /* 0x000000ff03037812 */ /* 0x000fe400078ec0ff */
[----:B------:R-:W-:Y:S02]  /*7c90*/  LOP3.LUT R12, R12, 0xff, RZ, 0xc0, !PT ;  /* 0x000000ff0c0c7812 */ /* 0x000fe400078ec0ff */
[----:B------:R-:W-:Y:S02]  /*7ca0*/  LOP3.LUT R26, R26, 0xff, RZ, 0xc0, !PT ;  /* 0x000000ff1a1a7812 */ /* 0x000fe400078ec0ff */
[----:B------:R-:W-:Y:S02]  /*7cb0*/  PRMT R15, R14, 0x7604, R15 ;  /* 0x000076040e0f7816 */ /* 0x000fe4000000000f */
[----:B------:R-:W-:-:S02]  /*7cc0*/  LOP3.LUT R14, R11, 0xff, RZ, 0xc0, !PT ;  /* 0x000000ff0b0e7812 */ /* 0x000fc400078ec0ff */
[----:B------:R-:W-:Y:S02]  /*7cd0*/  PRMT R11, R3, 0x7054, R10 ;  /* 0x00007054030b7816 */ /* 0x000fe4000000000a */
[----:B------:R-:W-:Y:S02]  /*7ce0*/  PRMT R13, R12, 0x7054, R13 ;  /* 0x000070540c0d7816 */ /* 0x000fe4000000000d */
[----:B------:R-:W-:Y:S02]  /*7cf0*/  PRMT R27, R26, 0x7054, R27 ;  /* 0x000070541a1b7816 */ /* 0x000fe4000000001b */
[----:B------:R-:W-:Y:S02]  /*7d00*/  PRMT R15, R14, 0x7054, R15 ;  /* 0x000070540e0f7816 */ /* 0x000fe4000000000f */
        /* <DEDUP_REMOVED lines=43> */
[C---:B------:R-:W-:Y:S01]  /*7fc0*/  FMUL.FTZ R26, R6.reuse, R27 ;  /* 0x0000001b061a7220 */ /* 0x040fe20000410000 */
        /* <DEDUP_REMOVED lines=10> */
[----:B------:R-:W-:-:S02]  /*8070*/  HADD2.F32 R6, -RZ, R4.H1_H1 ;  /* 0x30000004ff067230 */ /* 0x000fc40000004100 */
[----:B------:R-:W-:Y:S02]  /*8080*/  HADD2.F32 R12, -RZ, R11.H1_H1 ;  /* 0x3000000bff0c7230 */ /* 0x000fe40000004100 */
[----:B------:R-:W-:Y:S02]  /*8090*/  HADD2.F32 R5, -RZ, R4.H0_H0 ;  /* 0x20000004ff057230 */ /* 0x000fe40000004100 */
[C---:B------:R-:W-:Y:S01]  /*80a0*/  FMUL.FTZ R24, R6.reuse, R15 ;  /* 0x0000000f06187220 */ /* 0x040fe20000410000 */
[----:B------:R-:W-:Y:S02]  /*80b0*/  HADD2.F32 R4, -RZ, R3.H1_H1 ;  /* 0x30000003ff047230 */ /* 0x000fe40000004100 */
[-C--:B------:R-:W-:Y:S01]  /*80c0*/  FMUL.FTZ R26, R6, R12.reuse ;  /* 0x0000000c061a7220 */ /* 0x080fe20000410000 */
[----:B------:R-:W-:Y:S02]  /*80d0*/  HADD2.F32 R11, -RZ, R11.H0_H0 ;  /* 0x2000000bff0b7230 */ /* 0x000fe40000004100 */
[----:B------:R-:W-:Y:S01]  /*80e0*/  FFMA.FTZ R24, R5, R12, -R24 ;  /* 0x0000000c05187223 */ /* 0x000fe20000010818 */
[----:B------:R-:W-:-:S02]  /*80f0*/  HADD2.F32 R3, -RZ, R3.H0_H0 ;  /* 0x20000003ff037230 */ /* 0x000fc40000004100 */
[C---:B------:R-:W-:Y:S01]  /*8100*/  FMUL.FTZ R6, R4.reuse, R13 ;  /* 0x0000000d04067220 */ /* 0x040fe20000410000 */
[----:B------:R-:W-:Y:S01]  /*8110*/  FFMA.FTZ R15, R5, R15, R26 ;  /* 0x0000000f050f7223 */ /* 0x000fe2000001001a */
[-C--:B------:R-:W-:Y:S01]  /*8120*/  FMUL.FTZ R4, R4, R11.reuse ;  /* 0x0000000b04047220 */ /* 0x080fe20000410000 */
[----:B------:R-:W-:Y:S02]  /*8130*/  HADD2.F32 R5, -RZ, R14.H1_H1 ;  /* 0x3000000eff057230 */ /* 0x000fe40000004100 */
[C---:B------:R-:W-:Y:S01]  /*8140*/  FFMA.FTZ R12, R3.reuse, R11, -R6 ;  /* 0x0000000b030c7223 */ /* 0x040fe20000010806 */
[--C-:B------:R-:W-:Y:S02]  /*8150*/  HADD2.F32 R11, -RZ, R25.reuse.H1_H1 ;  /* 0x30000019ff0b7230 */ /* 0x100fe40000004100 */
[----:B------:R-:W-:Y:S01]  /*8160*/  FFMA.FTZ R13, R3, R13, R4 ;  /* 0x0000000d030d7223 */ /* 0x000fe20000010004 */
[----:B------:R-:W-:Y:S02]  /*8170*/  HADD2.F32 R4, -RZ, R10.H1_H1 ;  /* 0x3000000aff047230 */ /* 0x000fe40000004100 */
[----:B------:R-:W-:-:S02]  /*8180*/  HADD2.F32 R6, -RZ, R25.H0_H0 ;  /* 0x20000019ff067230 */ /* 0x000fc40000004100 */
[--C-:B------:R-:W-:Y:S02]  /*8190*/  HADD2.F32 R3, -RZ, R7.reuse.H1_H1 ;  /* 0x30000007ff037230 */ /* 0x100fe40000004100 */
[C---:B------:R-:W-:Y:S01]  /*81a0*/  FMUL.FTZ R25, R4.reuse, R11 ;  /* 0x0000000b04197220 */ /* 0x040fe20000410000 */
[----:B------:R-:W-:Y:S02]  /*81b0*/  HADD2.F32 R14, -RZ, R14.H0_H0 ;  /* 0x2000000eff0e7230 */ /* 0x000fe40000004100 */
        /* <DEDUP_REMOVED lines=12> */
[----:B------:R-:W-:Y:S02]  /*8280*/  F2FP.SATFINITE.E4M3.F32.PACK_AB_MERGE_C R25, R26, R25, RZ ;  /* 0x000000191a19723e */ /* 0x000fe400048070ff */
[----:B------:R-:W-:Y:S02]  /*8290*/  F2FP.SATFINITE.E4M3.F32.PACK_AB_MERGE_C R6, R30, R29, R6 ;  /* 0x0000001d1e06723e */ /* 0x000fe40004807006 */
[----:B------:R-:W-:Y:S02]  /*82a0*/  F2FP.SATFINITE.E4M3.F32.PACK_AB_MERGE_C R7, R34, R31, R7 ;  /* 0x0000001f2207723e */ /* 0x000fe40004807007 */
[----:B------:R-:W-:-:S02]  /*82b0*/  F2FP.SATFINITE.E4M3.F32.PACK_AB_MERGE_C R4, R13, R12, R4 ;  /* 0x0000000c0d04723e */ /* 0x000fc40004807004 */
[----:B------:R-:W-:-:S05]  /*82c0*/  F2FP.SATFINITE.E4M3.F32.PACK_AB_MERGE_C R5, R10, R5, R25 ;  /* 0x000000050a05723e */ /* 0x000fca0004807019 */
[----:B------:R2:W-:Y:S02]  /*82d0*/  STS.128 [R0+0x10800], R4 ;  /* 0x0108000400007388 */ /* 0x0005e40000000c00 */
.L_x_360:
[----:B------:R-:W-:Y:S05]  /*82e0*/  BSYNC B1 ;  /* 0x0000000000017941 */ /* 0x000fea0003800000 */
.L_x_359:
[----:B------:R-:W-:Y:S05]  /*82f0*/  @P2 BRA `(.L_x_356) ;  /* 0x0000002800942947 */ /* 0x000fea0003800000 */
[----:B-12---:R-:W1:Y:S01]  /*8300*/  LDS.128 R4, [R0+0x12000] ;  /* 0x0120000000047984 */ /* 0x006e620000000c00 */
[----:B-----5:R-:W-:Y:S02]  /*8310*/  SHF.R.U32.HI R10, RZ, 0x8, R20 ;  /* 0x00000008ff0a7819 */ /* 0x020fe40000011614 */
[----:B------:R-:W-:Y:S02]  /*8320*/  LOP3.LUT R3, R20, 0xff, RZ, 0xc0, !PT ;  /* 0x000000ff14037812 */ /* 0x000fe400078ec0ff */
[----:B------:R-:W-:Y:S02]  /*8330*/  LOP3.LUT R10, R10, 0xff, RZ, 0xc0, !PT ;  /* 0x000000ff0a0a7812 */ /* 0x000fe400078ec0ff */
[----:B------:R-:W-:Y:S02]  /*8340*/  SHF.R.U32.HI R12, RZ, 0x8, R21 ;  /* 0x00000008ff0c7819 */ /* 0x000fe40000011615 */
[----:B------:R-:W-:Y:S02]  /*8350*/  SHF.R.U32.HI R15, RZ, 0x8, R9 ;  /* 0x00000008ff0f7819 */ /* 0x000fe40000011609 */
[----:B------:R-:W-:-:S02]  /*8360*/  PRMT R3, R10, 0x7604, R3 ;  /* 0x000076040a037816 */ /* 0x000fc40000000003 */
[----:B------:R-:W-:Y:S02]  /*8370*/  LOP3.LUT R11, R21, 0xff, RZ, 0xc0, !PT ;  /* 0x000000ff150b7812 */ /* 0x000fe400078ec0ff */
[----:B------:R-:W-:Y:S02]  /*8380*/  LOP3.LUT R12, R12, 0xff, RZ, 0xc0, !PT ;  /* 0x000000ff0c0c7812 */ /* 0x000fe400078ec0ff */
[----:B------:R-:W-:Y:S02]  /*8390*/  SHF.R.U32.HI R24, RZ, 0x10, R21 ;  /* 0x00000010ff187819 */ /* 0x000fe40000011615 */
[----:B------:R-:W-:Y:S02]  /*83a0*/  SHF.R.U32.HI R10, RZ, 0x8, R8 ;  /* 0x00000008ff0a7819 */ /* 0x000fe40000011608 */
[----:B------:R-:W-:Y:S02]  /*83b0*/  SHF.R.U32.HI R25, RZ, 0x10, R9 ;  /* 0x00000010ff197819 */ /* 0x000fe40000011609 */
[----:B------:R-:W-:-:S02]  /*83c0*/  LOP3.LUT R14, R9, 0xff, RZ, 0xc0, !PT ;  /* 0x000000ff090e7812 */ /* 0x000fc400078ec0ff */
[----:B------:R-:W-:Y:S01]  /*83d0*/  LOP3.LUT R15, R15, 0xff, RZ, 0xc0, !PT ;  /* 0x000000ff0f0f7812 */ /* 0x000fe200078ec0ff */
[----:B------:R-:W-:Y:S01]  /*83e0*/  IMAD.U32 R25, R25, 0x10000, RZ ;  /* 0x0001000019197824 */ /* 0x000fe200078e00ff */
[----:B------:R-:W-:Y:S02]  /*83f0*/  PRMT R11, R12, 0x7604, R11 ;  /* 0x000076040c0b7816 */ /* 0x000fe4000000000b */
        /* <DEDUP_REMOVED lines=10> */
[----:B-1----:R-:W-:-:S02]  /*84a0*/  F2FP.F16.E4M3.UNPACK_B R3, R6.H1 ;  /* 0x00000006ff03723e */ /* 0x002fc400030006ff */
[----:B------:R-:W-:Y:S02]  /*84b0*/  LOP3.LUT R15, R15, 0xff0000, R8, 0xf8, !PT ;  /* 0x00ff00000f0f7812 */ /* 0x000fe400078ef808 */
[----:B------:R-:W-:Y:S01]  /*84c0*/  F2FP.F16.E4M3.UNPACK_B R21, R25 ;  /* 0x00000019ff15723e */ /* 0x000fe200020006ff */
[----:B------:R-:W-:Y:S01]  /*84d0*/  HADD2.F32 R9, -RZ, R3.H0_H0 ;  /* 0x20000003ff097230 */ /* 0x000fe20000004100 */
[----:B------:R-:W-:Y:S02]  /*84e0*/  F2FP.F16.E4M3.UNPACK_B R14, R13 ;  /* 0x0000000dff0e723e */ /* 0x000fe400020006ff */
[----:B------:R-:W-:Y:S01]  /*84f0*/  LOP3.LUT R12, R11, 0xff000000, R20, 0xf8, !PT ;  /* 0xff0000000b0c7812 */ /* 0x000fe200078ef814 */
[----:B------:R-:W-:Y:S01]  /*8500*/  HADD2.F32 R24, -RZ, R21.H1_H1 ;  /* 0x30000015ff187230 */ /* 0x000fe20000004100 */
[----:B------:R-:W-:Y:S01]  /*8510*/  LOP3.LUT R20, R15, 0xff000000, R8, 0xf8, !PT ;  /* 0xff0000000f147812 */ /* 0x000fe200078ef808 */
[----:B------:R-:W-:Y:S01]  /*8520*/  HADD2.F32 R8, -RZ, R3.H1_H1 ;  /* 0x30000003ff087230 */ /* 0x000fe20000004100 */
[----:B------:R-:W-:Y:S01]  /*8530*/  F2FP.F16.E4M3.UNPACK_B R6, R6 ;  /* 0x00000006ff06723e */ /* 0x000fe200020006ff */
[--C-:B------:R-:W-:Y:S01]  /*8540*/  HADD2.F32 R15, -RZ, R14.reuse.H1_H1 ;  /* 0x3000000eff0f7230 */ /* 0x100fe20000004100 */
[-C--:B------:R-:W-:Y:S01]  /*8550*/  F2FP.F16.E4M3.UNPACK_B R10, R7.reuse ;  /* 0x00000007ff0a723e */ /* 0x080fe200020006ff */
[----:B------:R-:W-:Y:S01]  /*8560*/  HADD2.F32 R21, -RZ, R21.H0_H0 ;  /* 0x20000015ff157230 */ /* 0x000fe20000004100 */
[----:B------:R-:W-:Y:S01]  /*8570*/  F2FP.F16.E4M3.UNPACK_B R11, R7.H1 ;  /* 0x00000007ff0b723e */ /* 0x000fe200030006ff */
[C---:B0-----:R-:W-:Y:S01]  /*8580*/  FMUL.FTZ R26, R8.reuse, R24 ;  /* 0x00000018081a7220 */ /* 0x041fe20000410000 */
[----:B------:R-:W-:Y:S01]  /*8590*/  FMUL.FTZ R29, R8, R15 ;  /* 0x0000000f081d7220 */ /* 0x000fe20000410000 */
[-C--:B------:R-:W-:Y:S01]  /*85a0*/  F2FP.F16.E4M3.UNPACK_B R7, R5.reuse ;  /* 0x00000005ff07723e */ /* 0x080fe200020006ff */
[----:B------:R-:W-:Y:S01]  /*85b0*/  HADD2.F32 R14, -RZ, R14.H0_H0 ;  /* 0x2000000eff0e7230 */ /* 0x000fe20000004100 */
[----:B------:R-:W-:Y:S01]  /*85c0*/  F2FP.F16.E4M3.UNPACK_B R8, R5.H1 ;  /* 0x00000005ff08723e */ /* 0x000fe200030006ff */
[----:B------:R-:W-:-:S02]  /*85d0*/  HADD2.F32 R5, -RZ, R6.H1_H1 ;  /* 0x30000006ff057230 */ /* 0x000fc40000004100 */
[C---:B------:R-:W-:Y:S01]  /*85e0*/  FFMA.FTZ R27, R9.reuse, R15, -R26 ;  /* 0x0000000f091b7223 */ /* 0x040fe2000001081a */
[----:B------:R-:W-:Y:S01]  /*85f0*/  FFMA.FTZ R28, R9, R24, R29 ;  /* 0x00000018091c7223 */ /* 0x000fe2000001001d */
[----:B------:R-:W-:Y:S01]  /*8600*/  HADD2.F32 R6, -RZ, R6.H0_H0 ;  /* 0x20000006ff067230 */ /* 0x000fe20000004100 */
[----:B------:R-:W-:Y:S01]  /*8610*/  F2FP.F16.E4M3.UNPACK_B R25, R25.H1 ;  /* 0x00000019ff19723e */ /* 0x000fe200030006ff */
[C---:B------:R-:W-:Y:S01]  /*8620*/  FMUL.FTZ R9, R5.reuse, R21 ;  /* 0x0000001505097220 */ /* 0x040fe20000410000 */
[----:B------:R-:W-:Y:S01]  /*8630*/  F2FP.F16.E4M3.UNPACK_B R13, R13.H1 ;  /* 0x0000000dff0d723e */ /* 0x000fe200030006ff */
[-C--:B------:R-:W-:Y:S01]  /*8640*/  FMUL.FTZ R24, R5, R14.reuse ;  /* 0x0000000e05187220 */ /* 0x080fe20000410000 */
[----:B------:R-:W-:Y:S02]  /*8650*/  HADD2.F32 R5, -RZ, R10.H1_H1 ;  /* 0x3000000aff057230 */ /* 0x000fe40000004100 */
[----:B------:R-:W-:Y:S01]  /*8660*/  FFMA.FTZ R26, R6, R14, -R9 ;  /* 0x0000000e061a7223 */ /* 0x000fe20000010809 */
[----:B------:R-:W-:-:S02]  /*8670*/  HADD2.F32 R15, -RZ, R25.H0_H0 ;  /* 0x20000019ff0f7230 */ /* 0x000fc40000004100 */
[----:B------:R-:W-:Y:S01]  /*8680*/  FFMA.FTZ R21, R6, R21, R24 ;  /* 0x0000001506157223 */ /* 0x000fe20000010018 */
[----:B------:R-:W-:Y:S01]  /*8690*/  HADD2.F32 R9, -RZ, R13.H0_H0 ;  /* 0x2000000dff097230 */ /* 0x000fe20000004100 */
[----:B------:R-:W-:Y:S01]  /*86a0*/  F2FP.F16.E4M3.UNPACK_B R3, R4 ;  /* 0x00000004ff03723e */ /* 0x000fe200020006ff */
[----:B------:R-:W-:Y:S02]  /*86b0*/  HADD2.F32 R10, -RZ, R10.H0_H0 ;  /* 0x2000000aff0a7230 */ /* 0x000fe40000004100 */
[C---:B------:R-:W-:Y:S01]  /*86c0*/  FMUL.FTZ R29, R5.reuse, R15 ;  /* 0x0000000f051d7220 */ /* 0x040fe20000410000 */
[----:B------:R-:W-:Y:S02]  /*86d0*/  HADD2.F32 R25, -RZ, R25.H1_H1 ;  /* 0x30000019ff197230 */ /* 0x000fe40000004100 */
[-C--:B------:R-:W-:Y:S01]  /*86e0*/  FMUL.FTZ R5, R5, R9.reuse ;  /* 0x0000000905057220 */ /* 0x080fe20000410000 */
[----:B------:R-:W-:Y:S02]  /*86f0*/  HADD2.F32 R6, -RZ, R11.H1_H1 ;  /* 0x3000000bff067230 */ /* 0x000fe40000004100 */
[----:B------:R-:W-:Y:S01]  /*8700*/  FFMA.FTZ R29, R10, R9, -R29 ;  /* 0x000000090a1d7223 */ /* 0x000fe2000001081d */
[----:B------:R-:W-:-:S02]  /*8710*/  HADD2.F32 R13, -RZ, R13.H1_H1 ;  /* 0x3000000dff0d7230 */ /* 0x000fc40000004100 */
[----:B------:R-:W-:Y:S01]  /*8720*/  FFMA.FTZ R30, R10, R15, R5 ;  /* 0x0000000f0a1e7223 */ /* 0x000fe20000010005 */
[----:B------:R-:W-:Y:S02]  /*8730*/  HADD2.F32 R11, -RZ, R11.H0_H0 ;  /* 0x2000000bff0b7230 */ /* 0x000fe40000004100 */
[C---:B------:R-:W-:Y:S01]  /*8740*/  FMUL.FTZ R14, R6.reuse, R25 ;  /* 0x00000019060e7220 */ /* 0x040fe20000410000 */
[----:B------:R-:W-:Y:S01]  /*8750*/  F2FP.F16.E4M3.UNPACK_B R5, R20 ;  /* 0x00000014ff05723e */ /* 0x000fe200020006ff */
[-C--:B------:R-:W-:Y:S01]  /*8760*/  FMUL.FTZ R10, R6, R13.reuse ;  /* 0x0000000d060a7220 */ /* 0x080fe20000410000 */
        /* <DEDUP_REMOVED lines=46> */
[----:B------:R3:W-:Y:S01]  /*8a50*/  STS.128 [R0+0x12000], R4 ;  /* 0x0120000400007388 */ /* 0x0007e20000000c00 */
[----:B------:R-:W-:Y:S05]  /*8a60*/  BRA `(.L_x_356) ;  /* 0x0000002000b87947 */ /* 0x000fea0003800000 */
.L_x_347:
        /* <DEDUP_REMOVED lines=11> */
[----:B--2---:R-:W-:-:S04]  /*8b20*/  LEA.HI R3, R8, R8, RZ, 0x1 ;  /* 0x0000000808037211 */ /* 0x004fc800078f08ff */
[----:B------:R-:W-:-:S05]  /*8b30*/  LOP3.LUT R3, R3, 0xfffffffe, RZ, 0xc0, !PT ;  /* 0xfffffffe03037812 */ /* 0x000fca00078ec0ff */
[----:B------:R-:W-:Y:S01]  /*8b40*/  IMAD.IADD R3, R8, 0x1, -R3 ;  /* 0x0000000108037824 */ /* 0x000fe200078e0a03 */
[----:B------:R-:W-:Y:S06]  /*8b50*/  @P1 BRA `(.L_x_362) ;  /* 0x00000000003c1947 */ /* 0x000fec0003800000 */
[----:B------:R-:W-:Y:S01]  /*8b60*/  ULDC UR4, c[0x0][0x3d4] ;  /* 0x0000f50000047ab9 */ /* 0x000fe20000000800 */
[----:B------:R-:W-:Y:S02]  /*8b70*/  CS2R R28, SRZ ;  /* 0x00000000001c7805 */ /* 0x000fe4000001ff00 */
[----:B------:R-:W-:Y:S02]  /*8b80*/  ISETP.GE.AND P0, PT, R22, UR4, PT ;  /* 0x0000000416007c0c */ /* 0x000fe4000bf06270 */
[----:B------:R-:W-:Y:S02]  /*8b90*/  CS2R R30, SRZ ;  /* 0x00000000001e7805 */ /* 0x000fe4000001ff00 */
[----:B------:R-:W-:Y:S02]  /*8ba0*/  ISETP.GE.AND P2, PT, R156, UR4, PT ;  /* 0x000000049c007c0c */ /* 0x000fe4000bf46270 */
[----:B------:R-:W-:Y:S02]  /*8bb0*/  CS2R R32, SRZ ;  /* 0x0000000000207805 */ /* 0x000fe4000001ff00 */
[----:B------:R-:W-:-:S02]  /*8bc0*/  CS2R R34, SRZ ;  /* 0x0000000000227805 */ /* 0x000fc4000001ff00 */
[----:B------:R-:W-:Y:S02]  /*8bd0*/  CS2R R4, SRZ ;  /* 0x0000000000047805 */ /* 0x000fe4000001ff00 */
[----:B------:R-:W-:Y:S02]  /*8be0*/  CS2R R6, SRZ ;  /* 0x0000000000067805 */ /* 0x000fe4000001ff00 */
[----:B------:R-:W-:Y:S02]  /*8bf0*/  CS2R R24, SRZ ;  /* 0x0000000000187805 */ /* 0x000fe4000001ff00 */
[----:B------:R-:W-:Y:S01]  /*8c00*/  CS2R R26, SRZ ;  /* 0x00000000001a7805 */ /* 0x000fe2000001ff00 */
[----:B------:R0:W5:Y:S04]  /*8c10*/  @!P0 LDG.E.128 R28, desc[UR40][R42.64] ;  /* 0x000000282a1c8981 */ /* 0x000168000c1e1d00 */
[----:B------:R0:W5:Y:S04]  /*8c20*/  @!P2 LDG.E.128 R32, desc[UR40][R42.64+0x20] ;  /* 0x000020282a20a981 */ /* 0x000168000c1e1d00 */
[----:B------:R0:W5:Y:S04]  /*8c30*/  @!P0 LDG.E.128 R4, desc[UR40][R44.64] ;  /* 0x000000282c048981 */ /* 0x000168000c1e1d00 */
[----:B------:R0:W5:Y:S02]  /*8c40*/  @!P2 LDG.E.128 R24, desc[UR40][R44.64+0x20] ;  /* 0x000020282c18a981 */ /* 0x000164000c1e1d00 */
.L_x_362:
[----:B------:R-:W-:Y:S05]  /*8c50*/  BSYNC B1 ;  /* 0x0000000000017941 */ /* 0x000fea0003800000 */
.L_x_361:
[----:B------:R-:W-:Y:S01]  /*8c60*/  UMOV UR4, 0xffffffff ;  /* 0xffffffff00047882 */ /* 0x000fe20000000000 */
[----:B------:R-:W-:Y:S02]  /*8c70*/  SHF.L.U32 R3, R3, 0x1f, RZ ;  /* 0x0000001f03037819 */ /* 0x000fe400000006ff */
[----:B------:R-:W-:Y:S05]  /*8c80*/  BRA.DIV UR4, `(.L_x_363) ;  /* 0x000000fe04307947 */ /* 0x000fea000b800000 */
.L_x_559:
[----:B------:R-:W-:-:S03]  /*8c90*/  UMOV UR4, 0xffffffff ;  /* 0xffffffff00047882 */ /* 0x000fc60000000000 */
[----:B------:R-:W-:Y:S05]  /*8ca0*/  BRA.DIV UR4, `(.L_x_364) ;  /* 0x000000fe04507947 */ /* 0x000fea000b800000 */
.L_x_562:
[----:B------:R-:W-:-:S03]  /*8cb0*/  UMOV UR4, 0xffffffff ;  /* 0xffffffff00047882 */ /* 0x000fc60000000000 */
[----:B------:R-:W-:Y:S05]  /*8cc0*/  BRA.DIV UR4, `(.L_x_365) ;  /* 0x000000fe04707947 */ /* 0x000fea000b800000 */
.L_x_565:
[----:B------:R-:W-:-:S03]  /*8cd0*/  UMOV UR4, 0xffffffff ;  /* 0xffffffff00047882 */ /* 0x000fc60000000000 */
[----:B------:R-:W-:Y:S05]  /*8ce0*/  BRA.DIV UR4, `(.L_x_366) ;  /* 0x000000fe04907947 */ /* 0x000fea000b800000 */
.L_x_568:
[----:B------:R-:W1:Y:S01]  /*8cf0*/  SYNCS.PHASECHK.TRANS64.TRYWAIT P0, [R18+URZ+0x19c00], R3 ;  /* 0x019c0003120075a7 */ /* 0x000e62000800017f */
[----:B------:R-:W-:Y:S04]  /*8d00*/  BSSY B1, `(.L_x_367) ;  /* 0x0000002000017945 */ /* 0x000fe80003800000 */
[----:B-1----:R-:W-:Y:S05]  /*8d10*/  @!P0 BRA `(.L_x_368) ;  /* 0x000000fc00ac8947 */ /* 0x002fea0003800000 */
.L_x_569:
[----:B------:R-:W-:Y:S05]  /*8d20*/  BSYNC B1 ;  /* 0x0000000000017941 */ /* 0x000fea0003800000 */
.L_x_367:
[----:B------:R-:W-:Y:S05]  /*8d30*/  @P1 BRA `(.L_x_356) ;  /* 0x0000002000041947 */ /* 0x000fea0003800000 */
[----:B------:R2:W5:Y:S01]  /*8d40*/  LDL R62, [R1] ;  /* 0x00000000013e7983 */ /* 0x0005620000100800 */
[----:B-1----:R-:W1:Y:S03]  /*8d50*/  LDC R3, c[0x0][0x3d4] ;  /* 0x0000f500ff037b82 */ /* 0x002e660000000800 */
[----:B------:R2:W5:Y:S04]  /*8d60*/  LDL R61, [R1+0x4] ;  /* 0x00000400013d7983 */ /* 0x0005680000100800 */
[----:B------:R2:W5:Y:S01]  /*8d70*/  LDL R60, [R1+0x4c] ;  /* 0x00004c00013c7983 */ /* 0x0005620000100800 */
[----:B------:R-:W-:Y:S01]  /*8d80*/  BSSY B1, `(.L_x_369) ;  /* 0x00000fd000017945 */ /* 0x000fe20003800000 */
[----:B-1----:R-:W-:-:S02]  /*8d90*/  ISETP.GE.AND P0, PT, R22, R3, PT ;  /* 0x000000031600720c */ /* 0x002fc40003f06270 */
[----:B------:R-:W-:-:S11]  /*8da0*/  ISETP.GE.AND P1, PT, R156, R3, PT ;  /* 0x000000039c00720c */ /* 0x000fd60003f26270 */
[----:B--2---:R-:W-:Y:S05]  /*8db0*/  @P0 BRA `(.L_x_370) ;  /* 0x0000000c00e40947 */ /* 0x004fea0003800000 */
[----:B------:R-:W1:Y:S01]  /*8dc0*/  S2R R12, SR_TID.X ;  /* 0x00000000000c7919 */ /* 0x000e620000002100 */
[----:B-----5:R-:W-:Y:S02]  /*8dd0*/  SHF.R.U32.HI R9, RZ, 0x8, R28 ;  /* 0x00000008ff097819 */ /* 0x020fe4000001161c */
[----:B------:R-:W-:Y:S02]  /*8de0*/  LOP3.LUT R8, R28, 0xff, RZ, 0xc0, !PT ;  /* 0x000000ff1c087812 */ /* 0x000fe400078ec0ff */
[----:B------:R-:W-:Y:S02]  /*8df0*/  LOP3.LUT R9, R9, 0xff, RZ, 0xc0, !PT ;  /* 0x000000ff09097812 */ /* 0x000fe400078ec0ff */
[----:B------:R-:W-:Y:S02]  /*8e00*/  SHF.R.U32.HI R13, RZ, 0x8, R30 ;  /* 0x00000008ff0d7819 */ /* 0x000fe4000001161e */
[----:B------:R-:W-:Y:S02]  /*8e10*/  PRMT R21, R9, 0x7604, R8 ;  /* 0x0000760409157816 */ /* 0x000fe40000000008 */
[----:B------:R-:W-:-:S02]  /*8e20*/  SHF.R.U32.HI R11, RZ, 0x8, R29 ;  /* 0x00000008ff0b7819 */ /* 0x000fc4000001161d */
[----:B------:R-:W-:Y:S02]  /*8e30*/  LOP3.LUT R13, R13, 0xff, RZ, 0xc0, !PT ;  /* 0x000000ff0d0d7812 */ /* 0x000fe400078ec0ff */
[----:B------:R-:W-:Y:S02]  /*8e40*/  LOP3.LUT R10, R29, 0xff, RZ, 0xc0, !PT ;  /* 0x000000ff1d0a7812 */ /* 0x000fe400078ec0ff */
[----:B------:R-:W-:Y:S02]  /*8e50*/  LOP3.LUT R11, R11, 0xff, RZ, 0xc0, !PT ;  /* 0x000000ff0b0b7812 */ /* 0x000fe400078ec0ff */
[----:B0-----:R-:W-:Y:S02]  /*8e60*/  SHF.R.U32.HI R45, RZ, 0x8, R7 ;  /* 0x00000008ff2d7819 */ /* 0x001fe40000011607 */
[----:B------:R-:W-:Y:S02]  /*8e70*/  PRMT R36, R11, 0x7604, R10 ;  /* 0x000076040b247816 */ /* 0x000fe4000000000a */
[----:B------:R-:W-:-:S02]  /*8e80*/  SHF.R.U32.HI R11, RZ, 0x8, R31 ;  /* 0x00000008ff0b7819 */ /* 0x000fc4000001161f */
[----:B------:R-:W-:Y:S02]  /*8e90*/  LOP3.LUT R10, R31, 0xff, RZ, 0xc0, !PT ;  /* 0x000000ff1f0a7812 */ /* 0x000fe400078ec0ff */
[----:B------:R-:W-:Y:S02]  /*8ea0*/  LOP3.LUT R11, R11, 0xff, RZ, 0xc0, !PT ;  /* 0x000000ff0b0b7812 */ /* 0x000fe400078ec0ff */
[----:B------:R-:W-:Y:S02]  /*8eb0*/  SHF.R.U32.HI R40, RZ, 0x8, R5 ;  /* 0x00000008ff287819 */ /* 0x000fe40000011605 */
[----:B------:R-:W-:Y:S02]  /*8ec0*/  PRMT R38, R11, 0x7604, R10 ;  /* 0x000076040b267816 */ /* 0x000fe4000000000a */
[----:B-1----:R-:W-:Y:S02]  /*8ed0*/  IADD3 R15, R12, -0x80, RZ ;  /* 0xffffff800c0f7810 */ /* 0x002fe40007ffe0ff */
[----:B------:R-:W-:-:S02]  /*8ee0*/  LOP3.LUT R12, R30, 0xff, RZ, 0xc0, !PT ;  /* 0x000000ff1e0c7812 */ /* 0x000fc400078ec0ff */
[----:B------:R-:W-:Y:S02]  /*8ef0*/  LEA.HI R14, R15, R15, RZ, 0x1 ;  /* 0x0000000f0f0e7211 */ /* 0x000fe400078f08ff */
[----:B------:R-:W-:Y:S02]  /*8f00*/  PRMT R39, R13, 0x7604, R12 ;  /* 0x000076040d277816 */ /* 0x000fe4000000000c */
[----:B------:R-:W-:Y:S02]  /*8f10*/  LOP3.LUT R14, R14, 0xfffffffe, RZ, 0xc0, !PT ;  /* 0xfffffffe0e0e7812 */ /* 0x000fe400078ec0ff */
[----:B------:R-:W-:Y:S02]  /*8f20*/  SHF.R.U32.HI R13, RZ, 0x8, R4 ;  /* 0x00000008ff0d7819 */ /* 0x000fe40000011604 */
[----:B------:R-:W-:Y:S01]  /*8f30*/  LOP3.LUT R12, R4, 0xff, RZ, 0xc0, !PT ;  /* 0x000000ff040c7812 */ /* 0x000fe200078ec0ff */
[----:B------:R-:W-:Y:S01]  /*8f40*/  IMAD.IADD R14, R15, 0x1, -R14 ;  /* 0x000000010f0e7824 */ /* 0x000fe200078e0a0e */
[----:B------:R-:W-:-:S02]  /*8f50*/  LOP3.LUT R15, R13, 0xff, RZ, 0xc0, !PT ;  /* 0x000000ff0d0f7812 */ /* 0x000fc400078ec0ff */
[----:B------:R-:W-:Y:S02]  /*8f60*/  LOP3.LUT R44, R7, 0xff, RZ, 0xc0, !PT ;  /* 0x000000ff072c7812 */ /* 0x000fe400078ec0ff */
[----:B------:R-:W-:Y:S02]  /*8f70*/  LEA.HI R8, R3, R14, RZ, 0x1c ;  /* 0x0000000e03087211 */ /* 0x000fe400078fe0ff */
[----:B------:R-:W-:Y:S02]  /*8f80*/  PRMT R43, R15, 0x7604, R12 ;  /* 0x000076040f2b7816 */ /* 0x000fe4000000000c */
[C---:B------:R-:W-:Y:S01]  /*8f90*/  LEA.HI R9, R8.reuse, R8, RZ, 0x1 ;  /* 0x0000000808097211 */ /* 0x040fe200078f08ff */
[----:B------:R-:W-:Y:S01]  /*8fa0*/  IMAD.SHL.U32 R8, R8, 0x10, RZ ;  /* 0x0000001008087824 */ /* 0x000fe200078e00ff */
[----:B------:R-:W-:Y:S02]  /*8fb0*/  LOP3.LUT R45, R45, 0xff, RZ, 0xc0, !PT ;  /* 0x000000ff2d2d7812 */ /* 0x000fe400078ec0ff */
[----:B------:R-:W-:-:S02]  /*8fc0*/  SHF.R.S32.HI R9, RZ, 0x1, R9 ;  /* 0x00000001ff097819 */ /* 0x000fc40000011409 */
[----:B------:R-:W-:Y:S02]  /*8fd0*/  LOP3.LUT R8, R62, 0x10, R8, 0xf8, !PT ;  /* 0x000000103e087812 */ /* 0x000fe400078ef808 */
[----:B------:R-:W-:Y:S01]  /*8fe0*/  LOP3.LUT R37, R5, 0xff, RZ, 0xc0, !PT ;  /* 0x000000ff05257812 */ /* 0x000fe200078ec0ff */
[----:B------:R-:W-:Y:S01]  /*8ff0*/  IMAD R13, R9, 0x1800, R61 ;  /* 0x00001800090d7824 */ /* 0x000fe200078e023d */
[----:B------:R-:W-:Y:S02]  /*9000*/  LOP3.LUT R20, R8, R60, RZ, 0x3c, !PT ;  /* 0x0000003c08147212 */ /* 0x000fe400078e3cff */
[----:B------:R-:W0:Y:S01]  /*9010*/  LDS.128 R8, [R0+0xf000] ;  /* 0x00f0000000087984 */ /* 0x000e220000000c00 */
[----:B------:R-:W-:Y:S02]  /*9020*/  LOP3.LUT R40, R40, 0xff, RZ, 0xc0, !PT ;  /* 0x000000ff28287812 */ /* 0x000fe400078ec0ff */
[----:B------:R-:W-:Y:S02]  /*9030*/  IADD3 R20, R18, R13, R20 ;  /* 0x0000000d12147210 */ /* 0x000fe40007ffe014 */
[----:B------:R-:W-:-:S02]  /*9040*/  SHF.R.U32.HI R42, RZ, 0x8, R6 ;  /* 0x00000008ff2a7819 */ /* 0x000fc40000011606 */
[----:B------:R-:W-:Y:S01]  /*9050*/  PRMT R44, R45, 0x7604, R44 ;  /* 0x000076042d2c7816 */ /* 0x000fe2000000002c */
[----:B------:R-:W1:Y:S01]  /*9060*/  LDS.128 R12, [R20+0xf000] ;  /* 0x00f00000140c7984 */ /* 0x000e620000000c00 */
[----:B------:R-:W-:Y:S02]  /*9070*/  SHF.R.U32.HI R45, RZ, 0x10, R5 ;  /* 0x00000010ff2d7819 */ /* 0x000fe40000011605 */
[----:B------:R-:W-:Y:S02]  /*9080*/  PRMT R40, R40, 0x7604, R37 ;  /* 0x0000760428287816 */ /* 0x000fe40000000025 */
[----:B------:R-:W-:Y:S01]  /*9090*/  LOP3.LUT R41, R6, 0xff, RZ, 0xc0, !PT ;  /* 0x000000ff06297812 */ /* 0x000fe200078ec0ff */
[----:B------:R-:W-:Y:S01]  /*90a0*/  IMAD.U32 R45, R45, 0x10000, RZ ;  /* 0x000100002d2d7824 */ /* 0x000fe200078e00ff */
[----:B------:R-:W-:Y:S02]  /*90b0*/  LOP3.LUT R42, R42, 0xff, RZ, 0xc0, !PT ;  /* 0x000000ff2a2a7812 */ /* 0x000fe400078ec0ff */
[----:B------:R-:W-:-:S02]  /*90c0*/  SHF.R.U32.HI R37, RZ, 0x10, R29 ;  /* 0x00000010ff257819 */ /* 0x000fc4000001161d */
[----:B------:R-:W-:Y:S02]  /*90d0*/  PRMT R47, R42, 0x7604, R41 ;  /* 0x000076042a2f7816 */ /* 0x000fe40000000029 */
[----:B------:R-:W-:Y:S01]  /*90e0*/  SHF.R.U32.HI R41, RZ, 0x10, R31 ;  /* 0x00000010ff297819 */ /* 0x000fe2000001161f */
[----:B------:R-:W-:Y:S01]  /*90f0*/  IMAD.U32 R37, R37, 0x10000, RZ ;  /* 0x0001000025257824 */ /* 0x000fe200078e00ff */
[----:B------:R-:W-:Y:S02]  /*9100*/  SHF.R.U32.HI R49, RZ, 0x10, R7 ;  /* 0x00000010ff317819 */ /* 0x000fe40000011607 */
[----:B------:R-:W-:Y:S01]  /*9110*/  LOP3.LUT R45, R40, 0xff0000, R45, 0xf8, !PT ;  /* 0x00ff0000282d7812 */ /* 0x000fe200078ef82d */
[----:B------:R-:W-:Y:S01]  /*9120*/  IMAD.U32 R41, R41, 0x10000, RZ ;  /* 0x0001000029297824 */ /* 0x000fe200078e00ff */
[----:B------:R-:W-:Y:S01]  /*9130*/  LOP3.LUT R21, R21, 0xff0000, R28, 0xf8, !PT ;  /* 0x00ff000015157812 */ /* 0x000fe200078ef81c */
[----:B------:R-:W-:Y:S01]  /*9140*/  IMAD.U32 R49, R49, 0x10000, RZ ;  /* 0x0001000031317824 */ /* 0x000fe200078e00ff */
[----:B------:R-:W-:-:S02]  /*9150*/  LOP3.LUT R37, R36, 0xff0000, R37, 0xf8, !PT ;  /* 0x00ff000024257812 */ /* 0x000fc400078ef825 */
[----:B------:R-:W-:Y:S02]  /*9160*/  LOP3.LUT R39, R39, 0xff0000, R30, 0xf8, !PT ;  /* 0x00ff000027277812 */ /* 0x000fe400078ef81e */
[----:B------:R-:W-:Y:S02]  /*9170*/  LOP3.LUT R48, R45, 0xff000000, R5, 0xf8, !PT ;  /* 0xff0000002d307812 */ /* 0x000fe400078ef805 */
[----:B------:R-:W-:Y:S02]  /*9180*/  LOP3.LUT R28, R21, 0xff000000, R28, 0xf8, !PT ;  /* 0xff000000151c7812 */ /* 0x000fe400078ef81c */
[----:B------:R-:W-:Y:S02]  /*9190*/  LOP3.LUT R42, R37, 0xff000000, R29, 0xf8, !PT ;  /* 0xff000000252a7812 */ /* 0x000fe400078ef81d */
[----:B------:R-:W-:Y:S02]  /*91a0*/  LOP3.LUT R21, R39, 0xff000000, R30, 0xf8, !PT ;  /* 0xff00000027157812 */ /* 0x000fe400078ef81e */
[----:B------:R-:W-:-:S02]  /*91b0*/  LOP3.LUT R41, R38, 0xff0000, R41, 0xf8, !PT ;  /* 0x00ff000026297812 */ /* 0x000fc400078ef829 */
[----:B------:R-:W-:Y:S02]  /*91c0*/  LOP3.LUT R43, R43, 0xff0000, R4, 0xf8, !PT ;  /* 0x00ff00002b2b7812 */ /* 0x000fe400078ef804 */
[-C--:B0-----:R-:W-:Y:S02]  /*91d0*/  F2FP.F16.E4M3.UNPACK_B R29, R8.reuse ;  /* 0x00000008ff1d723e */ /* 0x081fe400020006ff */
[----:B------:R-:W-:Y:S02]  /*91e0*/  F2FP.F16.E4M3.UNPACK_B R39, R8.H1 ;  /* 0x00000008ff27723e */ /* 0x000fe400030006ff */
[----:B------:R-:W-:Y:S02]  /*91f0*/  LOP3.LUT R51, R44, 0xff0000, R49, 0xf8, !PT ;  /* 0x00ff00002c337812 */ /* 0x000fe400078ef831 */
[----:B------:R-:W-:Y:S02]  /*9200*/  LOP3.LUT R47, R47, 0xff0000, R6, 0xf8, !PT ;  /* 0x00ff00002f2f7812 */ /* 0x000fe400078ef806 */
[----:B------:R-:W-:-:S02]  /*9210*/  F2FP.F16.E4M3.UNPACK_B R50, R48 ;  /* 0x00000030ff32723e */ /* 0x000fc400020006ff */
[----:B-1----:R-:W-:Y:S02]  /*9220*/  F2FP.F16.E4M3.UNPACK_B R8, R13 ;  /* 0x0000000dff08723e */ /* 0x002fe400020006ff */
[-C--:B------:R-:W-:Y:S02]  /*9230*/  F2FP.F16.E4M3.UNPACK_B R40, R11.reuse ;  /* 0x0000000bff28723e */ /* 0x080fe400020006ff */
[----:B------:R-:W-:Y:S02]  /*9240*/  F2FP.F16.E4M3.UNPACK_B R45, R11.H1 ;  /* 0x0000000bff2d723e */ /* 0x000fe400030006ff */
[----:B------:R-:W-:Y:S02]  /*9250*/  F2FP.F16.E4M3.UNPACK_B R11, R42 ;  /* 0x0000002aff0b723e */ /* 0x000fe400020006ff */
[----:B------:R-:W-:Y:S02]  /*9260*/  LOP3.LUT R49, R41, 0xff000000, R31, 0xf8, !PT ;  /* 0xff00000029317812 */ /* 0x000fe400078ef81f */
[----:B------:R-:W-:Y:S01]  /*9270*/  LOP3.LUT R30, R43, 0xff000000, R4, 0xf8, !PT ;  /* 0xff0000002b1e7812 */ /* 0x000fe200078ef804 */
[----:B------:R-:W-:Y:S01]  /*9280*/  HADD2.F32 R43, -RZ, R11.H0_H0 ;  /* 0x2000000bff2b7230 */ /* 0x000fe20000004100 */
[----:B------:R-:W-:Y:S01]  /*9290*/  LOP3.LUT R4, R47, 0xff000000, R6, 0xf8, !PT ;  /* 0xff0000002f047812 */ /* 0x000fe200078ef806 */
[----:B------:R-:W-:Y:S01]  /*92a0*/  HADD2.F32 R6, -RZ, R8.H0_H0 ;  /* 0x20000008ff067230 */ /* 0x000fe20000004100 */
[----:B------:R-:W-:Y:S01]  /*92b0*/  LOP3.LUT R53, R51, 0xff000000, R7, 0xf8, !PT ;  /* 0xff00000033357812 */ /* 0x000fe200078ef807 */
[----:B------:R-:W-:Y:S01]  /*92c0*/  HADD2.F32 R51, -RZ, R50.H0_H0 ;  /* 0x20000032ff337230 */ /* 0x000fe20000004100 */
[-C--:B------:R-:W-:Y:S01]  /*92d0*/  F2FP.F16.E4M3.UNPACK_B R31, R9.reuse ;  /* 0x00000009ff1f723e */ /* 0x080fe200020006ff */
[----:B------:R-:W-:Y:S01]  /*92e0*/  HADD2.F32 R8, -RZ, R8.H1_H1 ;  /* 0x30000008ff087230 */ /* 0x000fe20000004100 */
[----:B------:R-:W-:Y:S01]  /*92f0*/  F2FP.F16.E4M3.UNPACK_B R36, R9.H1 ;  /* 0x00000009ff24723e */ /* 0x000fe200030006ff */
[C---:B------:R-:W-:Y:S01]  /*9300*/  FMUL.FTZ R52, R6.reuse, R43 ;  /* 0x0000002b06347220 */ /* 0x040fe20000410000 */
[-C--:B------:R-:W-:Y:S01]  /*9310*/  F2FP.F16.E4M3.UNPACK_B R37, R12.reuse ;  /* 0x0000000cff25723e */ /* 0x080fe200020006ff */
[----:B------:R-:W-:Y:S01]  /*9320*/  HADD2.F32 R9, -RZ, R31.H0_H0 ;  /* 0x2000001fff097230 */ /* 0x000fe20000004100 */
[----:B------:R-:W-:Y:S01]  /*9330*/  F2FP.F16.E4M3.UNPACK_B R44, R12.H1 ;  /* 0x0000000cff2c723e */ /* 0x000fe200030006ff */
[----:B------:R-:W-:Y:S01]  /*9340*/  FMUL.FTZ R12, R6, R51 ;  /* 0x00000033060c7220 */ /* 0x000fe20000410000 */
[-C--:B------:R-:W-:Y:S01]  /*9350*/  F2FP.F16.E4M3.UNPACK_B R41, R15.reuse ;  /* 0x0000000fff29723e */ /* 0x080fe200020006ff */
[----:B------:R-:W-:Y:S01]  /*9360*/  HADD2.F32 R50, -RZ, R50.H1_H1 ;  /* 0x30000032ff327230 */ /* 0x000fe20000004100 */
[----:B------:R-:W-:Y:S01]  /*9370*/  F2FP.F16.E4M3.UNPACK_B R47, R15.H1 ;  /* 0x0000000fff2f723e */ /* 0x000fe200030006ff */
[C---:B------:R-:W-:Y:S01]  /*9380*/  FFMA.FTZ R6, R9.reuse, R43, -R12 ;  /* 0x0000002b09067223 */ /* 0x040fe2000001080c */
[----:B------:R-:W-:Y:S01]  /*9390*/  F2FP.F16.E4M3.UNPACK_B R38, R13.H1 ;  /* 0x0000000dff26723e */ /* 0x000fe200030006ff */
[----:B------:R-:W-:Y:S01]  /*93a0*/  HADD2.F32 R12, -RZ, R11.H1_H1 ;  /* 0x3000000bff0c7230 */ /* 0x000fe20000004100 */
[----:B------:R-:W-:Y:S01]  /*93b0*/  F2FP.F16.E4M3.UNPACK_B R15, R48.H1 ;  /* 0x00000030ff0f723e */ /* 0x000fe200030006ff */
[----:B------:R-:W-:Y:S01]  /*93c0*/  FFMA.FTZ R9, R9, R51, R52 ;  /* 0x0000003309097223 */ /* 0x000fe20000010034 */
[----:B------:R-:W-:Y:S01]  /*93d0*/  F2FP.F16.E4M3.UNPACK_B R42, R42.H1 ;  /* 0x0000002aff2a723e */ /* 0x000fe200030006ff */
[----:B------:R-:W-:-:S02]  /*93e0*/  HADD2.F32 R11, -RZ, R38.H0_H0 ;  /* 0x20000026ff0b7230 */ /* 0x000fc40000004100 */
[C---:B------:R-:W-:Y:S01]  /*93f0*/  FMUL.FTZ R43, R8.reuse, R12 ;  /* 0x0000000c082b7220 */ /* 0x040fe20000410000 */
[----:B------:R-:W-:Y:S02]  /*9400*/  HADD2.F32 R52, -RZ, R15.H0_H0 ;  /* 0x2000000fff347230 */ /* 0x000fe40000004100 */
[----:B------:R-:W-:Y:S01]  /*9410*/  FMUL.FTZ R54, R8, R50 ;  /* 0x0000003208367220 */ /* 0x000fe20000410000 */
[----:B------:R-:W-:Y:S01]  /*9420*/  HADD2.F32 R48, -RZ, R42.H0_H0 ;  /* 0x2000002aff307230 */ /* 0x000fe20000004100 */
[----:B------:R-:W-:Y:S01]  /*9430*/  F2FP.F16.E4M3.UNPACK_B R7, R14 ;  /* 0x0000000eff07723e */ /* 0x000fe200020006ff */
[----:B------:R-:W-:Y:S02]  /*9440*/  HADD2.F32 R31, -RZ, R31.H1_H1 ;  /* 0x3000001fff1f7230 */ /* 0x000fe40000004100 */
[C---:B------:R-:W-:Y:S01]  /*9450*/  FMUL.FTZ R56, R11.reuse, R52 ;  /* 0x000000340b387220 */ /* 0x040fe20000410000 */
[----:B------:R-:W-:Y:S02]  /*9460*/  HADD2.F32 R13, -RZ, R36.H0_H0 ;  /* 0x20000024ff0d7230 */ /* 0x000fe40000004100 */
[----:B------:R-:W-:Y:S01]  /*9470*/  FMUL.FTZ R51, R11, R48 ;  /* 0x000000300b337220 */ /* 0x000fe20000410000 */
[----:B------:R-:W-:-:S02]  /*9480*/  HADD2.F32 R38, -RZ, R38.H1_H1 ;  /* 0x30000026ff267230 */ /* 0x000fc40000004100 */
[C---:B------:R-:W-:Y:S01]  /*9490*/  FFMA.FTZ R8, R31.reuse, R50, R43 ;  /* 0x000000321f087223 */ /* 0x040fe2000001002b */
[----:B------:R-:W-:Y:S01]  /*94a0*/  FFMA.FTZ R11, R31, R12, -R54 ;  /* 0x0000000c1f0b7223 */ /* 0x000fe20000010836 */
[----:B------:R-:W-:Y:S01]  /*94b0*/  HADD2.F32 R43, -RZ, R42.H1_H1 ;  /* 0x3000002aff2b7230 */ /* 0x000fe20000004100 */
[----:B------:R-:W-:Y:S01]  /*94c0*/  F2FP.F16.E4M3.UNPACK_B R50, R53 ;  /* 0x00000035ff32723e */ /* 0x000fe200020006ff */
[C---:B------:R-:W-:Y:S01]  /*94d0*/  FFMA.FTZ R12, R13.reuse, R48, -R56 ;  /* 0x000000300d0c7223 */ /* 0x040fe20000010838 */
[-C--:B------:R-:W-:Y:S01]  /*94e0*/  F2FP.F16.E4M3.UNPACK_B R42, R49.reuse ;  /* 0x00000031ff2a723e */ /* 0x080fe200020006ff */
[----:B------:R-:W-:Y:S01]  /*94f0*/  FFMA.FTZ R13, R13, R52, R51 ;  /* 0x000000340d0d7223 */ /* 0x000fe20000010033 */
[----:B------:R-:W-:Y:S01]  /*9500*/  HADD2.F32 R51, -RZ, R15.H1_H1 ;  /* 0x3000000fff337230 */ /* 0x000fe20000004100 */
[----:B------:R-:W-:Y:S01]  /*9510*/  F2FP.F16.E4M3.UNPACK_B R49, R49.H1 ;  /* 0x00000031ff31723e */ /* 0x000fe200030006ff */
[----:B------:R-:W-:Y:S01]  /*9520*/  HADD2.F32 R52, -RZ, R50.H0_H0 ;  /* 0x20000032ff347230 */ /* 0x000fe20000004100 */
[----:B------:R-:W-:Y:S01]  /*9530*/  F2FP.F16.E4M3.UNPACK_B R14, R14.H1 ;  /* 0x0000000eff0e723e */ /* 0x000fe200030006ff */
[----:B------:R-:W-:-:S02]  /*9540*/  HADD2.F32 R15, -RZ, R41.H0_H0 ;  /* 0x20000029ff0f7230 */ /* 0x000fc40000004100 */
[C---:B------:R-:W-:Y:S01]  /*9550*/  FMUL.FTZ R55, R38.reuse, R51 ;  /* 0x0000003326377220 */ /* 0x040fe20000410000 */
[----:B------:R-:W-:Y:S02]  /*9560*/  HADD2.F32 R48, -RZ, R42.H0_H0 ;  /* 0x2000002aff307230 */ /* 0x000fe40000004100 */
[----:B------:R-:W-:Y:S01]  /*9570*/  FMUL.FTZ R38, R38, R43 ;  /* 0x0000002b26267220 */ /* 0x000fe20000410000 */
[----:B------:R-:W-:Y:S02]  /*9580*/  HADD2.F32 R36, -RZ, R36.H1_H1 ;  /* 0x30000024ff247230 */ /* 0x000fe40000004100 */
[C---:B------:R-:W-:Y:S01]  /*9590*/  FMUL.FTZ R54, R15.reuse, R52 ;  /* 0x000000340f367220 */ /* 0x040fe20000410000 */
[----:B------:R-:W-:Y:S02]  /*95a0*/  HADD2.F32 R31, -RZ, R40.H0_H0 ;  /* 0x20000028ff1f7230 */ /* 0x000fe40000004100 */
[----:B------:R-:W-:Y:S01]  /*95b0*/  FMUL.FTZ R57, R15, R48 ;  /* 0x000000300f397220 */ /* 0x000fe20000410000 */
[----:B------:R-:W-:-:S02]  /*95c0*/  HADD2.F32 R41, -RZ, R41.H1_H1 ;  /* 0x30000029ff297230 */ /* 0x000fc40000004100 */
[C---:B------:R-:W-:Y:S01]  /*95d0*/  FFMA.FTZ R15, R36.reuse, R43, -R55 ;  /* 0x0000002b240f7223 */ /* 0x040fe20000010837 */
[----:B------:R-:W-:Y:S01]  /*95e0*/  FFMA.FTZ R38, R36, R51, R38 ;  /* 0x0000003324267223 */ /* 0x000fe20000010026 */
[C---:B------:R-:W-:Y:S01]  /*95f0*/  FFMA.FTZ R36, R31.reuse, R48, -R54 ;  /* 0x000000301f247223 */ /* 0x040fe20000010836 */
[----:B------:R-:W-:Y:S01]  /*9600*/  FFMA.FTZ R31, R31, R52, R57 ;  /* 0x000000341f1f7223 */ /* 0x000fe20000010039 */
[----:B------:R-:W-:Y:S01]  /*9610*/  F2FP.F16.E4M3.UNPACK_B R52, R53.H1 ;  /* 0x00000035ff34723e */ /* 0x000fe200030006ff */
[----:B------:R-:W-:Y:S01]  /*9620*/  HADD2.F32 R48, -RZ, R42.H1_H1 ;  /* 0x3000002aff307230 */ /* 0x000fe20000004100 */
[-C--:B------:R-:W-:Y:S01]  /*9630*/  F2FP.F16.E4M3.UNPACK_B R5, R10.reuse ;  /* 0x0000000aff05723e */ /* 0x080fe200020006ff */
[----:B------:R-:W-:Y:S01]  /*9640*/  HADD2.F32 R51, -RZ, R50.H1_H1 ;  /* 0x30000032ff337230 */ /* 0x000fe20000004100 */
[----:B------:R-:W-:Y:S01]  /*9650*/  F2FP.F16.E4M3.UNPACK_B R10, R10.H1 ;  /* 0x0000000aff0a723e */ /* 0x000fe200030006ff */
[----:B------:R-:W-:Y:S02]  /*9660*/  HADD2.F32 R53, -RZ, R52.H0_H0 ;  /* 0x20000034ff357230 */ /* 0x000fe40000004100 */
[----:B------:R-:W-:Y:S01]  /*9670*/  FMUL.FTZ R54, R41, R48 ;  /* 0x0000003029367220 */ /* 0x000fe20000410000 */
[----:B------:R-:W-:-:S02]  /*9680*/  HADD2.F32 R42, -RZ, R47.H0_H0 ;  /* 0x2000002fff2a7230 */ /* 0x000fc40000004100 */
[----:B------:R-:W-:Y:S01]  /*9690*/  FMUL.FTZ R55, R41, R51 ;  /* 0x0000003329377220 */ /* 0x000fe20000410000 */
[----:B------:R-:W-:Y:S01]  /*96a0*/  HADD2.F32 R50, -RZ, R49.H0_H0 ;  /* 0x20000031ff327230 */ /* 0x000fe20000004100 */
[----:B------:R-:W-:Y:S01]  /*96b0*/  F2FP.SATFINITE.E4M3.F32.PACK_AB_MERGE_C R13, R38, R13, RZ ;  /* 0x0000000d260d723e */ /* 0x000fe200048070ff */
[----:B------:R-:W-:Y:S02]  /*96c0*/  HADD2.F32 R43, -RZ, R45.H0_H0 ;  /* 0x2000002dff2b7230 */ /* 0x000fe40000004100 */
[C---:B------:R-:W-:Y:S01]  /*96d0*/  FMUL.FTZ R56, R42.reuse, R53 ;  /* 0x000000352a387220 */ /* 0x040fe20000410000 */
[----:B------:R-:W-:Y:S02]  /*96e0*/  HADD2.F32 R40, -RZ, R40.H1_H1 ;  /* 0x30000028ff287230 */ /* 0x000fe40000004100 */
[-C--:B------:R-:W-:Y:S01]  /*96f0*/  FMUL.FTZ R58, R42, R50.reuse ;  /* 0x000000322a3a7220 */ /* 0x080fe20000410000 */
[----:B------:R-:W-:Y:S01]  /*9700*/  F2FP.SATFINITE.E4M3.F32.PACK_AB_MERGE_C R9, R8, R9, R13 ;  /* 0x000000090809723e */ /* 0x000fe2000480700d */
[C---:B------:R-:W-:Y:S01]  /*9710*/  FFMA.FTZ R42, R43.reuse, R50, -R56 ;  /* 0x000000322b2a7223 */ /* 0x040fe20000010838 */
[----:B------:R-:W-:Y:S01]  /*9720*/  F2FP.F16.E4M3.UNPACK_B R50, R28.H1 ;  /* 0x0000001cff32723e */ /* 0x000fe200030006ff */
[----:B------:R-:W-:Y:S01]  /*9730*/  FFMA.FTZ R43, R43, R53, R58 ;  /* 0x000000352b2b7223 */ /* 0x000fe2000001003a */
[----:B------:R-:W-:Y:S01]  /*9740*/  F2FP.F16.E4M3.UNPACK_B R53, R30.H1 ;  /* 0x0000001eff35723e */ /* 0x000fe200030006ff */
[C---:B------:R-:W-:Y:S01]  /*9750*/  FFMA.FTZ R41, R40.reuse, R48, -R55 ;  /* 0x0000003028297223 */ /* 0x040fe20000010837 */
[----:B------:R-:W-:Y:S01]  /*9760*/  FFMA.FTZ R40, R40, R51, R54 ;  /* 0x0000003328287223 */ /* 0x000fe20000010036 */
[----:B------:R-:W-:-:S02]  /*9770*/  HADD2.F32 R51, -RZ, R49.H1_H1 ;  /* 0x30000031ff337230 */ /* 0x000fc40000004100 */
[----:B------:R-:W-:Y:S02]  /*9780*/  HADD2.F32 R55, -RZ, R52.H1_H1 ;  /* 0x30000034ff377230 */ /* 0x000fe40000004100 */
[----:B------:R-:W-:Y:S02]  /*9790*/  HADD2.F32 R48, -RZ, R45.H1_H1 ;  /* 0x3000002dff307230 */ /* 0x000fe40000004100 */
[----:B------:R-:W-:Y:S02]  /*97a0*/  HADD2.F32 R49, -RZ, R47.H1_H1 ;  /* 0x3000002fff317230 */ /* 0x000fe40000004100 */
[----:B------:R-:W-:Y:S02]  /*97b0*/  HADD2.F32 R54, -RZ, R53.H0_H0 ;  /* 0x20000035ff367230 */ /* 0x000fe40000004100 */
[----:B------:R-:W-:Y:S02]  /*97c0*/  HADD2.F32 R45, -RZ, R44.H0_H0 ;  /* 0x2000002cff2d7230 */ /* 0x000fe40000004100 */
[----:B------:R-:W-:Y:S01]  /*97d0*/  FMUL.FTZ R57, R49, R55 ;  /* 0x0000003731397220 */ /* 0x000fe20000410000 */
[----:B------:R-:W-:-:S02]  /*97e0*/  HADD2.F32 R52, -RZ, R50.H0_H0 ;  /* 0x20000032ff347230 */ /* 0x000fc40000004100 */
[----:B------:R-:W-:Y:S01]  /*97f0*/  FMUL.FTZ R58, R49, R51 ;  /* 0x00000033313a7220 */ /* 0x000fe20000410000 */
        /* <DEDUP_REMOVED lines=8> */
[----:B------:R-:W-:Y:S01]  /*9880*/  F2FP.F16.E4M3.UNPACK_B R49, R30 ;  /* 0x0000001eff31723e */ /* 0x000fe200020006ff */
[----:B------:R-:W-:Y:S01]  /*9890*/  HADD2.F32 R39, -RZ, R39.H1_H1 ;  /* 0x30000027ff277230 */ /* 0x000fe20000004100 */
[----:B------:R-:W-:Y:S01]  /*98a0*/  F2FP.F16.E4M3.UNPACK_B R47, R28 ;  /* 0x0000001cff2f723e */ /* 0x000fe200020006ff */
[C---:B------:R-:W-:Y:S01]  /*98b0*/  FMUL.FTZ R28, R44.reuse, R53 ;  /* 0x000000352c1c7220 */ /* 0x040fe20000410000 */
[-C--:B------:R-:W-:Y:S01]  /*98c0*/  FMUL.FTZ R44, R44, R50.reuse ;  /* 0x000000322c2c7220 */ /* 0x080fe20000410000 */
[C---:B------:R-:W-:Y:S01]  /*98d0*/  FFMA.FTZ R45, R48.reuse, R51, -R57 ;  /* 0x00000033302d7223 */ /* 0x040fe20000010839 */
[----:B------:R-:W-:Y:S01]  /*98e0*/  FFMA.FTZ R48, R48, R55, R58 ;  /* 0x0000003730307223 */ /* 0x000fe2000001003a */
[----:B------:R-:W-:Y:S02]  /*98f0*/  HADD2.F32 R51, -RZ, R49.H0_H0 ;  /* 0x20000031ff337230 */ /* 0x000fe40000004100 */
[----:B------:R-:W-:Y:S01]  /*9900*/  FFMA.FTZ R55, R39, R50, -R28 ;  /* 0x0000003227377223 */ /* 0x000fe2000001081c */
[----:B------:R-:W-:-:S02]  /*9910*/  HADD2.F32 R30, -RZ, R37.H0_H0 ;  /* 0x20000025ff1e7230 */ /* 0x000fc40000004100 */
[----:B------:R-:W-:Y:S01]  /*9920*/  FFMA.FTZ R57, R39, R53, R44 ;  /* 0x0000003527397223 */ /* 0x000fe2000001002c */
[----:B------:R-:W-:Y:S01]  /*9930*/  HADD2.F32 R39, -RZ, R47.H0_H0 ;  /* 0x2000002fff277230 */ /* 0x000fe20000004100 */
[----:B------:R-:W-:Y:S01]  /*9940*/  F2FP.SATFINITE.E4M3.F32.PACK_AB_MERGE_C R43, R48, R43, RZ ;  /* 0x0000002b302b723e */ /* 0x000fe200048070ff */
[----:B------:R-:W-:Y:S02]  /*9950*/  HADD2.F32 R28, -RZ, R29.H0_H0 ;  /* 0x2000001dff1c7230 */ /* 0x000fe40000004100 */
[C---:B------:R-:W-:Y:S01]  /*9960*/  FMUL.FTZ R53, R30.reuse, R51 ;  /* 0x000000331e357220 */ /* 0x040fe20000410000 */
[----:B------:R-:W-:Y:S02]  /*9970*/  HADD2.F32 R44, -RZ, R49.H1_H1 ;  /* 0x30000031ff2c7230 */ /* 0x000fe40000004100 */
[-C--:B------:R-:W-:Y:S01]  /*9980*/  FMUL.FTZ R49, R30, R39.reuse ;  /* 0x000000271e317220 */ /* 0x080fe20000410000 */
[----:B------:R-:W-:Y:S02]  /*9990*/  HADD2.F32 R37, -RZ, R37.H1_H1 ;  /* 0x30000025ff257230 */ /* 0x000fe40000004100 */
[----:B------:R-:W-:Y:S01]  /*99a0*/  FFMA.FTZ R53, R28, R39, -R53 ;  /* 0x000000271c357223 */ /* 0x000fe20000010835 */
[----:B------:R-:W-:Y:S01]  /*99b0*/  HADD2.F32 R30, -RZ, R47.H1_H1 ;  /* 0x3000002fff1e7230 */ /* 0x000fe20000004100 */
[----:B------:R-:W-:Y:S01]  /*99c0*/  F2FP.F16.E4M3.UNPACK_B R39, R4.H1 ;  /* 0x00000004ff27723e */ /* 0x000fe200030006ff */
[----:B------:R-:W-:-:S02]  /*99d0*/  HADD2.F32 R29, -RZ, R29.H1_H1 ;  /* 0x3000001dff1d7230 */ /* 0x000fc40000004100 */
[C---:B------:R-:W-:Y:S01]  /*99e0*/  FMUL.FTZ R50, R37.reuse, R44 ;  /* 0x0000002c25327220 */ /* 0x040fe20000410000 */
[----:B------:R-:W-:Y:S01]  /*99f0*/  FFMA.FTZ R49, R28, R51, R49 ;  /* 0x000000331c317223 */ /* 0x000fe20000010031 */
[-C--:B------:R-:W-:Y:S01]  /*9a00*/  F2FP.F16.E4M3.UNPACK_B R28, R21.reuse.H1 ;  /* 0x00000015ff1c723e */ /* 0x080fe200030006ff */
[-C--:B------:R-:W-:Y:S01]  /*9a10*/  FMUL.FTZ R37, R37, R30.reuse ;  /* 0x0000001e25257220 */ /* 0x080fe20000410000 */
[C---:B------:R-:W-:Y:S01]  /*9a20*/  FFMA.FTZ R50, R29.reuse, R30, -R50 ;  /* 0x0000001e1d327223 */ /* 0x040fe20000010832 */
[----:B------:R-:W-:Y:S01]  /*9a30*/  HADD2.F32 R47, -RZ, R39.H0_H0 ;  /* 0x20000027ff2f7230 */ /* 0x000fe20000004100 */
[----:B------:R-:W-:Y:S01]  /*9a40*/  F2FP.F16.E4M3.UNPACK_B R21, R21 ;  /* 0x00000015ff15723e */ /* 0x000fe200020006ff */
[----:B------:R-:W-:Y:S02]  /*9a50*/  HADD2.F32 R30, -RZ, R14.H0_H0 ;  /* 0x2000000eff1e7230 */ /* 0x000fe40000004100 */
[----:B------:R-:W-:Y:S01]  /*9a60*/  FFMA.FTZ R44, R29, R44, R37 ;  /* 0x0000002c1d2c7223 */ /* 0x000fe20000010025 */
[--C-:B------:R-:W-:Y:S01]  /*9a70*/  HADD2.F32 R29, -RZ, R28.reuse.H0_H0 ;  /* 0x2000001cff1d7230 */ /* 0x100fe20000004100 */
[----:B------:R-:W-:Y:S01]  /*9a80*/  F2FP.F16.E4M3.UNPACK_B R4, R4 ;  /* 0x00000004ff04723e */ /* 0x000fe200020006ff */
[----:B------:R-:W-:-:S02]  /*9a90*/  HADD2.F32 R37, -RZ, R28.H1_H1 ;  /* 0x3000001cff257230 */ /* 0x000fc40000004100 */
[C---:B------:R-:W-:Y:S01]  /*9aa0*/  FMUL.FTZ R51, R30.reuse, R47 ;  /* 0x0000002f1e337220 */ /* 0x040fe20000410000 */
[----:B------:R-:W-:Y:S02]  /*9ab0*/  HADD2.F32 R28, -RZ, R10.H0_H0 ;  /* 0x2000000aff1c7230 */ /* 0x000fe40000004100 */
[-C--:B------:R-:W-:Y:S01]  /*9ac0*/  FMUL.FTZ R59, R30, R29.reuse ;  /* 0x0000001d1e3b7220 */ /* 0x080fe20000410000 */
[----:B------:R-:W-:Y:S01]  /*9ad0*/  HADD2.F32 R39, -RZ, R39.H1_H1 ;  /* 0x30000027ff277230 */ /* 0x000fe20000004100 */
[----:B------:R-:W-:Y:S01]  /*9ae0*/  F2FP.SATFINITE.E4M3.F32.PACK_AB_MERGE_C R54, R57, R54, RZ ;  /* 0x000000363936723e */ /* 0x000fe200048070ff */
[----:B------:R-:W-:Y:S02]  /*9af0*/  HADD2.F32 R14, -RZ, R14.H1_H1 ;  /* 0x3000000eff0e7230 */ /* 0x000fe40000004100 */
[C---:B------:R-:W-:Y:S01]  /*9b00*/  FFMA.FTZ R51, R28.reuse, R29, -R51 ;  /* 0x0000001d1c337223 */ /* 0x040fe20000010833 */
[----:B------:R-:W-:Y:S02]  /*9b10*/  HADD2.F32 R10, -RZ, R10.H1_H1 ;  /* 0x3000000aff0a7230 */ /* 0x000fe40000004100 */
[----:B------:R-:W-:Y:S01]  /*9b20*/  FFMA.FTZ R59, R28, R47, R59 ;  /* 0x0000002f1c3b7223 */ /* 0x000fe2000001003b */
[----:B------:R-:W-:-:S02]  /*9b30*/  HADD2.F32 R28, -RZ, R4.H1_H1 ;  /* 0x30000004ff1c7230 */ /* 0x000fc40000004100 */
[C---:B------:R-:W-:Y:S01]  /*9b40*/  FMUL.FTZ R29, R14.reuse, R39 ;  /* 0x000000270e1d7220 */ /* 0x040fe20000410000 */
[----:B------:R-:W-:Y:S01]  /*9b50*/  FMUL.FTZ R14, R14, R37 ;  /* 0x000000250e0e7220 */ /* 0x000fe20000410000 */
[----:B------:R-:W-:Y:S02]  /*9b60*/  F2FP.SATFINITE.E4M3.F32.PACK_AB_MERGE_C R8, R44, R49, R54 ;  /* 0x000000312c08723e */ /* 0x000fe40004807036 */
[C---:B------:R-:W-:Y:S01]  /*9b70*/  FFMA.FTZ R52, R10.reuse, R37, -R29 ;  /* 0x000000250a347223 */ /* 0x040fe2000001081d */
[----:B------:R-:W-:Y:S01]  /*9b80*/  FFMA.FTZ R58, R10, R39, R14 ;  /* 0x000000270a3a7223 */ /* 0x000fe2000001000e */
[--C-:B------:R-:W-:Y:S02]  /*9b90*/  HADD2.F32 R29, -RZ, R21.reuse.H0_H0 ;  /* 0x20000015ff1d7230 */ /* 0x100fe40000004100 */
[----:B------:R-:W-:Y:S01]  /*9ba0*/  HADD2.F32 R14, -RZ, R21.H1_H1 ;  /* 0x30000015ff0e7230 */ /* 0x000fe20000004100 */
[----:B------:R-:W-:Y:S01]  /*9bb0*/  F2FP.SATFINITE.E4M3.F32.PACK_AB_MERGE_C R51, R52, R51, RZ ;  /* 0x000000333433723e */ /* 0x000fe200048070ff */
[----:B------:R-:W-:Y:S01]  /*9bc0*/  HADD2.F32 R21, -RZ, R4.H0_H0 ;  /* 0x20000004ff157230 */ /* 0x000fe20000004100 */
[----:B------:R-:W-:Y:S01]  /*9bd0*/  F2FP.SATFINITE.E4M3.F32.PACK_AB_MERGE_C R58, R58, R59, RZ ;  /* 0x0000003b3a3a723e */ /* 0x000fe200048070ff */
[----:B------:R-:W-:-:S02]  /*9be0*/  HADD2.F32 R10, -RZ, R7.H0_H0 ;  /* 0x20000007ff0a7230 */ /* 0x000fc40000004100 */
[----:B------:R-:W-:Y:S02]  /*9bf0*/  HADD2.F32 R7, -RZ, R7.H1_H1 ;  /* 0x30000007ff077230 */ /* 0x000fe40000004100 */
[--C-:B------:R-:W-:Y:S02]  /*9c00*/  HADD2.F32 R4, -RZ, R5.reuse.H0_H0 ;  /* 0x20000005ff047230 */ /* 0x100fe40000004100 */
[C---:B------:R-:W-:Y:S01]  /*9c10*/  FMUL.FTZ R37, R10.reuse, R21 ;  /* 0x000000150a257220 */ /* 0x040fe20000410000 */
[----:B------:R-:W-:Y:S02]  /*9c20*/  HADD2.F32 R5, -RZ, R5.H1_H1 ;  /* 0x30000005ff057230 */ /* 0x000fe40000004100 */
[-C--:B------:R-:W-:Y:S01]  /*9c30*/  FMUL.FTZ R10, R10, R29.reuse ;  /* 0x0000001d0a0a7220 */ /* 0x080fe20000410000 */
[C---:B------:R-:W-:Y:S01]  /*9c40*/  FMUL.FTZ R30, R7.reuse, R28 ;  /* 0x0000001c071e7220 */ /* 0x040fe20000410000 */
        /* <DEDUP_REMOVED lines=11> */
[----:B------:R-:W-:-:S02]  /*9d00*/  F2FP.SATFINITE.E4M3.F32.PACK_AB_MERGE_C R6, R30, R37, R51 ;  /* 0x000000251e06723e */ /* 0x000fc40004807033 */
[----:B------:R-:W-:Y:S02]  /*9d10*/  F2FP.SATFINITE.E4M3.F32.PACK_AB_MERGE_C R11, R40, R31, R43 ;  /* 0x0000001f280b723e */ /* 0x000fe4000480702b */
[----:B------:R-:W-:Y:S01]  /*9d20*/  F2FP.SATFINITE.E4M3.F32.PACK_AB_MERGE_C R10, R21, R10, R58 ;  /* 0x0000000a150a723e */ /* 0x000fe2000480703a */
[----:B------:R1:W-:Y:S04]  /*9d30*/  STS.128 [R0+0xf000], R4 ;  /* 0x00f0000400007388 */ /* 0x0003e80000000c00 */
[----:B------:R1:W-:Y:S02]  /*9d40*/  STS.128 [R20+0xf000], R8 ;  /* 0x00f0000814007388 */ /* 0x0003e40000000c00 */
.L_x_370:
[----:B------:R-:W-:Y:S05]  /*9d50*/  BSYNC B1 ;  /* 0x0000000000017941 */ /* 0x000fea0003800000 */
.L_x_369:
[----:B------:R-:W-:Y:S05]  /*9d60*/  @P1 BRA `(.L_x_356) ;  /* 0x0000000c00f81947 */ /* 0x000fea0003800000 */
[----:B------:R-:W2:Y:S04]  /*9d70*/  LDL R13, [R1+0x50] ;  /* 0x00005000010d7983 */ /* 0x000ea80000100800 */
[----:B------:R-:W3:Y:S01]  /*9d80*/  LDL R49, [R1+0x48] ;  /* 0x0000480001317983 */ /* 0x000ee20000100800 */
[----:B-1---5:R-:W-:Y:S02]  /*9d90*/  SHF.R.U32.HI R0, RZ, 0x8, R32 ;  /* 0x00000008ff007819 */ /* 0x022fe40000011620 */
[----:B------:R-:W-:Y:S02]  /*9da0*/  LOP3.LUT R5, R32, 0xff, RZ, 0xc0, !PT ;  /* 0x000000ff20057812 */ /* 0x000fe400078ec0ff */
[----:B------:R-:W-:Y:S02]  /*9db0*/  LOP3.LUT R0, R0, 0xff, RZ, 0xc0, !PT ;  /* 0x000000ff00007812 */ /* 0x000fe400078ec0ff */
[----:B------:R-:W-:-:S02]  /*9dc0*/  SHF.R.U32.HI R10, RZ, 0x8, R33 ;  /* 0x00000008ff0a7819 */ /* 0x000fc40000011621 */
[----:B------:R-:W-:Y:S02]  /*9dd0*/  PRMT R12, R0, 0x7604, R5 ;  /* 0x00007604000c7816 */ /* 0x000fe40000000005 */
[----:B------:R-:W-:Y:S02]  /*9de0*/  LOP3.LUT R7, R33, 0xff, RZ, 0xc0, !PT ;  /* 0x000000ff21077812 */ /* 0x000fe400078ec0ff */
[----:B------:R-:W-:Y:S02]  /*9df0*/  SHF.R.U32.HI R6, RZ, 0x8, R35 ;  /* 0x00000008ff067819 */ /* 0x000fe40000011623 */
[----:B------:R-:W-:Y:S02]  /*9e00*/  LOP3.LUT R0, R10, 0xff, RZ, 0xc0, !PT ;  /* 0x000000ff0a007812 */ /* 0x000fe400078ec0ff */
[----:B------:R-:W-:Y:S02]  /*9e10*/  LOP3.LUT R9, R35, 0xff, RZ, 0xc0, !PT ;  /* 0x000000ff23097812 */ /* 0x000fe400078ec0ff */
[----:B------:R-:W-:-:S02]  /*9e20*/  LOP3.LUT R6, R6, 0xff, RZ, 0xc0, !PT ;  /* 0x000000ff06067812 */ /* 0x000fc400078ec0ff */
[----:B------:R-:W-:Y:S02]  /*9e30*/  PRMT R14, R0, 0x7604, R7 ;  /* 0x00007604000e7816 */ /* 0x000fe40000000007 */
[----:B------:R-:W-:Y:S02]  /*9e40*/  SHF.R.U32.HI R8, RZ, 0x8, R24 ;  /* 0x00000008ff087819 */ /* 0x000fe40000011618 */
[----:B------:R-:W-:Y:S02]  /*9e50*/  PRMT R29, R6, 0x7604, R9 ;  /* 0x00007604061d7816 */ /* 0x000fe40000000009 */
[----:B------:R-:W-:Y:S02]  /*9e60*/  LOP3.LUT R11, R24, 0xff, RZ, 0xc0, !PT ;  /* 0x000000ff180b7812 */ /* 0x000fe400078ec0ff */
[----:B------:R-:W-:Y:S02]  /*9e70*/  LOP3.LUT R8, R8, 0xff, RZ, 0xc0, !PT ;  /* 0x000000ff08087812 */ /* 0x000fe400078ec0ff */
[----:B------:R-:W-:-:S02]  /*9e80*/  SHF.R.U32.HI R9, RZ, 0x8, R26 ;  /* 0x00000008ff097819 */ /* 0x000fc4000001161a */
[----:B------:R-:W-:Y:S02]  /*9e90*/  PRMT R31, R8, 0x7604, R11 ;  /* 0x00007604081f7816 */ /* 0x000fe4000000000b */
[----:B------:R-:W-:Y:S02]  /*9ea0*/  LOP3.LUT R10, R9, 0xff, RZ, 0xc0, !PT ;  /* 0x000000ff090a7812 */ /* 0x000fe400078ec0ff */
[----:B------:R-:W-:Y:S02]  /*9eb0*/  SHF.R.U32.HI R8, RZ, 0x8, R25 ;  /* 0x00000008ff087819 */ /* 0x000fe40000011619 */
[----:B------:R-:W-:Y:S02]  /*9ec0*/  SHF.R.U32.HI R4, RZ, 0x8, R34 ;  /* 0x00000008ff047819 */ /* 0x000fe40000011622 */
[----:B------:R-:W-:Y:S02]  /*9ed0*/  LOP3.LUT R11, R25, 0xff, RZ, 0xc0, !PT ;  /* 0x000000ff190b7812 */ /* 0x000fe400078ec0ff */
[----:B------:R-:W-:-:S02]  /*9ee0*/  LOP3.LUT R8, R8, 0xff, RZ, 0xc0, !PT ;  /* 0x000000ff08087812 */ /* 0x000fc400078ec0ff */
[----:B------:R-:W-:Y:S02]  /*9ef0*/  LOP3.LUT R5, R34, 0xff, RZ, 0xc0, !PT ;  /* 0x000000ff22057812 */ /* 0x000fe400078ec0ff */
[----:B------:R-:W-:Y:S02]  /*9f00*/  LOP3.LUT R4, R4, 0xff, RZ, 0xc0, !PT ;  /* 0x000000ff04047812 */ /* 0x000fe400078ec0ff */
[----:B------:R-:W-:Y:S02]  /*9f10*/  PRMT R30, R8, 0x7604, R11 ;  /* 0x00007604081e7816 */ /* 0x000fe4000000000b */
[----:B------:R-:W-:Y:S02]  /*9f20*/  PRMT R21, R4, 0x7604, R5 ;  /* 0x0000760404157816 */ /* 0x000fe40000000005 */
[----:B------:R-:W-:Y:S02]  /*9f30*/  SHF.R.U32.HI R15, RZ, 0x8, R27 ;  /* 0x00000008ff0f7819 */ /* 0x000fe4000001161b */
[----:B------:R-:W-:-:S02]  /*9f40*/  LOP3.LUT R20, R27, 0xff, RZ, 0xc0, !PT ;  /* 0x000000ff1b147812 */ /* 0x000fc400078ec0ff */
[----:B------:R-:W-:-:S04]  /*9f50*/  SHF.R.U32.HI R28, RZ, 0x10, R35 ;  /* 0x00000010ff1c7819 */ /* 0x000fc80000011623 */
[----:B------:R-:W-:-:S04]  /*9f60*/  LOP3.LUT R28, R28, 0xff, RZ, 0xc0, !PT ;  /* 0x000000ff1c1c7812 */ /* 0x000fc800078ec0ff */
[----:B------:R-:W-:-:S04]  /*9f70*/  PRMT R29, R28, 0x7054, R29 ;  /* 0x000070541c1d7816 */ /* 0x000fc8000000001d */
[----:B------:R-:W-:Y:S02]  /*9f80*/  LOP3.LUT R35, R29, 0xff000000, R35, 0xf8, !PT ;  /* 0xff0000001d237812 */ /* 0x000fe400078ef823 */
[----:B--2---:R-:W-:Y:S02]  /*9f90*/  LEA.HI R3, R3, R13, RZ, 0x1c ;  /* 0x0000000d03037211 */ /* 0x004fe400078fe0ff */
[----:B------:R-:W-:Y:S02]  /*9fa0*/  LOP3.LUT R13, R26, 0xff, RZ, 0xc0, !PT ;  /* 0x000000ff1a0d7812 */ /* 0x000fe400078ec0ff */
[C---:B------:R-:W-:Y:S01]  /*9fb0*/  LEA.HI R0, R3.reuse, R3, RZ, 0x1 ;  /* 0x0000000303007211 */ /* 0x040fe200078f08ff */
[----:B------:R-:W-:Y:S01]  /*9fc0*/  IMAD.SHL.U32 R3, R3, 0x10, RZ ;  /* 0x0000001003037824 */ /* 0x000fe200078e00ff */
[----:B------:R-:W-:Y:S01]  /*9fd0*/  PRMT R39, R10, 0x7604, R13 ;  /* 0x000076040a277816 */ /* 0x000fe2000000000d */
[----:B---3--:R-:W-:Y:S01]  /*9fe0*/  LDS.128 R4, [R49+0xf000] ;  /* 0x00f0000031047984 */ /* 0x008fe20000000c00 */
[----:B------:R-:W-:-:S02]  /*9ff0*/  SHF.R.S32.HI R0, RZ, 0x1, R0 ;  /* 0x00000001ff007819 */ /* 0x000fc40000011400 */
[----:B------:R-:W-:Y:S02]  /*a000*/  LOP3.LUT R3, R62, 0x10, R3, 0xf8, !PT ;  /* 0x000000103e037812 */ /* 0x000fe400078ef803 */
[----:B------:R-:W-:Y:S01]  /*a010*/  SHF.R.U32.HI R13, RZ, 0x10, R33 ;  /* 0x00000010ff0d7819 */ /* 0x000fe20000011621 */
[----:B------:R-:W-:Y:S01]  /*a020*/  IMAD R9, R0, 0x1800, R61 ;  /* 0x0000180000097824 */ /* 0x000fe200078e023d */
[----:B------:R-:W-:Y:S02]  /*a030*/  LOP3.LUT R0, R3, R60, RZ, 0x3c, !PT ;  /* 0x0000003c03007212 */ /* 0x000fe400078e3cff */
[----:B------:R-:W-:Y:S02]  /*a040*/  LOP3.LUT R3, R15, 0xff, RZ, 0xc0, !PT ;  /* 0x000000ff0f037812 */ /* 0x000fe400078ec0ff */
[----:B------:R-:W-:Y:S02]  /*a050*/  IADD3 R0, R18, R9, R0 ;  /* 0x0000000912007210 */ /* 0x000fe40007ffe000 */
[----:B------:R-:W-:-:S02]  /*a060*/  SHF.R.U32.HI R15, RZ, 0x10, R34 ;  /* 0x00000010ff0f7819 */ /* 0x000fc40000011622 */
[----:B------:R-:W-:Y:S01]  /*a070*/  LOP3.LUT R13, R13, 0xff, RZ, 0xc0, !PT ;  /* 0x000000ff0d0d7812 */ /* 0x000fe200078ec0ff */
[----:B------:R-:W1:Y:S01]  /*a080*/  LDS.128 R8, [R0+0xf000] ;  /* 0x00f0000000087984 */ /* 0x000e620000000c00 */
[----:B0-----:R-:W-:Y:S02]  /*a090*/  PRMT R43, R3, 0x7604, R20 ;  /* 0x00007604032b7816 */ /* 0x001fe40000000014 */
[----:B------:R-:W-:Y:S02]  /*a0a0*/  SHF.R.U32.HI R3, RZ, 0x10, R32 ;  /* 0x00000010ff037819 */ /* 0x000fe40000011620 */
[----:B------:R-:W-:Y:S02]  /*a0b0*/  LOP3.LUT R20, R15, 0xff, RZ, 0xc0, !PT ;  /* 0x000000ff0f147812 */ /* 0x000fe400078ec0ff */
[----:B------:R-:W-:Y:S02]  /*a0c0*/  PRMT R15, R13, 0x7054, R14 ;  /* 0x000070540d0f7816 */ /* 0x000fe4000000000e */
[----:B------:R-:W-:-:S02]  /*a0d0*/  SHF.R.U32.HI R13, RZ, 0x10, R25 ;  /* 0x00000010ff0d7819 */ /* 0x000fc40000011619 */
[----:B------:R-:W-:Y:S02]  /*a0e0*/  LOP3.LUT R3, R3, 0xff, RZ, 0xc0, !PT ;  /* 0x000000ff03037812 */ /* 0x000fe400078ec0ff */
[----:B------:R-:W-:Y:S02]  /*a0f0*/  SHF.R.U32.HI R14, RZ, 0x10, R26 ;  /* 0x00000010ff0e7819 */ /* 0x000fe4000001161a */
[----:B------:R-:W-:Y:S02]  /*a100*/  LOP3.LUT R13, R13, 0xff, RZ, 0xc0, !PT ;  /* 0x000000ff0d0d7812 */ /* 0x000fe400078ec0ff */
[----:B------:R-:W-:Y:S02]  /*a110*/  PRMT R3, R3, 0x7054, R12 ;  /* 0x0000705403037816 */ /* 0x000fe4000000000c */
[----:B------:R-:W-:Y:S02]  /*a120*/  SHF.R.U32.HI R12, RZ, 0x10, R24 ;  /* 0x00000010ff0c7819 */ /* 0x000fe40000011618 */
[----:B------:R-:W-:-:S02]  /*a130*/  LOP3.LUT R14, R14, 0xff, RZ, 0xc0, !PT ;  /* 0x000000ff0e0e7812 */ /* 0x000fc400078ec0ff */
[----:B------:R-:W-:Y:S02]  /*a140*/  PRMT R37, R13, 0x7054, R30 ;  /* 0x000070540d257816 */ /* 0x000fe4000000001e */
[----:B------:R-:W-:Y:S02]  /*a150*/  LOP3.LUT R12, R12, 0xff, RZ, 0xc0, !PT ;  /* 0x000000ff0c0c7812 */ /* 0x000fe400078ec0ff */
[----:B------:R-:W-:Y:S02]  /*a160*/  PRMT R41, R14, 0x7054, R39 ;  /* 0x000070540e297816 */ /* 0x000fe40000000027 */
[----:B------:R-:W-:Y:S02]  /*a170*/  PRMT R21, R20, 0x7054, R21 ;  /* 0x0000705414157816 */ /* 0x000fe40000000015 */
[----:B------:R-:W-:Y:S02]  /*a180*/  LOP3.LUT R39, R37, 0xff000000, R25, 0xf8, !PT ;  /* 0xff00000025277812 */ /* 0x000fe400078ef819 */
[----:B------:R-:W-:-:S02]  /*a190*/  SHF.R.U32.HI R20, RZ, 0x10, R27 ;  /* 0x00000010ff147819 */ /* 0x000fc4000001161b */
[----:B------:R-:W-:Y:S02]  /*a1a0*/  PRMT R31, R12, 0x7054, R31 ;  /* 0x000070540c1f7816 */ /* 0x000fe4000000001f */
[----:B------:R-:W-:Y:S02]  /*a1b0*/  LOP3.LUT R13, R3, 0xff000000, R32, 0xf8, !PT ;  /* 0xff000000030d7812 */ /* 0x000fe400078ef820 */
[----:B------:R-:W-:Y:S02]  /*a1c0*/  LOP3.LUT R32, R15, 0xff000000, R33, 0xf8, !PT ;  /* 0xff0000000f207812 */ /* 0x000fe400078ef821 */
[----:B------:R-:W-:Y:S02]  /*a1d0*/  LOP3.LUT R12, R41, 0xff000000, R26, 0xf8, !PT ;  /* 0xff000000290c7812 */ /* 0x000fe400078ef81a */
[----:B------:R-:W-:Y:S02]  /*a1e0*/  F2FP.F16.E4M3.UNPACK_B R40, R39 ;  /* 0x00000027ff28723e */ /* 0x000fe400020006ff */
[----:B-1----:R-:W-:-:S02]  /*a1f0*/  F2FP.F16.E4M3.UNPACK_B R26, R9 ;  /* 0x00000009ff1a723e */ /* 0x002fc400020006ff */
[----:B------:R-:W-:Y:S01]  /*a200*/  LOP3.LUT R20, R20, 0xff, RZ, 0xc0, !PT ;  /* 0x000000ff14147812 */ /* 0x000fe200078ec0ff */
[--C-:B------:R-:W-:Y:S01]  /*a210*/  HADD2.F32 R42, -RZ, R40.reuse.H0_H0 ;  /* 0x20000028ff2a7230 */ /* 0x100fe20000004100 */
[----:B------:R-:W-:Y:S01]  /*a220*/  F2FP.F16.E4M3.UNPACK_B R28, R32 ;  /* 0x00000020ff1c723e */ /* 0x000fe200020006ff */
[----:B------:R-:W-:Y:S01]  /*a230*/  HADD2.F32 R41, -RZ, R40.H1_H1 ;  /* 0x30000028ff297230 */ /* 0x000fe20000004100 */
[-C--:B------:R-:W-:Y:S02]  /*a240*/  F2FP.F16.E4M3.UNPACK_B R14, R5.reuse ;  /* 0x00000005ff0e723e */ /* 0x080fe400020006ff */
[----:B------:R-:W-:Y:S01]  /*a250*/  F2FP.F16.E4M3.UNPACK_B R25, R5.H1 ;  /* 0x00000005ff19723e */ /* 0x000fe200030006ff */
[----:B------:R-:W-:Y:S01]  /*a260*/  HADD2.F32 R5, -RZ, R26.H0_H0 ;  /* 0x2000001aff057230 */ /* 0x000fe20000004100 */
[----:B------:R-:W-:Y:S01]  /*a270*/  PRMT R43, R20, 0x7054, R43 ;  /* 0x00007054142b7816 */ /* 0x000fe2000000002b */
[----:B------:R-:W-:Y:S01]  /*a280*/  HADD2.F32 R38, -RZ, R28.H0_H0 ;  /* 0x2000001cff267230 */ /* 0x000fe20000004100 */
[----:B------:R-:W-:Y:S01]  /*a290*/  LOP3.LUT R3, R21, 0xff000000, R34, 0xf8, !PT ;  /* 0xff00000015037812 */ /* 0x000fe200078ef822 */
[----:B------:R-:W-:Y:S01]  /*a2a0*/  HADD2.F32 R15, -RZ, R14.H0_H0 ;  /* 0x2000000eff0f7230 */ /* 0x000fe20000004100 */
[----:B------:R-:W-:Y:S01]  /*a2b0*/  LOP3.LUT R43, R43, 0xff000000, R27, 0xf8, !PT ;  /* 0xff0000002b2b7812 */ /* 0x000fe200078ef81b */
[----:B------:R-:W-:Y:S01]  /*a2c0*/  HADD2.F32 R26, -RZ, R26.H1_H1 ;  /* 0x3000001aff1a7230 */ /* 0x000fe20000004100 */
[-C--:B------:R-:W-:Y:S01]  /*a2d0*/  F2FP.F16.E4M3.UNPACK_B R21, R8.reuse ;  /* 0x00000008ff15723e */ /* 0x080fe200020006ff */
[----:B------:R-:W-:Y:S01]  /*a2e0*/  HADD2.F32 R33, -RZ, R28.H1_H1 ;  /* 0x3000001cff217230 */ /* 0x000fe20000004100 */
[----:B------:R-:W-:Y:S01]  /*a2f0*/  F2FP.F16.E4M3.UNPACK_B R36, R8.H1 ;  /* 0x00000008ff24723e */ /* 0x000fe200030006ff */
[C---:B------:R-:W-:Y:S01]  /*a300*/  FMUL.FTZ R8, R5.reuse, R42 ;  /* 0x0000002a05087220 */ /* 0x040fe20000410000 */
[----:B------:R-:W-:Y:S01]  /*a310*/  F2FP.F16.E4M3.UNPACK_B R27, R9.H1 ;  /* 0x00000009ff1b723e */ /* 0x000fe200030006ff */
[-C--:B------:R-:W-:Y:S01]  /*a320*/  FMUL.FTZ R9, R5, R38.reuse ;  /* 0x0000002605097220 */ /* 0x080fe20000410000 */
[----:B------:R-:W-:Y:S01]  /*a330*/  F2FP.F16.E4M3.UNPACK_B R39, R39.H1 ;  /* 0x00000027ff27723e */ /* 0x000fe200030006ff */
[----:B------:R-:W-:Y:S01]  /*a340*/  FFMA.FTZ R5, R15, R38, -R8 ;  /* 0x000000260f057223 */ /* 0x000fe20000010808 */
[----:B------:R-:W-:Y:S01]  /*a350*/  F2FP.F16.E4M3.UNPACK_B R32, R32.H1 ;  /* 0x00000020ff20723e */ /* 0x000fe200030006ff */
[----:B------:R-:W-:-:S02]  /*a360*/  HADD2.F32 R8, -RZ, R27.H0_H0 ;  /* 0x2000001bff087230 */ /* 0x000fc40000004100 */
[----:B------:R-:W-:Y:S01]  /*a370*/  FFMA.FTZ R9, R15, R42, R9 ;  /* 0x0000002a0f097223 */ /* 0x000fe20000010009 */
[----:B------:R-:W-:Y:S02]  /*a380*/  HADD2.F32 R38, -RZ, R39.H0_H0 ;  /* 0x20000027ff267230 */ /* 0x000fe40000004100 */
[C---:B------:R-:W-:Y:S01]  /*a390*/  FMUL.FTZ R45, R26.reuse, R41 ;  /* 0x000000291a2d7220 */ /* 0x040fe20000410000 */
[----:B------:R-:W-:Y:S01]  /*a3a0*/  HADD2.F32 R28, -RZ, R32.H0_H0 ;  /* 0x20000020ff1c7230 */ /* 0x000fe20000004100 */
[----:B------:R-:W-:Y:S01]  /*a3b0*/  LOP3.LUT R24, R31, 0xff000000, R24, 0xf8, !PT ;  /* 0xff0000001f187812 */ /* 0x000fe200078ef818 */
[----:B------:R-:W-:Y:S02]  /*a3c0*/  HADD2.F32 R14, -RZ, R14.H1_H1 ;  /* 0x3000000eff0e7230 */ /* 0x000fe40000004100 */
[----:B------:R-:W-:Y:S01]  /*a3d0*/  FMUL.FTZ R26, R26, R33 ;  /* 0x000000211a1a7220 */ /* 0x000fe20000410000 */
[----:B------:R-:W-:Y:S01]  /*a3e0*/  HADD2.F32 R15, -RZ, R25.H0_H0 ;  /* 0x20000019ff0f7230 */ /* 0x000fe20000004100 */
[-C--:B------:R-:W-:Y:S01]  /*a3f0*/  F2FP.F16.E4M3.UNPACK_B R29, R7.reuse ;  /* 0x00000007ff1d723e */ /* 0x080fe200020006ff */
[C---:B------:R-:W-:Y:S01]  /*a400*/  FMUL.FTZ R40, R8.reuse, R38 ;  /* 0x0000002608287220 */ /* 0x040fe20000410000 */
[----:B------:R-:W-:Y:S01]  /*a410*/  F2FP.F16.E4M3.UNPACK_B R34, R7.H1 ;  /* 0x00000007ff22723e */ /* 0x000fe200030006ff */
[----:B------:R-:W-:Y:S01]  /*a420*/  FMUL.FTZ R47, R8, R28 ;  /* 0x0000001c082f7220 */ /* 0x000fe20000410000 */
[-C--:B------:R-:W-:Y:S01]  /*a430*/  F2FP.F16.E4M3.UNPACK_B R20, R4.reuse ;  /* 0x00000004ff14723e */ /* 0x080fe200020006ff */
[C---:B------:R-:W-:Y:S01]  /*a440*/  FFMA.FTZ R8, R14.reuse, R41, R26 ;  /* 0x000000290e087223 */ /* 0x040fe2000001001a */
[----:B------:R-:W-:Y:S01]  /*a450*/  F2FP.F16.E4M3.UNPACK_B R31, R4.H1 ;  /* 0x00000004ff1f723e */ /* 0x000fe200030006ff */
[----:B------:R-:W-:Y:S01]  /*a460*/  HADD2.F32 R32, -RZ, R32.H1_H1 ;  /* 0x30000020ff207230 */ /* 0x000fe20000004100 */
[-C--:B------:R-:W-:Y:S01]  /*a470*/  F2FP.F16.E4M3.UNPACK_B R4, R6.reuse ;  /* 0x00000006ff04723e */ /* 0x080fe200020006ff */
[----:B------:R-:W-:Y:S01]  /*a480*/  HADD2.F32 R39, -RZ, R39.H1_H1 ;  /* 0x30000027ff277230 */ /* 0x000fe20000004100 */
[----:B------:R-:W-:Y:S01]  /*a490*/  F2FP.F16.E4M3.UNPACK_B R7, R6.H1 ;  /* 0x00000006ff07723e */ /* 0x000fe200030006ff */
[----:B------:R-:W-:Y:S01]  /*a4a0*/  HADD2.F32 R27, -RZ, R27.H1_H1 ;  /* 0x3000001bff1b7230 */ /* 0x000fe20000004100 */
[-C--:B------:R-:W-:Y:S01]  /*a4b0*/  F2FP.F16.E4M3.UNPACK_B R30, R11.reuse ;  /* 0x0000000bff1e723e */ /* 0x080fe200020006ff */
[--C-:B------:R-:W-:Y:S01]  /*a4c0*/  HADD2.F32 R26, -RZ, R29.reuse.H0_H0 ;  /* 0x2000001dff1a7230 */ /* 0x100fe20000004100 */
[----:B------:R-:W-:Y:S01]  /*a4d0*/  F2FP.F16.E4M3.UNPACK_B R37, R11.H1 ;  /* 0x0000000bff25723e */ /* 0x000fe200030006ff */
[----:B------:R-:W-:Y:S01]  /*a4e0*/  HADD2.F32 R29, -RZ, R29.H1_H1 ;  /* 0x3000001dff1d7230 */ /* 0x000fe20000004100 */
[----:B------:R-:W-:Y:S01]  /*a4f0*/  F2FP.F16.E4M3.UNPACK_B R6, R10 ;  /* 0x0000000aff06723e */ /* 0x000fe200020006ff */
[----:B------:R-:W-:Y:S01]  /*a500*/  FMUL.FTZ R42, R27, R32 ;  /* 0x000000201b2a7220 */ /* 0x000fe20000410000 */
[----:B------:R-:W-:Y:S01]  /*a510*/  F2FP.F16.E4M3.UNPACK_B R11, R10.H1 ;  /* 0x0000000aff0b723e */ /* 0x000fe200030006ff */
[----:B------:R-:W-:Y:S01]  /*a520*/  FFMA.FTZ R10, R14, R33, -R45 ;  /* 0x000000210e0a7223 */ /* 0x000fe2000001082d */
[C---:B------:R-:W-:Y:S01]  /*a530*/  FFMA.FTZ R14, R15.reuse, R28, -R40 ;  /* 0x0000001c0f0e7223 */ /* 0x040fe20000010828 */
[----:B------:R-:W-:Y:S01]  /*a540*/  F2FP.F16.E4M3.UNPACK_B R40, R43 ;  /* 0x0000002bff28723e */ /* 0x000fe200020006ff */
[----:B------:R-:W-:Y:S01]  /*a550*/  HADD2.F32 R28, -RZ, R25.H1_H1 ;  /* 0x30000019ff1c7230 */ /* 0x000fe20000004100 */
[----:B------:R-:W-:Y:S01]  /*a560*/  F2FP.F16.E4M3.UNPACK_B R33, R35 ;  /* 0x00000023ff21723e */ /* 0x000fe200020006ff */
[----:B------:R-:W-:Y:S01]  /*a570*/  FFMA.FTZ R15, R15, R38, R47 ;  /* 0x000000260f0f7223 */ /* 0x000fe2000001002f */
[----:B------:R-:W-:-:S02]  /*a580*/  HADD2.F32 R25, -RZ, R30.H0_H0 ;  /* 0x2000001eff197230 */ /* 0x000fc40000004100 */
[----:B------:R-:W-:Y:S01]  /*a590*/  FMUL.FTZ R45, R27, R39 ;  /* 0x000000271b2d7220 */ /* 0x000fe20000410000 */
[--C-:B------:R-:W-:Y:S01]  /*a5a0*/  HADD2.F32 R41, -RZ, R40.reuse.H0_H0 ;  /* 0x20000028ff297230 */ /* 0x100fe20000004100 */
[----:B------:R-:W-:Y:S01]  /*a5b0*/  F2FP.F16.E4M3.UNPACK_B R43, R43.H1 ;  /* 0x0000002bff2b723e */ /* 0x000fe200030006ff */
[----:B------:R-:W-:Y:S01]  /*a5c0*/  HADD2.F32 R38, -RZ, R33.H0_H0 ;  /* 0x20000021ff267230 */ /* 0x000fe20000004100 */
[----:B------:R-:W-:Y:S01]  /*a5d0*/  F2FP.F16.E4M3.UNPACK_B R35, R35.H1 ;  /* 0x00000023ff23723e */ /* 0x000fe200030006ff */
[----:B------:R-:W-:Y:S02]  /*a5e0*/  HADD2.F32 R40, -RZ, R40.H1_H1 ;  /* 0x30000028ff287230 */ /* 0x000fe40000004100 */
[C---:B------:R-:W-:Y:S01]  /*a5f0*/  FMUL.FTZ R27, R25.reuse, R41 ;  /* 0x00000029191b7220 */ /* 0x040fe20000410000 */
[----:B------:R-:W-:Y:S02]  /*a600*/  HADD2.F32 R30, -RZ, R30.H1_H1 ;  /* 0x3000001eff1e7230 */ /* 0x000fe40000004100 */
[----:B------:R-:W-:Y:S01]  /*a610*/  FMUL.FTZ R44, R25, R38 ;  /* 0x00000026192c7220 */ /* 0x000fe20000410000 */
[----:B------:R-:W-:Y:S01]  /*a620*/  FFMA.FTZ R25, R28, R32, -R45 ;  /* 0x000000201c197223 */ /* 0x000fe2000001082d */
[----:B------:R-:W-:Y:S01]  /*a630*/  FFMA.FTZ R27, R26, R38, -R27 ;  /* 0x000000261a1b7223 */ /* 0x000fe2000001081b */
[----:B------:R-:W-:-:S02]  /*a640*/  HADD2.F32 R32, -RZ, R37.H0_H0 ;  /* 0x20000025ff207230 */ /* 0x000fc40000004100 */
[----:B------:R-:W-:Y:S01]  /*a650*/  FFMA.FTZ R26, R26, R41, R44 ;  /* 0x000000291a1a7223 */ /* 0x000fe2000001002c */
[----:B------:R-:W-:Y:S02]  /*a660*/  HADD2.F32 R41, -RZ, R43.H0_H0 ;  /* 0x2000002bff297230 */ /* 0x000fe40000004100 */
[----:B------:R-:W-:Y:S01]  /*a670*/  FFMA.FTZ R28, R28, R39, R42 ;  /* 0x000000271c1c7223 */ /* 0x000fe2000001002a */
[----:B------:R-:W-:Y:S02]  /*a680*/  HADD2.F32 R38, -RZ, R33.H1_H1 ;  /* 0x30000021ff267230 */ /* 0x000fe40000004100 */
[----:B------:R-:W-:Y:S01]  /*a690*/  FMUL.FTZ R42, R30, R40 ;  /* 0x000000281e2a7220 */ /* 0x000fe20000410000 */
[----:B------:R-:W-:Y:S02]  /*a6a0*/  HADD2.F32 R39, -RZ, R35.H0_H0 ;  /* 0x20000023ff277230 */ /* 0x000fe40000004100 */
[----:B------:R-:W-:Y:S01]  /*a6b0*/  FMUL.FTZ R44, R32, R41 ;  /* 0x00000029202c7220 */ /* 0x000fe20000410000 */
[----:B------:R-:W-:-:S02]  /*a6c0*/  HADD2.F32 R33, -RZ, R34.H0_H0 ;  /* 0x20000022ff217230 */ /* 0x000fc40000004100 */
[-C--:B------:R-:W-:Y:S01]  /*a6d0*/  FMUL.FTZ R45, R30, R38.reuse ;  /* 0x000000261e2d7220 */ /* 0x080fe20000410000 */
[----:B------:R-:W-:Y:S01]  /*a6e0*/  FFMA.FTZ R30, R29, R38, -R42 ;  /* 0x000000261d1e7223 */ /* 0x000fe2000001082a */
[-C--:B------:R-:W-:Y:S01]  /*a6f0*/  FMUL.FTZ R48, R32, R39.reuse ;  /* 0x0000002720307220 */ /* 0x080fe20000410000 */
[----:B------:R-:W-:Y:S01]  /*a700*/  F2FP.F16.E4M3.UNPACK_B R42, R24.H1 ;  /* 0x00000018ff2a723e */ /* 0x000fe200030006ff */
[C---:B------:R-:W-:Y:S01]  /*a710*/  FFMA.FTZ R32, R33.reuse, R39, -R44 ;  /* 0x0000002721207223 */ /* 0x040fe2000001082c */
[----:B------:R-:W-:Y:S01]  /*a720*/  F2FP.F16.E4M3.UNPACK_B R39, R13.H1 ;  /* 0x0000000dff27723e */ /* 0x000fe200030006ff */
[----:B------:R-:W-:Y:S01]  /*a730*/  FFMA.FTZ R33, R33, R41, R48 ;  /* 0x0000002921217223 */ /* 0x000fe20000010030 */
[----:B------:R-:W-:Y:S01]  /*a740*/  FFMA.FTZ R29, R29, R40, R45 ;  /* 0x000000281d1d7223 */ /* 0x000fe2000001002d */
[----:B------:R-:W-:Y:S01]  /*a750*/  HADD2.F32 R41, -RZ, R35.H1_H1 ;  /* 0x30000023ff297230 */ /* 0x000fe20000004100 */
[----:B------:R-:W-:Y:S01]  /*a760*/  F2FP.SATFINITE.E4M3.F32.PACK_AB_MERGE_C R14, R25, R14, RZ ;  /* 0x0000000e190e723e */ /* 0x000fe200048070ff */
[----:B------:R-:W-:Y:S01]  /*a770*/  HADD2.F32 R44, -RZ, R43.H1_H1 ;  /* 0x3000002bff2c7230 */ /* 0x000fe20000004100 */
[----:B------:R-:W-:Y:S01]  /*a780*/  F2FP.SATFINITE.E4M3.F32.PACK_AB_MERGE_C R15, R28, R15, RZ ;  /* 0x0000000f1c0f723e */ /* 0x000fe200048070ff */
[----:B------:R-:W-:Y:S01]  /*a790*/  HADD2.F32 R38, -RZ, R37.H1_H1 ;  /* 0x30000025ff267230 */ /* 0x000fe20000004100 */
[----:B------:R-:W-:Y:S01]  /*a7a0*/  F2FP.SATFINITE.E4M3.F32.PACK_AB_MERGE_C R5, R10, R5, R14 ;  /* 0x000000050a05723e */ /* 0x000fe2000480700e */
[----:B------:R-:W-:Y:S01]  /*a7b0*/  HADD2.F32 R43, -RZ, R42.H0_H0 ;  /* 0x2000002aff2b7230 */ /* 0x000fe20000004100 */
[----:B------:R-:W-:Y:S01]  /*a7c0*/  F2FP.SATFINITE.E4M3.F32.PACK_AB_MERGE_C R9, R8, R9, R15 ;  /* 0x000000090809723e */ /* 0x000fe2000480700f */
        /* <DEDUP_REMOVED lines=10> */
[----:B------:R-:W-:Y:S02]  /*a870*/  HADD2.F32 R36, -RZ, R36.H1_H1 ;  /* 0x30000024ff247230 */ /* 0x000fe40000004100 */
[----:B------:R-:W-:Y:S01]  /*a880*/  FFMA.FTZ R52, R35, R44, R47 ;  /* 0x0000002c23347223 */ /* 0x000fe2000001002f */
[----:B------:R-:W-:Y:S02]  /*a890*/  HADD2.F32 R39, -RZ, R39.H1_H1 ;  /* 0x30000027ff277230 */ /* 0x000fe40000004100 */
[C---:B------:R-:W-:Y:S01]  /*a8a0*/  FFMA.FTZ R45, R34.reuse, R40, -R45 ;  /* 0x00000028222d7223 */ /* 0x040fe2000001082d */
[----:B------:R-:W-:Y:S01]  /*a8b0*/  FFMA.FTZ R43, R34, R43, R38 ;  /* 0x0000002b222b7223 */ /* 0x000fe20000010026 */
[----:B------:R-:W-:Y:S01]  /*a8c0*/  F2FP.F16.E4M3.UNPACK_B R35, R24 ;  /* 0x00000018ff23723e */ /* 0x000fe200020006ff */
[----:B------:R-:W-:Y:S01]  /*a8d0*/  HADD2.F32 R31, -RZ, R31.H1_H1 ;  /* 0x3000001fff1f7230 */ /* 0x000fe20000004100 */
[----:B------:R-:W-:Y:S01]  /*a8e0*/  F2FP.F16.E4M3.UNPACK_B R34, R13 ;  /* 0x0000000dff22723e */ /* 0x000fe200020006ff */
[C---:B------:R-:W-:Y:S01]  /*a8f0*/  FMUL.FTZ R38, R36.reuse, R42 ;  /* 0x0000002a24267220 */ /* 0x040fe20000410000 */
[----:B------:R-:W-:Y:S01]  /*a900*/  FMUL.FTZ R13, R36, R39 ;  /* 0x00000027240d7220 */ /* 0x000fe20000410000 */
[----:B------:R-:W-:-:S02]  /*a910*/  HADD2.F32 R36, -RZ, R35.H0_H0 ;  /* 0x20000023ff247230 */ /* 0x000fc40000004100 */
[----:B------:R-:W-:Y:S02]  /*a920*/  HADD2.F32 R24, -RZ, R21.H0_H0 ;  /* 0x20000015ff187230 */ /* 0x000fe40000004100 */
[C---:B------:R-:W-:Y:S01]  /*a930*/  FFMA.FTZ R44, R31.reuse, R39, -R38 ;  /* 0x000000271f2c7223 */ /* 0x040fe20000010826 */
[----:B------:R-:W-:Y:S01]  /*a940*/  FFMA.FTZ R42, R31, R42, R13 ;  /* 0x0000002a1f2a7223 */ /* 0x000fe2000001000d */
[----:B------:R-:W-:Y:S02]  /*a950*/  HADD2.F32 R31, -RZ, R34.H0_H0 ;  /* 0x20000022ff1f7230 */ /* 0x000fe40000004100 */
[----:B------:R-:W-:Y:S02]  /*a960*/  HADD2.F32 R13, -RZ, R20.H0_H0 ;  /* 0x20000014ff0d7230 */ /* 0x000fe40000004100 */
[C---:B------:R-:W-:Y:S01]  /*a970*/  FMUL.FTZ R38, R24.reuse, R36 ;  /* 0x0000002418267220 */ /* 0x040fe20000410000 */
[----:B------:R-:W-:Y:S02]  /*a980*/  HADD2.F32 R35, -RZ, R35.H1_H1 ;  /* 0x30000023ff237230 */ /* 0x000fe40000004100 */
[----:B------:R-:W-:Y:S01]  /*a990*/  FMUL.FTZ R24, R24, R31 ;  /* 0x0000001f18187220 */ /* 0x000fe20000410000 */
[----:B------:R-:W-:-:S02]  /*a9a0*/  HADD2.F32 R21, -RZ, R21.H1_H1 ;  /* 0x30000015ff157230 */ /* 0x000fc40000004100 */
[----:B------:R-:W-:Y:S01]  /*a9b0*/  FFMA.FTZ R38, R13, R31, -R38 ;  /* 0x0000001f0d267223 */ /* 0x000fe20000010826 */
[----:B------:R-:W-:Y:S01]  /*a9c0*/  HADD2.F32 R34, -RZ, R34.H1_H1 ;  /* 0x30000022ff227230 */ /* 0x000fe20000004100 */
[----:B------:R-:W-:Y:S01]  /*a9d0*/  F2FP.F16.E4M3.UNPACK_B R31, R12.H1 ;  /* 0x0000000cff1f723e */ /* 0x000fe200030006ff */
[----:B------:R-:W-:Y:S02]  /*a9e0*/  HADD2.F32 R20, -RZ, R20.H1_H1 ;  /* 0x30000014ff147230 */ /* 0x000fe40000004100 */
[----:B------:R-:W-:Y:S01]  /*a9f0*/  FMUL.FTZ R39, R21, R35 ;  /* 0x0000002315277220 */ /* 0x000fe20000410000 */
[----:B------:R-:W-:Y:S01]  /*aa00*/  FFMA.FTZ R37, R13, R36, R24 ;  /* 0x000000240d257223 */ /* 0x000fe20000010018 */
[-C--:B------:R-:W-:Y:S01]  /*aa10*/  F2FP.F16.E4M3.UNPACK_B R13, R3.reuse.H1 ;  /* 0x00000003ff0d723e */ /* 0x080fe200030006ff */
[-C--:B------:R-:W-:Y:S01]  /*aa20*/  FMUL.FTZ R24, R21, R34.reuse ;  /* 0x0000002215187220 */ /* 0x080fe20000410000 */
[----:B------:R-:W-:Y:S01]  /*aa30*/  FFMA.FTZ R39, R20, R34, -R39 ;  /* 0x0000002214277223 */ /* 0x000fe20000010827 */
[----:B------:R-:W-:Y:S01]  /*aa40*/  HADD2.F32 R34, -RZ, R31.H0_H0 ;  /* 0x2000001fff227230 */ /* 0x000fe20000004100 */
[----:B------:R-:W-:Y:S01]  /*aa50*/  F2FP.F16.E4M3.UNPACK_B R3, R3 ;  /* 0x00000003ff03723e */ /* 0x000fe200020006ff */
[----:B------:R-:W-:-:S02]  /*aa60*/  HADD2.F32 R21, -RZ, R11.H0_H0 ;  /* 0x2000000bff157230 */ /* 0x000fc40000004100 */
[----:B------:R-:W-:Y:S01]  /*aa70*/  FFMA.FTZ R40, R20, R35, R24 ;  /* 0x0000002314287223 */ /* 0x000fe20000010018 */
[--C-:B------:R-:W-:Y:S01]  /*aa80*/  HADD2.F32 R20, -RZ, R13.reuse.H0_H0 ;  /* 0x2000000dff147230 */ /* 0x100fe20000004100 */
[----:B------:R-:W-:Y:S01]  /*aa90*/  F2FP.SATFINITE.E4M3.F32.PACK_AB_MERGE_C R42, R42, R43, RZ ;  /* 0x0000002b2a2a723e */ /* 0x000fe200048070ff */
[----:B------:R-:W-:Y:S02]  /*aaa0*/  HADD2.F32 R24, -RZ, R13.H1_H1 ;  /* 0x3000000dff187230 */ /* 0x000fe40000004100 */
[C---:B------:R-:W-:Y:S01]  /*aab0*/  FMUL.FTZ R48, R21.reuse, R34 ;  /* 0x0000002215307220 */ /* 0x040fe20000410000 */
[----:B------:R-:W-:Y:S02]  /*aac0*/  HADD2.F32 R13, -RZ, R7.H0_H0 ;  /* 0x20000007ff0d7230 */ /* 0x000fe40000004100 */
[----:B------:R-:W-:Y:S01]  /*aad0*/  FMUL.FTZ R50, R21, R20 ;  /* 0x0000001415327220 */ /* 0x000fe20000410000 */
[----:B------:R-:W-:Y:S01]  /*aae0*/  HADD2.F32 R36, -RZ, R31.H1_H1 ;  /* 0x3000001fff247230 */ /* 0x000fe20000004100 */
[----:B------:R-:W-:Y:S01]  /*aaf0*/  F2FP.SATFINITE.E4M3.F32.PACK_AB_MERGE_C R8, R40, R37, R42 ;  /* 0x000000252808723e */ /* 0x000fe2000480702a */
[----:B------:R-:W-:-:S02]  /*ab00*/  HADD2.F32 R11, -RZ, R11.H1_H1 ;  /* 0x3000000bff0b7230 */ /* 0x000fc40000004100 */
[C---:B------:R-:W-:Y:S01]  /*ab10*/  FFMA.FTZ R48, R13.reuse, R20, -R48 ;  /* 0x000000140d307223 */ /* 0x040fe20000010830 */
[----:B------:R-:W-:Y:S02]  /*ab20*/  HADD2.F32 R7, -RZ, R7.H1_H1 ;  /* 0x30000007ff077230 */ /* 0x000fe40000004100 */
[----:B------:R-:W-:Y:S01]  /*ab30*/  FFMA.FTZ R50, R13, R34, R50 ;  /* 0x000000220d327223 */ /* 0x000fe20000010032 */
[----:B------:R-:W-:Y:S01]  /*ab40*/  F2FP.F16.E4M3.UNPACK_B R13, R12 ;  /* 0x0000000cff0d723e */ /* 0x000fe200020006ff */
[C---:B------:R-:W-:Y:S01]  /*ab50*/  FMUL.FTZ R20, R11.reuse, R36 ;  /* 0x000000240b147220 */ /* 0x040fe20000410000 */
[-C--:B------:R-:W-:Y:S01]  /*ab60*/  FMUL.FTZ R11, R11, R24.reuse ;  /* 0x000000180b0b7220 */ /* 0x080fe20000410000 */
[----:B------:R-:W-:Y:S02]  /*ab70*/  HADD2.F32 R12, -RZ, R3.H0_H0 ;  /* 0x20000003ff0c7230 */ /* 0x000fe40000004100 */
[C---:B------:R-:W-:Y:S01]  /*ab80*/  FFMA.FTZ R31, R7.reuse, R24, -R20 ;  /* 0x00000018071f7223 */ /* 0x040fe20000010814 */
[----:B------:R-:W-:Y:S01]  /*ab90*/  FFMA.FTZ R35, R7, R36, R11 ;  /* 0x0000002407237223 */ /* 0x000fe2000001000b */
[----:B------:R-:W-:-:S02]  /*aba0*/  HADD2.F32 R20, -RZ, R13.H0_H0 ;  /* 0x2000000dff147230 */ /* 0x000fc40000004100 */
[--C-:B------:R-:W-:Y:S01]  /*abb0*/  HADD2.F32 R7, -RZ, R6.reuse.H0_H0 ;  /* 0x20000006ff077230 */ /* 0x100fe20000004100 */
[----:B------:R-:W-:Y:S01]  /*abc0*/  F2FP.SATFINITE.E4M3.F32.PACK_AB_MERGE_C R31, R31, R48, RZ ;  /* 0x000000301f1f723e */ /* 0x000fe200048070ff */
[----:B------:R-:W-:Y:S01]  /*abd0*/  HADD2.F32 R11, -RZ, R3.H1_H1 ;  /* 0x30000003ff0b7230 */ /* 0x000fe20000004100 */
[----:B------:R-:W-:Y:S01]  /*abe0*/  F2FP.SATFINITE.E4M3.F32.PACK_AB_MERGE_C R35, R35, R50, RZ ;  /* 0x000000322323723e */ /* 0x000fe200048070ff */
[----:B------:R-:W-:Y:S02]  /*abf0*/  HADD2.F32 R13, -RZ, R13.H1_H1 ;  /* 0x3000000dff0d7230 */ /* 0x000fe40000004100 */
[C---:B------:R-:W-:Y:S01]  /*ac00*/  FMUL.FTZ R24, R7.reuse, R20 ;  /* 0x0000001407187220 */ /* 0x040fe20000410000 */
[----:B------:R-:W-:Y:S02]  /*ac10*/  HADD2.F32 R6, -RZ, R6.H1_H1 ;  /* 0x30000006ff067230 */ /* 0x000fe40000004100 */
[----:B------:R-:W-:Y:S01]  /*ac20*/  FMUL.FTZ R7, R7, R12 ;  /* 0x0000000c07077220 */ /* 0x000fe20000410000 */
[----:B------:R-:W-:-:S02]  /*ac30*/  HADD2.F32 R3, -RZ, R4.H0_H0 ;  /* 0x20000004ff037230 */ /* 0x000fc40000004100 */
[----:B------:R-:W-:Y:S02]  /*ac40*/  HADD2.F32 R4, -RZ, R4.H1_H1 ;  /* 0x30000004ff047230 */ /* 0x000fe40000004100 */
[C---:B------:R-:W-:Y:S01]  /*ac50*/  FMUL.FTZ R21, R6.reuse, R13 ;  /* 0x0000000d06157220 */ /* 0x040fe20000410000 */
[-C--:B------:R-:W-:Y:S01]  /*ac60*/  FMUL.FTZ R34, R6, R11.reuse ;  /* 0x0000000b06227220 */ /* 0x080fe20000410000 */
[C---:B------:R-:W-:Y:S01]  /*ac70*/  FFMA.FTZ R6, R3.reuse, R12, -R24 ;  /* 0x0000000c03067223 */ /* 0x040fe20000010818 */
[----:B------:R-:W-:Y:S01]  /*ac80*/  FFMA.FTZ R3, R3, R20, R7 ;  /* 0x0000001403037223 */ /* 0x000fe20000010007 */
[C---:B------:R-:W-:Y:S01]  /*ac90*/  FFMA.FTZ R21, R4.reuse, R11, -R21 ;  /* 0x0000000b04157223 */ /* 0x040fe20000010815 */
[----:B------:R-:W-:Y:S01]  /*aca0*/  FFMA.FTZ R34, R4, R13, R34 ;  /* 0x0000000d04227223 */ /* 0x000fe20000010022 */
[----:B------:R-:W-:Y:S02]  /*acb0*/  F2FP.SATFINITE.E4M3.F32.PACK_AB_MERGE_C R7, R41, R32, RZ ;  /* 0x000000202907723e */ /* 0x000fe400048070ff */
[----:B------:R-:W-:-:S02]  /*acc0*/  F2FP.SATFINITE.E4M3.F32.PACK_AB_MERGE_C R4, R44, R45, RZ ;  /* 0x0000002d2c04723e */ /* 0x000fc400048070ff */
[----:B------:R-:W-:Y:S02]  /*acd0*/  F2FP.SATFINITE.E4M3.F32.PACK_AB_MERGE_C R11, R52, R33, RZ ;  /* 0x00000021340b723e */ /* 0x000fe400048070ff */
[----:B------:R-:W-:Y:S02]  /*ace0*/  F2FP.SATFINITE.E4M3.F32.PACK_AB_MERGE_C R7, R30, R27, R7 ;  /* 0x0000001b1e07723e */ /* 0x000fe40004807007 */
[----:B------:R-:W-:Y:S02]  /*acf0*/  F2FP.SATFINITE.E4M3.F32.PACK_AB_MERGE_C R4, R39, R38, R4 ;  /* 0x000000262704723e */ /* 0x000fe40004807004 */
[----:B------:R-:W-:Y:S02]  /*ad00*/  F2FP.SATFINITE.E4M3.F32.PACK_AB_MERGE_C R6, R21, R6, R31 ;  /* 0x000000061506723e */ /* 0x000fe4000480701f */
[----:B------:R-:W-:Y:S02]  /*ad10*/  F2FP.SATFINITE.E4M3.F32.PACK_AB_MERGE_C R11, R29, R26, R11 ;  /* 0x0000001a1d0b723e */ /* 0x000fe4000480700b */
[----:B------:R-:W-:Y:S01]  /*ad20*/  F2FP.SATFINITE.E4M3.F32.PACK_AB_MERGE_C R10, R34, R3, R35 ;  /* 0x00000003220a723e */ /* 0x000fe20004807023 */
[----:B------:R2:W-:Y:S04]  /*ad30*/  STS.128 [R49+0xf000], R4 ;  /* 0x00f0000431007388 */ /* 0x0005e80000000c00 */
[----:B------:R2:W-:Y:S02]  /*ad40*/  STS.128 [R0+0xf000], R8 ;  /* 0x00f0000800007388 */ /* 0x0005e40000000c00 */
.L_x_356:
[----:B------:R-:W-:Y:S05]  /*ad50*/  BSYNC B0 ;  /* 0x0000000000007941 */ /* 0x000fea0003800000 */
.L_x_346:
[----:B------:R-:W-:Y:S01]  /*ad60*/  @!PT LDS RZ, [RZ] ;  /* 0x00000000fffff984 */ /* 0x000fe20000000800 */
[----:B------:R-:W-:Y:S01]  /*ad70*/  @!PT LDS RZ, [RZ] ;  /* 0x00000000fffff984 */ /* 0x000fe20000000800 */
[----:B------:R-:W-:Y:S01]  /*ad80*/  @!PT LDS RZ, [RZ] ;  /* 0x00000000fffff984 */ /* 0x000fe20000000800 */
[----:B------:R-:W-:Y:S01]  /*ad90*/  @!PT LDS RZ, [RZ] ;  /* 0x00000000fffff984 */ /* 0x000fe20000000800 */
[----:B------:R4:W-:Y:S06]  /*ada0*/  MEMBAR.ALL.CTA ;  /* 0x0000000000007992 */ /* 0x0009ec0000008000 */
[----:B----4-:R-:W4:Y:S01]  /*adb0*/  FENCE.VIEW.ASYNC.S ;  /* 0x00000000000073c6 */ /* 0x010f220000000000 */
[----:B------:R-:W-:Y:S05]  /*adc0*/  WARPSYNC.ALL ;  /* 0x0000000000007948 */ /* 0x000fea0003800000 */
[----:B----4-:R-:W-:Y:S06]  /*add0*/  BAR.SYNC.DEFER_BLOCKING 0xd, 0x180 ;  /* 0x0346000000007b1d */ /* 0x010fec0000010000 */
.L_x_343:
[----:B------:R-:W-:-:S13]  /*ade0*/  ISETP.NE.AND P0, PT, R155, 0x3, PT ;  /* 0x000000039b00780c */ /* 0x000fda0003f05270 */
[----:B------:R-:W-:Y:S05]  /*adf0*/  @!P0 BRA `(.L_x_371) ;  /* 0x0000000000048947 */ /* 0x000fea0003800000 */
[----:B------:R-:W-:Y:S01]  /*ae00*/  BPT.TRAP 0x1 ;  /* 0x000000040000795c */ /* 0x000fe20000300000 */
.L_x_371:
[----:B-123--:R-:W-:Y:S01]  /*ae10*/  IMAD R0, R154, 0x8, R18 ;  /* 0x000000089a007824 */ /* 0x00efe200078e0212 */
[----:B-----5:R-:W-:-:S04]  /*ae20*/  SHF.L.U32 R7, R157, 0x1f, RZ ;  /* 0x0000001f9d077819 */ /* 0x020fc800000006ff */
[----:B------:R1:W2:Y:S01]  /*ae30*/  SYNCS.PHASECHK.TRANS64.TRYWAIT P1, [R0+URZ+0x19c30], R7 ;  /* 0x019c3007000075a7 */ /* 0x0002a2000802017f */
[----:B------:R-:W-:Y:S05]  /*ae40*/  @!P0 BRA `(.L_x_372) ;  /* 0x0000000000048947 */ /* 0x000fea0003800000 */
[----:B------:R-:W-:Y:S01]  /*ae50*/  BPT.TRAP 0x1 ;  /* 0x000000040000795c */ /* 0x000fe20000300000 */
.L_x_372:
[----:B0-----:R-:W-:Y:S01]  /*ae60*/  VIADD R3, R18, 0x13800 ;  /* 0x0001380012037836 */ /* 0x001fe20000000000 */
[----:B------:R-:W-:Y:S01]  /*ae70*/  LOP3.LUT R4, R46, 0x10000, RZ, 0xfc, !PT ;  /* 0x000100002e047812 */ /* 0x000fe200078efcff */
[----:B------:R-:W-:-:S03]  /*ae80*/  IMAD.MOV.U32 R5, RZ, RZ, -0x3ffffff0 ;  /* 0xc0000010ff057424 */ /* 0x000fc600078e00ff */
[----:B------:R-:W-:-:S04]  /*ae90*/  SHF.R.U32.HI R3, RZ, 0x4, R3 ;  /* 0x00000004ff037819 */ /* 0x000fc80000011603 */
[----:B------:R-:W-:-:S04]  /*aea0*/  LOP3.LUT R3, R3, 0x3fff, RZ, 0xc0, !PT ;  /* 0x00003fff03037812 */ /* 0x000fc800078ec0ff */
[----:B------:R-:W-:Y:S01]  /*aeb0*/  LOP3.LUT R15, R3, 0x10000, RZ, 0xfc, !PT ;  /* 0x00010000030f7812 */ /* 0x000fe200078efcff */
[----:B--2---:R-:W-:Y:S06]  /*aec0*/  @P1 BRA `(.L_x_373) ;  /* 0x0000000000081947 */ /* 0x004fec0003800000 */
[----:B------:R-:W0:Y:S02]  /*aed0*/  SYNCS.PHASECHK.TRANS64.TRYWAIT P1, [R0+URZ+0x19c30], R7 ;  /* 0x019c3007000075a7 */ /* 0x000e24000802017f */
[----:B0-----:R-:W-:Y:S05]  /*aee0*/  @!P1 BRA `(.L_x_374) ;  /* 0x000000dc004c9947 */ /* 0x001fea0003800000 */
.L_x_373:
[----:B------:R-:W-:Y:S01]  /*aef0*/  IMAD R6, R154, 0x300, R15 ;  /* 0x000003009a067824 */ /* 0x000fe200078e020f */
[----:B------:R-:W-:Y:S05]  /*af00*/  WARPSYNC.ALL ;  /* 0x0000000000007948 */ /* 0x000fea0003800000 */
[----:B01----:R-:W-:Y:S01]  /*af10*/  IMAD.MOV.U32 R7, RZ, RZ, -0x3ffffff0 ;  /* 0xc0000010ff077424 */ /* 0x003fe200078e00ff */
[C---:B------:R-:W-:Y:S01]  /*af20*/  R2UR UR4, R4.reuse ;  /* 0x00000000040472ca */ /* 0x040fe200000e0000 */
[----:B------:R-:W-:Y:S01]  /*af30*/  WARPGROUP.ARRIVE ;  /* 0x00000000000079c5 */ /* 0x000fe20000000000 */
[----:B------:R-:W-:Y:S01]  /*af40*/  R2UR UR5, R5 ;  /* 0x00000000050572ca */ /* 0x000fe200000e0000 */
[----:B------:R-:W-:Y:S01]  /*af50*/  VIADD R10, R4, 0x180 ;  /* 0x00000180040a7836 */ /* 0x000fe20000000000 */
[C---:B------:R-:W-:Y:S01]  /*af60*/  R2UR UR6, R6.reuse ;  /* 0x00000000060672ca */ /* 0x040fe200000e0000 */
[----:B------:R-:W-:Y:S01]  /*af70*/  IMAD.MOV.U32 R11, RZ, RZ, -0x3ffffff0 ;  /* 0xc0000010ff0b7424 */ /* 0x000fe200078e00ff */
[----:B------:R-:W-:Y:S01]  /*af80*/  R2UR UR7, R7 ;  /* 0x00000000070772ca */ /* 0x000fe200000e0000 */
[----:B------:R-:W-:Y:S01]  /*af90*/  VIADD R8, R6, 0x100 ;  /* 0x0000010006087836 */ /* 0x000fe20000000000 */
[----:B------:R-:W-:-:S02]  /*afa0*/  P2R R89, PR, RZ, 0x1 ;  /* 0x00000001ff597803 */ /* 0x000fc40000000000 */
[----:B------:R0:W-:Y:S04]  /*afb0*/  STL.64 [R1+0x8], R10 ;  /* 0x0000080a01007387 */ /* 0x0001e80000100a00 */
[----:B------:R-:W2:Y:S04]  /*afc0*/  LDL R91, [R1+0x54] ;  /* 0x00005400015b7983 */ /* 0x000ea80000100800 */
[----:B------:R-:W3:Y:S01]  /*afd0*/  LDL R90, [R1+0x44] ;  /* 0x00004400015a7983 */ /* 0x000ee20000100800 */
[----:B------:R-:W-:Y:S01]  /*afe0*/  QGMMA.64x128x32.F32.E4M3.E4M3 R24, gdesc[UR4], RZ, !UPT, gsb0 ;  /* 0x01e00000041879f3 */ /* 0x000fe2000c0008ff */
[----:B------:R-:W-:Y:S01]  /*aff0*/  IMAD.MOV.U32 R9, RZ, RZ, -0x3ffffff0 ;  /* 0xc0000010ff097424 */ /* 0x000fe200078e00ff */
[----:B------:R-:W-:-:S02]  /*b000*/  R2UR UR4, R10 ;  /* 0x000000000a0472ca */ /* 0x000fc400000e0000 */
[----:B------:R-:W-:Y:S02]  /*b010*/  R2UR UR5, R11 ;  /* 0x000000000b0572ca */ /* 0x000fe400000e0000 */
[----:B------:R-:W-:Y:S02]  /*b020*/  R2UR UR6, R8 ;  /* 0x00000000080672ca */ /* 0x000fe400000e0000 */
[----:B------:R-:W-:Y:S01]  /*b030*/  R2UR UR7, R9 ;  /* 0x00000000090772ca */ /* 0x000fe200000e0000 */
[----:B------:R-:W-:Y:S01]  /*b040*/  VIADD R6, R6, 0x200 ;  /* 0x0000020006067836 */ /* 0x000fe20000000000 */
[----:B------:R-:W-:Y:S01]  /*b050*/  IADD3 R20, R4, 0x300, RZ ;  /* 0x0000030004147810 */ /* 0x000fe20007ffe0ff */
[----:B------:R-:W-:Y:S02]  /*b060*/  IMAD.MOV.U32 R21, RZ, RZ, -0x3ffffff0 ;  /* 0xc0000010ff157424 */ /* 0x000fe400078e00ff */
[----:B------:R-:W-:Y:S01]  /*b070*/  IMAD.MOV.U32 R7, RZ, RZ, -0x3ffffff0 ;  /* 0xc0000010ff077424 */ /* 0x000fe200078e00ff */
[----:B------:R-:W-:-:S02]  /*b080*/  WARPGROUP.DEPBAR.LE gsb0, 0x0 ;  /* 0x00008000000079c5 */ /* 0x000fc40000010000 */
[----:B------:R-:W-:-:S06]  /*b090*/  WARPGROUP.ARRIVE ;  /* 0x00000000000079c5 */ /* 0x000fcc0000000000 */
[----:B------:R-:W-:Y:S01]  /*b0a0*/  QGMMA.64x128x32.F32.E4M3.E4M3 R24, gdesc[UR4], R24, gsb0 ;  /* 0x01e00000041879f3 */ /* 0x000fe20008000818 */
[----:B------:R-:W-:Y:S02]  /*b0b0*/  R2UR UR4, R20 ;  /* 0x00000000140472ca */ /* 0x000fe400000e0000 */
[----:B------:R-:W-:Y:S02]  /*b0c0*/  R2UR UR5, R21 ;  /* 0x00000000150572ca */ /* 0x000fe400000e0000 */
[----:B------:R-:W-:Y:S02]  /*b0d0*/  R2UR UR6, R6 ;  /* 0x00000000060672ca */ /* 0x000fe400000e0000 */
[----:B------:R-:W-:Y:S01]  /*b0e0*/  R2UR UR7, R7 ;  /* 0x00000000070772ca */ /* 0x000fe200000e0000 */
[----:B------:R-:W-:Y:S02]  /*b0f0*/  WARPGROUP.DEPBAR.LE gsb0, 0x0 ;  /* 0x00008000000079c5 */ /* 0x000fe40000010000 */
[----:B------:R-:W-:-:S10]  /*b100*/  WARPGROUP.ARRIVE ;  /* 0x00000000000079c5 */ /* 0x000fd40000000000 */
[----:B------:R-:W-:Y:S01]  /*b110*/  QGMMA.64x128x32.F32.E4M3.E4M3 R24, gdesc[UR4], R24, gsb0 ;  /* 0x01e00000041879f3 */ /* 0x000fe20008000818 */
[----:B------:R-:W-:Y:S02]  /*b120*/  ULDC UR4, c[0x0][0x988] ;  /* 0x0002620000047ab9 */ /* 0x000fe40000000800 */
[----:B------:R-:W-:Y:S02]  /*b130*/  WARPGROUP.DEPBAR.LE gsb0, 0x0 ;  /* 0x00008000000079c5 */ /* 0x000fe40000010000 */
[C---:B------:R-:W-:Y:S01]  /*b140*/  FMUL.FTZ R3, R2.reuse, R24 ;  /* 0x0000001802037220 */ /* 0x040fe20000410000 */
[C---:B------:R-:W-:Y:S01]  /*b150*/  FMUL.FTZ R6, R2.reuse, R25 ;  /* 0x0000001902067220 */ /* 0x040fe20000410000 */
[C---:B------:R-:W-:Y:S01]  /*b160*/  FMUL.FTZ R9, R2.reuse, R28 ;  /* 0x0000001c02097220 */ /* 0x040fe20000410000 */
[C---:B------:R-:W-:Y:S01]  /*b170*/  FMUL.FTZ R12, R2.reuse, R31 ;  /* 0x0000001f020c7220 */ /* 0x040fe20000410000 */
[C---:B------:R-:W-:Y:S01]  /*b180*/  FMUL.FTZ R8, R2.reuse, R27 ;  /* 0x0000001b02087220 */ /* 0x040fe20000410000 */
[C---:B------:R-:W-:Y:S01]  /*b190*/  FMUL.FTZ R27, R2.reuse, R37 ;  /* 0x00000025021b7220 */ /* 0x040fe20000410000 */
[----:B------:R-:W1:Y:S01]  /*b1a0*/  MUFU.TANH R3, R3 ;  /* 0x0000000300037308 */ /* 0x000e620000002400 */
[C---:B0-----:R-:W-:Y:S01]  /*b1b0*/  FMUL.FTZ R10, R2.reuse, R29 ;  /* 0x0000001d020a7220 */ /* 0x041fe20000410000 */
[C---:B------:R-:W-:Y:S01]  /*b1c0*/  FMUL.FTZ R37, R2.reuse, R47 ;  /* 0x0000002f02257220 */ /* 0x040fe20000410000 */
[----:B------:R-:W-:Y:S01]  /*b1d0*/  FMUL.FTZ R47, R2, R57 ;  /* 0x00000039022f7220 */ /* 0x000fe20000410000 */
[----:B--2---:R-:W-:-:S04]  /*b1e0*/  IMAD.IADD R57, R91, 0x1, R88 ;  /* 0x000000015b397824 */ /* 0x004fc800078e0258 */
[----:B------:R-:W0:Y:S01]  /*b1f0*/  MUFU.TANH R6, R6 ;  /* 0x0000000600067308 */ /* 0x000e220000002400 */
[----:B------:R-:W-:Y:S01]  /*b200*/  FMUL.FTZ R13, R2, R32 ;  /* 0x00000020020d7220 */ /* 0x000fe20000410000 */
[----:B---3--:R-:W-:-:S06]  /*b210*/  IMAD R57, R90, -0x80, R57 ;  /* 0xffffff805a397824 */ /* 0x008fcc00078e0239 */
[----:B------:R-:W2:Y:S01]  /*b220*/  MUFU.TANH R9, R9 ;  /* 0x0000000900097308 */ /* 0x000ea20000002400 */
[----:B------:R-:W-:-:S07]  /*b230*/  FMUL.FTZ R7, R2, R26 ;  /* 0x0000001a02077220 */ /* 0x000fce0000410000 */
[----:B------:R-:W3:Y:S01]  /*b240*/  MUFU.TANH R12, R12 ;  /* 0x0000000c000c7308 */ /* 0x000ee20000002400 */
[----:B------:R-:W-:Y:S01]  /*b250*/  FMUL.FTZ R14, R2, R33 ;  /* 0x00000021020e7220 */ /* 0x000fe20000410000 */
[----:B------:R-:W-:-:S06]  /*b260*/  ISETP.GT.AND P1, PT, R57, RZ, PT ;  /* 0x000000ff3900720c */ /* 0x000fcc0003f24270 */
[----:B------:R-:W4:Y:S01]  /*b270*/  MUFU.TANH R10, R10 ;  /* 0x0000000a000a7308 */ /* 0x000f220000002400 */
[C---:B------:R-:W-:Y:S01]  /*b280*/  ISETP.GT.AND P2, PT, R57.reuse, 0x1, PT ;  /* 0x000000013900780c */ /* 0x040fe20003f44270 */
[C---:B------:R-:W-:Y:S01]  /*b290*/  FMUL.FTZ R26, R2.reuse, R36 ;  /* 0x00000024021a7220 */ /* 0x040fe20000410000 */
[----:B------:R-:W-:Y:S01]  /*b2a0*/  ISETP.GT.AND P6, PT, R57, 0x8, PT ;  /* 0x000000083900780c */ /* 0x000fe20003fc4270 */
[----:B------:R-:W-:-:S04]  /*b2b0*/  FMUL.FTZ R31, R2, R41 ;  /* 0x00000029021f7220 */ /* 0x000fc80000410000 */
[----:B------:R-:W5:Y:S01]  /*b2c0*/  MUFU.TANH R13, R13 ;  /* 0x0000000d000d7308 */ /* 0x000f620000002400 */
[----:B------:R-:W-:Y:S01]  /*b2d0*/  ISETP.GT.AND P5, PT, R57, 0x9, PT ;  /* 0x000000093900780c */ /* 0x000fe20003fa4270 */
[C---:B------:R-:W-:Y:S01]  /*b2e0*/  FMUL.FTZ R11, R2.reuse, R30 ;  /* 0x0000001e020b7220 */ /* 0x040fe20000410000 */
[C---:B------:R-:W-:Y:S01]  /*b2f0*/  FMUL.FTZ R41, R2.reuse, R51 ;  /* 0x0000003302297220 */ /* 0x040fe20000410000 */
[----:B-1----:R-:W-:Y:S01]  /*b300*/  FSEL R3, R3, -INF , P1 ;  /* 0xff80000003037808 */ /* 0x002fe20000800000 */
[----:B------:R-:W-:Y:S01]  /*b310*/  FMUL.FTZ R51, R2, R61 ;  /* 0x0000003d02337220 */ /* 0x000fe20000410000 */
[----:B0-----:R-:W-:Y:S02]  /*b320*/  FSEL R6, R6, -INF , P2 ;  /* 0xff80000006067808 */ /* 0x001fe40001000000 */
[----:B------:R-:W0:Y:S01]  /*b330*/  MUFU.TANH R7, R7 ;  /* 0x0000000700077308 */ /* 0x000e220000002400 */
[----:B--2---:R-:W-:Y:S02]  /*b340*/  FSEL R61, R9, -INF , P6 ;  /* 0xff800000093d7808 */ /* 0x004fe40003000000 */
[----:B---3--:R-:W-:-:S05]  /*b350*/  FSEL R9, R12, -INF , P5 ;  /* 0xff8000000c097808 */ /* 0x008fca0002800000 */
[----:B------:R-:W1:Y:S01]  /*b360*/  MUFU.TANH R14, R14 ;  /* 0x0000000e000e7308 */ /* 0x000e620000002400 */
[----:B------:R-:W-:Y:S01]  /*b370*/  FMNMX.FTZ R12, R3, R6, !PT ;  /* 0x00000006030c7209 */ /* 0x000fe20007810000 */
[C---:B------:R-:W-:Y:S01]  /*b380*/  FMUL.FTZ R30, R2.reuse, R40 ;  /* 0x00000028021e7220 */ /* 0x040fe20000410000 */
[C---:B------:R-:W-:Y:S01]  /*b390*/  FMUL.FTZ R33, R2.reuse, R43 ;  /* 0x0000002b02217220 */ /* 0x040fe20000410000 */
[----:B------:R-:W-:-:S04]  /*b3a0*/  FMUL.FTZ R43, R2, R53 ;  /* 0x00000035022b7220 */ /* 0x000fc80000410000 */
[----:B------:R-:W2:Y:S01]  /*b3b0*/  MUFU.TANH R8, R8 ;  /* 0x0000000800087308 */ /* 0x000ea20000002400 */
[C---:B------:R-:W-:Y:S01]  /*b3c0*/  FMUL.FTZ R53, R2.reuse, R63 ;  /* 0x0000003f02357220 */ /* 0x040fe20000410000 */
[----:B------:R-:W-:Y:S01]  /*b3d0*/  FMUL.FTZ R24, R2, R34 ;  /* 0x0000002202187220 */ /* 0x000fe20000410000 */
[----:B------:R-:W-:-:S05]  /*b3e0*/  ISETP.GT.AND P4, PT, R57, 0x10, PT ;  /* 0x000000103900780c */ /* 0x000fca0003f84270 */
[----:B------:R-:W3:Y:S01]  /*b3f0*/  MUFU.TANH R26, R26 ;  /* 0x0000001a001a7308 */ /* 0x000ee20000002400 */
[----:B----4-:R-:W-:Y:S02]  /*b400*/  FSEL R63, R10, -INF , P5 ;  /* 0xff8000000a3f7808 */ /* 0x010fe40002800000 */
[----:B------:R-:W-:-:S05]  /*b410*/  FMNMX.FTZ R12, R61, R12, !PT ;  /* 0x0000000c3d0c7209 */ /* 0x000fca0007810000 */
[----:B------:R-:W4:Y:S01]  /*b420*/  MUFU.TANH R11, R11 ;  /* 0x0000000b000b7308 */ /* 0x000f220000002400 */
[C---:B------:R-:W-:Y:S01]  /*b430*/  FMUL.FTZ R25, R2.reuse, R35 ;  /* 0x0000002302197220 */ /* 0x040fe20000410000 */
[----:B------:R-:W-:Y:S01]  /*b440*/  FMUL.FTZ R28, R2, R38 ;  /* 0x00000026021c7220 */ /* 0x000fe20000410000 */
[----:B------:R-:W-:-:S05]  /*b450*/  ISETP.GT.AND P3, PT, R57, 0x11, PT ;  /* 0x000000113900780c */ /* 0x000fca0003f64270 */
[----:B------:R-:W4:Y:S01]  /*b460*/  MUFU.TANH R27, R27 ;  /* 0x0000001b001b7308 */ /* 0x000f220000002400 */
[----:B-----5:R-:W-:Y:S01]  /*b470*/  FSEL R13, R13, -INF , P4 ;  /* 0xff8000000d0d7808 */ /* 0x020fe20002000000 */
[C---:B------:R-:W-:Y:S01]  /*b480*/  FMUL.FTZ R34, R2.reuse, R44 ;  /* 0x0000002c02227220 */ /* 0x040fe20000410000 */
[----:B------:R-:W-:Y:S01]  /*b490*/  FMNMX.FTZ R12, R63, R12, !PT ;  /* 0x0000000c3f0c7209 */ /* 0x000fe20007810000 */
[C---:B------:R-:W-:Y:S01]  /*b4a0*/  FMUL.FTZ R38, R2.reuse, R48 ;  /* 0x0000003002267220 */ /* 0x040fe20000410000 */
[----:B------:R-:W-:-:S03]  /*b4b0*/  FMUL.FTZ R48, R2, R58 ;  /* 0x0000003a02307220 */ /* 0x000fc60000410000 */
[----:B------:R-:W5:Y:S01]  /*b4c0*/  MUFU.TANH R30, R30 ;  /* 0x0000001e001e7308 */ /* 0x000f620000002400 */
[C---:B------:R-:W-:Y:S01]  /*b4d0*/  FMUL.FTZ R58, R2.reuse, R67 ;  /* 0x00000043023a7220 */ /* 0x040fe20000410000 */
[----:B0-----:R-:W-:Y:S01]  /*b4e0*/  FSEL R7, R7, -INF , P1 ;  /* 0xff80000007077808 */ /* 0x001fe20000800000 */
[----:B------:R-:W-:Y:S01]  /*b4f0*/  FMUL.FTZ R35, R2, R45 ;  /* 0x0000002d02237220 */ /* 0x000fe20000410000 */
[----:B------:R-:W-:Y:S02]  /*b500*/  ISETP.GT.AND P1, PT, R57, 0x18, PT ;  /* 0x000000183900780c */ /* 0x000fe40003f24270 */
[----:B-1----:R-:W-:Y:S02]  /*b510*/  FSEL R67, R14, -INF , P3 ;  /* 0xff8000000e437808 */ /* 0x002fe40001800000 */
[----:B------:R-:W0:Y:S01]  /*b520*/  MUFU.TANH R24, R24 ;  /* 0x0000001800187308 */ /* 0x000e220000002400 */
[----:B------:R-:W-:Y:S01]  /*b530*/  FMNMX.FTZ R12, R13, R12, !PT ;  /* 0x0000000c0d0c7209 */ /* 0x000fe20007810000 */
[----:B------:R-:W-:Y:S01]  /*b540*/  FMUL.FTZ R113, R2, R71 ;  /* 0x0000004702717220 */ /* 0x000fe20000410000 */
[----:B--2---:R-:W-:-:S05]  /*b550*/  FSEL R8, R8, -INF , P2 ;  /* 0xff80000008087808 */ /* 0x004fca0001000000 */
[----:B------:R-:W1:Y:S01]  /*b560*/  MUFU.TANH R31, R31 ;  /* 0x0000001f001f7308 */ /* 0x000e620000002400 */
[----:B------:R-:W-:Y:S01]  /*b570*/  FMUL.FTZ R29, R2, R39 ;  /* 0x00000027021d7220 */ /* 0x000fe20000410000 */
[----:B------:R-:W-:Y:S02]  /*b580*/  ISETP.GT.AND P2, PT, R57, 0x19, PT ;  /* 0x000000193900780c */ /* 0x000fe40003f44270 */
[----:B---3--:R-:W-:Y:S02]  /*b590*/  FSEL R71, R26, -INF , P1 ;  /* 0xff8000001a477808 */ /* 0x008fe40000800000 */
[----:B------:R-:W-:Y:S02]  /*b5a0*/  FMNMX.FTZ R12, R67, R12, !PT ;  /* 0x0000000c430c7209 */ /* 0x000fe40007810000 */
[----:B------:R-:W2:Y:S01]  /*b5b0*/  MUFU.TANH R25, R25 ;  /* 0x0000001900197308 */ /* 0x000ea20000002400 */
[----:B----4-:R-:W-:Y:S01]  /*b5c0*/  FSEL R11, R11, -INF , P6 ;  /* 0xff8000000b0b7808 */ /* 0x010fe20003000000 */
[----:B------:R-:W-:Y:S01]  /*b5d0*/  FMUL.FTZ R32, R2, R42 ;  /* 0x0000002a02207220 */ /* 0x000fe20000410000 */
[----:B------:R-:W-:-:S05]  /*b5e0*/  ISETP.GT.AND P6, PT, R57, 0x20, PT ;  /* 0x000000203900780c */ /* 0x000fca0003fc4270 */
[----:B------:R-:W3:Y:S01]  /*b5f0*/  MUFU.TANH R34, R34 ;  /* 0x0000002200227308 */ /* 0x000ee20000002400 */
[----:B------:R-:W-:Y:S01]  /*b600*/  FSEL R27, R27, -INF , P2 ;  /* 0xff8000001b1b7808 */ /* 0x000fe20001000000 */
[----:B------:R-:W-:Y:S01]  /*b610*/  FMUL.FTZ R39, R2, R49 ;  /* 0x0000003102277220 */ /* 0x000fe20000410000 */
[----:B------:R-:W-:-:S05]  /*b620*/  FMNMX.FTZ R12, R71, R12, !PT ;  /* 0x0000000c470c7209 */ /* 0x000fca0007810000 */
[----:B------:R-:W4:Y:S01]  /*b630*/  MUFU.TANH R28, R28 ;  /* 0x0000001c001c7308 */ /* 0x000f220000002400 */
[----:B------:R-:W-:Y:S01]  /*b640*/  ISETP.GT.AND P5, PT, R57, 0x21, PT ;  /* 0x000000213900780c */ /* 0x000fe20003fa4270 */
[----:B------:R-:W-:Y:S01]  /*b650*/  FMUL.FTZ R42, R2, R52 ;  /* 0x00000034022a7220 */ /* 0x000fe20000410000 */
[----:B-----5:R-:W-:-:S05]  /*b660*/  FSEL R93, R30, -INF , P6 ;  /* 0xff8000001e5d7808 */ /* 0x020fca0003000000 */
[----:B------:R-:W5:Y:S01]  /*b670*/  MUFU.TANH R35, R35 ;  /* 0x0000002300237308 */ /* 0x000f620000002400 */
[----:B------:R-:W-:Y:S01]  /*b680*/  FMNMX.FTZ R12, R27, R12, !PT ;  /* 0x0000000c1b0c7209 */ /* 0x000fe20007810000 */
[C---:B------:R-:W-:Y:S01]  /*b690*/  FMUL.FTZ R45, R2.reuse, R55 ;  /* 0x00000037022d7220 */ /* 0x040fe20000410000 */
[----:B------:R-:W-:-:S05]  /*b6a0*/  FMUL.FTZ R55, R2, R65 ;  /* 0x0000004102377220 */ /* 0x000fca0000410000 */
[----:B------:R-:W5:Y:S01]  /*b6b0*/  MUFU.TANH R29, R29 ;  /* 0x0000001d001d7308 */ /* 0x000f620000002400 */
[----:B0-----:R-:W-:Y:S01]  /*b6c0*/  FSEL R65, R24, -INF , P4 ;  /* 0xff80000018417808 */ /* 0x001fe20002000000 */
[----:B------:R-:W-:Y:S01]  /*b6d0*/  FMUL.FTZ R36, R2, R46 ;  /* 0x0000002e02247220 */ /* 0x000fe20000410000 */
[----:B------:R-:W-:-:S05]  /*b6e0*/  ISETP.GT.AND P4, PT, R57, 0x28, PT ;  /* 0x000000283900780c */ /* 0x000fca0003f84270 */
[----:B------:R-:W0:Y:S01]  /*b6f0*/  MUFU.TANH R38, R38 ;  /* 0x0000002600267308 */ /* 0x000e220000002400 */
[----:B-1----:R-:W-:Y:S02]  /*b700*/  FSEL R31, R31, -INF , P5 ;  /* 0xff8000001f1f7808 */ /* 0x002fe40002800000 */
[----:B------:R-:W-:-:S05]  /*b710*/  FMNMX.FTZ R12, R93, R12, !PT ;  /* 0x0000000c5d0c7209 */ /* 0x000fca0007810000 */
[----:B------:R-:W1:Y:S01]  /*b720*/  MUFU.TANH R32, R32 ;  /* 0x0000002000207308 */ /* 0x000e620000002400 */
[----:B--2---:R-:W-:Y:S01]  /*b730*/  FSEL R25, R25, -INF , P3 ;  /* 0xff80000019197808 */ /* 0x004fe20001800000 */
[----:B------:R-:W-:Y:S01]  /*b740*/  FMUL.FTZ R40, R2, R50 ;  /* 0x0000003202287220 */ /* 0x000fe20000410000 */
[----:B------:R-:W-:-:S05]  /*b750*/  ISETP.GT.AND P3, PT, R57, 0x29, PT ;  /* 0x000000293900780c */ /* 0x000fca0003f64270 */
[----:B------:R-:W2:Y:S01]  /*b760*/  MUFU.TANH R39, R39 ;  /* 0x0000002700277308 */ /* 0x000ea20000002400 */
[----:B---3--:R-:W-:Y:S01]  /*b770*/  FSEL R95, R34, -INF , P4 ;  /* 0xff800000225f7808 */ /* 0x008fe20002000000 */
[C---:B------:R-:W-:Y:S01]  /*b780*/  FMUL.FTZ R46, R2.reuse, R56 ;  /* 0x00000038022e7220 */ /* 0x040fe20000410000 */
[----:B------:R-:W-:Y:S01]  /*b790*/  FMNMX.FTZ R12, R31, R12, !PT ;  /* 0x0000000c1f0c7209 */ /* 0x000fe20007810000 */
[----:B------:R-:W-:-:S04]  /*b7a0*/  FMUL.FTZ R50, R2, R60 ;  /* 0x0000003c02327220 */ /* 0x000fc80000410000 */
[----:B------:R-:W3:Y:S01]  /*b7b0*/  MUFU.TANH R33, R33 ;  /* 0x0000002100217308 */ /* 0x000ee20000002400 */
[----:B------:R-:W-:Y:S01]  /*b7c0*/  FMUL.FTZ R60, R2, R69 ;  /* 0x00000045023c7220 */ /* 0x000fe20000410000 */
[----:B----4-:R-:W-:-:S06]  /*b7d0*/  FSEL R69, R28, -INF , P1 ;  /* 0xff8000001c457808 */ /* 0x010fcc0000800000 */
[----:B------:R-:W4:Y:S01]  /*b7e0*/  MUFU.TANH R42, R42 ;  /* 0x0000002a002a7308 */ /* 0x000f220000002400 */
[----:B------:R-:W-:Y:S02]  /*b7f0*/  ISETP.GT.AND P1, PT, R57, 0x30, PT ;  /* 0x000000303900780c */ /* 0x000fe40003f24270 */
[----:B-----5:R-:W-:Y:S02]  /*b800*/  FSEL R35, R35, -INF , P3 ;  /* 0xff80000023237808 */ /* 0x020fe40001800000 */
[----:B------:R-:W-:-:S03]  /*b810*/  FMNMX.FTZ R14, R95, R12, !PT ;  /* 0x0000000c5f0e7209 */ /* 0x000fc60007810000 */
[----:B------:R-:W5:Y:S01]  /*b820*/  MUFU.TANH R36, R36 ;  /* 0x0000002400247308 */ /* 0x000f620000002400 */
[----:B------:R-:W-:Y:S02]  /*b830*/  FSEL R29, R29, -INF , P2 ;  /* 0xff8000001d1d7808 */ /* 0x000fe40001000000 */
[----:B------:R-:W-:-:S05]  /*b840*/  ISETP.GT.AND P2, PT, R57, 0x31, PT ;  /* 0x000000313900780c */ /* 0x000fca0003f44270 */
[----:B------:R-:W5:Y:S01]  /*b850*/  MUFU.TANH R43, R43 ;  /* 0x0000002b002b7308 */ /* 0x000f620000002400 */
[----:B0-----:R-:W-:Y:S02]  /*b860*/  FSEL R99, R38, -INF , P1 ;  /* 0xff80000026637808 */ /* 0x001fe40000800000 */
[----:B------:R-:W-:-:S05]  /*b870*/  FMNMX.FTZ R14, R35, R14, !PT ;  /* 0x0000000e230e7209 */ /* 0x000fca0007810000 */
[----:B------:R-:W0:Y:S01]  /*b880*/  MUFU.TANH R37, R37 ;  /* 0x0000002500257308 */ /* 0x000e220000002400 */
[----:B-1----:R-:W-:Y:S01]  /*b890*/  FSEL R91, R32, -INF , P6 ;  /* 0xff800000205b7808 */ /* 0x002fe20003000000 */
[----:B------:R-:W-:Y:S01]  /*b8a0*/  FMUL.FTZ R44, R2, R54 ;  /* 0x00000036022c7220 */ /* 0x000fe20000410000 */
[----:B------:R-:W-:-:S05]  /*b8b0*/  ISETP.GT.AND P6, PT, R57, 0x38, PT ;  /* 0x000000383900780c */ /* 0x000fca0003fc4270 */
[----:B------:R-:W1:Y:S01]  /*b8c0*/  MUFU.TANH R46, R46 ;  /* 0x0000002e002e7308 */ /* 0x000e620000002400 */
[----:B--2---:R-:W-:Y:S02]  /*b8d0*/  FSEL R39, R39, -INF , P2 ;  /* 0xff80000027277808 */ /* 0x004fe40001000000 */
[----:B------:R-:W-:-:S05]  /*b8e0*/  FMNMX.FTZ R14, R99, R14, !PT ;  /* 0x0000000e630e7209 */ /* 0x000fca0007810000 */
[----:B------:R-:W2:Y:S01]  /*b8f0*/  MUFU.TANH R40, R40 ;  /* 0x0000002800287308 */ /* 0x000ea20000002400 */
[----:B---3--:R-:W-:Y:S01]  /*b900*/  FSEL R33, R33, -INF , P5 ;  /* 0xff80000021217808 */ /* 0x008fe20002800000 */
[----:B------:R-:W-:Y:S01]  /*b910*/  FMUL.FTZ R54, R2, R64 ;  /* 0x0000004002367220 */ /* 0x000fe20000410000 */
[----:B------:R-:W-:-:S05]  /*b920*/  ISETP.GT.AND P5, PT, R57, 0x39, PT ;  /* 0x000000393900780c */ /* 0x000fca0003fa4270 */
[----:B------:R-:W3:Y:S01]  /*b930*/  MUFU.TANH R47, R47 ;  /* 0x0000002f002f7308 */ /* 0x000ee20000002400 */
[----:B----4-:R-:W-:Y:S02]  /*b940*/  FSEL R101, R42, -INF , P6 ;  /* 0xff8000002a657808 */ /* 0x010fe40003000000 */
[----:B------:R-:W-:Y:S01]  /*b950*/  FMNMX.FTZ R14, R39, R14, !PT ;  /* 0x0000000e270e7209 */ /* 0x000fe20007810000 */
[----:B------:R-:W-:-:S04]  /*b960*/  FMUL.FTZ R123, R2, R73 ;  /* 0x00000049027b7220 */ /* 0x000fc80000410000 */
[----:B------:R-:W4:Y:S01]  /*b970*/  MUFU.TANH R41, R41 ;  /* 0x0000002900297308 */ /* 0x000f220000002400 */
[----:B-----5:R-:W-:Y:S02]  /*b980*/  FSEL R73, R36, -INF , P4 ;  /* 0xff80000024497808 */ /* 0x020fe40002000000 */
[----:B------:R-:W-:-:S05]  /*b990*/  ISETP.GT.AND P4, PT, R57, 0x40, PT ;  /* 0x000000403900780c */ /* 0x000fca0003f84270 */
[----:B------:R-:W5:Y:S01]  /*b9a0*/  MUFU.TANH R50, R50 ;  /* 0x0000003200327308 */ /* 0x000f620000002400 */
[----:B------:R-:W-:Y:S02]  /*b9b0*/  FSEL R43, R43, -INF , P5 ;  /* 0xff8000002b2b7808 */ /* 0x000fe40002800000 */
[----:B------:R-:W-:-:S05]  /*b9c0*/  FMNMX.FTZ R14, R101, R14, !PT ;  /* 0x0000000e650e7209 */ /* 0x000fca0007810000 */
[----:B------:R-:W5:Y:S01]  /*b9d0*/  MUFU.TANH R44, R44 ;  /* 0x0000002c002c7308 */ /* 0x000f620000002400 */
[----:B0-----:R-:W-:Y:S01]  /*b9e0*/  FSEL R37, R37, -INF , P3 ;  /* 0xff80000025257808 */ /* 0x001fe20001800000 */
[----:B------:R-:W-:Y:S01]  /*b9f0*/  FMUL.FTZ R49, R2, R59 ;  /* 0x0000003b02317220 */ /* 0x000fe20000410000 */
[----:B------:R-:W-:-:S05]  /*ba00*/  ISETP.GT.AND P3, PT, R57, 0x41, PT ;  /* 0x000000413900780c */ /* 0x000fca0003f64270 */
[----:B------:R-:W0:Y:S01]  /*ba10*/  MUFU.TANH R51, R51 ;  /* 0x0000003300337308 */ /* 0x000e220000002400 */
[----:B-1----:R-:W-:Y:S01]  /*ba20*/  FSEL R107, R46, -INF , P4 ;  /* 0xff8000002e6b7808 */ /* 0x002fe20002000000 */
[----:B------:R-:W-:Y:S01]  /*ba30*/  FMUL.FTZ R59, R2, R68 ;  /* 0x00000044023b7220 */ /* 0x000fe20000410000 */
[----:B------:R-:W-:-:S05]  /*ba40*/  FMNMX.FTZ R14, R43, R14, !PT ;  /* 0x0000000e2b0e7209 */ /* 0x000fca0007810000 */
[----:B------:R-:W1:Y:S01]  /*ba50*/  MUFU.TANH R45, R45 ;  /* 0x0000002d002d7308 */ /* 0x000e620000002400 */
[----:B--2---:R-:W-:Y:S02]  /*ba60*/  FSEL R97, R40, -INF , P1 ;  /* 0xff80000028617808 */ /* 0x004fe40000800000 */
[----:B------:R-:W-:-:S05]  /*ba70*/  ISETP.GT.AND P1, PT, R57, 0x48, PT ;  /* 0x000000483900780c */ /* 0x000fca0003f24270 */
[----:B------:R-:W2:Y:S01]  /*ba80*/  MUFU.TANH R54, R54 ;  /* 0x0000003600367308 */ /* 0x000ea20000002400 */
[----:B---3--:R-:W-:Y:S02]  /*ba90*/  FSEL R47, R47, -INF , P3 ;  /* 0xff8000002f2f7808 */ /* 0x008fe40001800000 */
[----:B------:R-:W-:-:S05]  /*baa0*/  FMNMX.FTZ R24, R107, R14, !PT ;  /* 0x0000000e6b187209 */ /* 0x000fca0007810000 */
[----:B------:R-:W3:Y:S01]  /*bab0*/  MUFU.TANH R48, R48 ;  /* 0x0000003000307308 */ /* 0x000ee20000002400 */
[----:B----4-:R-:W-:Y:S01]  /*bac0*/  FSEL R41, R41, -INF , P2 ;  /* 0xff80000029297808 */ /* 0x010fe20001000000 */
[----:B------:R-:W-:Y:S01]  /*bad0*/  FMUL.FTZ R52, R2, R62 ;  /* 0x0000003e02347220 */ /* 0x000fe20000410000 */
[----:B------:R-:W-:-:S05]  /*bae0*/  ISETP.GT.AND P2, PT, R57, 0x49, PT ;  /* 0x000000493900780c */ /* 0x000fca0003f44270 */
[----:B------:R-:W4:Y:S01]  /*baf0*/  MUFU.TANH R55, R55 ;  /* 0x0000003700377308 */ /* 0x000f220000002400 */
[----:B-----5:R-:W-:Y:S01]  /*bb00*/  FSEL R109, R50, -INF , P1 ;  /* 0xff800000326d7808 */ /* 0x020fe20000800000 */
[C---:B------:R-:W-:Y:S01]  /*bb10*/  FMUL.FTZ R133, R2.reuse, R72 ;  /* 0x0000004802857220 */ /* 0x040fe20000410000 */
[----:B------:R-:W-:Y:S01]  /*bb20*/  FMNMX.FTZ R24, R47, R24, !PT ;  /* 0x000000182f187209 */ /* 0x000fe20007810000 */
[----:B------:R-:W-:-:S04]  /*bb30*/  FMUL.FTZ R12, R2, R75 ;  /* 0x0000004b020c7220 */ /* 0x000fc80000410000 */
[----:B------:R-:W5:Y:S01]  /*bb40*/  MUFU.TANH R49, R49 ;  /* 0x0000003100317308 */ /* 0x000f620000002400 */
[----:B------:R-:W-:Y:S01]  /*bb50*/  FSEL R75, R44, -INF , P6 ;  /* 0xff8000002c4b7808 */ /* 0x000fe20003000000 */
[----:B------:R-:W-:Y:S01]  /*bb60*/  FMUL.FTZ R56, R2, R66 ;  /* 0x0000004202387220 */ /* 0x000fe20000410000 */
        /* <DEDUP_REMOVED lines=12> */
[----:B------:R-:W-:Y:S01]  /*bc30*/  FMUL.FTZ R10, R2, R70 ;  /* 0x00000046020a7220 */ /* 0x000fe20000410000 */
[----:B---3--:R-:W-:-:S06]  /*bc40*/  FSEL R105, R48, -INF , P4 ;  /* 0xff80000030697808 */ /* 0x008fcc0002000000 */
[----:B------:R-:W3:Y:S01]  /*bc50*/  MUFU.TANH R133, R133 ;  /* 0x0000008500857308 */ /* 0x000ee20000002400 */
[----:B------:R-:W-:Y:S01]  /*bc60*/  ISETP.GT.AND P4, PT, R57, 0x58, PT ;  /* 0x000000583900780c */ /* 0x000fe20003f84270 */
[----:B------:R-:W-:Y:S01]  /*bc70*/  FMUL.FTZ R14, R2, R77 ;  /* 0x0000004d020e7220 */ /* 0x000fe20000410000 */
[----:B----4-:R-:W-:Y:S02]  /*bc80*/  FSEL R117, R55, -INF , P5 ;  /* 0xff80000037757808 */ /* 0x010fe40002800000 */
[----:B------:R-:W-:-:S03]  /*bc90*/  FMNMX.FTZ R24, R115, R24, !PT ;  /* 0x0000001873187209 */ /* 0x000fc60007810000 */
[----:B------:R-:W4:Y:S01]  /*bca0*/  MUFU.TANH R56, R56 ;  /* 0x0000003800387308 */ /* 0x000f220000002400 */
[----:B-----5:R-:W-:Y:S01]  /*bcb0*/  FSEL R49, R49, -INF , P3 ;  /* 0xff80000031317808 */ /* 0x020fe20001800000 */
[----:B------:R-:W-:Y:S01]  /*bcc0*/  FMUL.FTZ R80, R2, R80 ;  /* 0x0000005002507220 */ /* 0x000fe20000410000 */
        /* <DEDUP_REMOVED lines=17> */
[----:B------:R-:W-:Y:S01]  /*bde0*/  FMUL.FTZ R84, R2, R84 ;  /* 0x0000005402547220 */ /* 0x000fe20000410000 */
[----:B------:R-:W-:-:S05]  /*bdf0*/  FMNMX.FTZ R24, R121, R24, !PT ;  /* 0x0000001879187209 */ /* 0x000fca0007810000 */
[----:B------:R-:W3:Y:S01]  /*be00*/  MUFU.TANH R113, R113 ;  /* 0x0000007100717308 */ /* 0x000ee20000002400 */
[----:B----4-:R-:W-:Y:S02]  /*be10*/  FSEL R55, R56, -INF , P6 ;  /* 0xff80000038377808 */ /* 0x010fe40003000000 */
[----:B------:R-:W-:-:S05]  /*be20*/  ISETP.GT.AND P6, PT, R57, 0x68, PT ;  /* 0x000000683900780c */ /* 0x000fca0003fc4270 */
[----:B------:R-:W4:Y:S01]  /*be30*/  MUFU.TANH R80, R80 ;  /* 0x0000005000507308 */ /* 0x000f220000002400 */
[----:B-----5:R-:W-:Y:S02]  /*be40*/  FSEL R123, R123, -INF , P1 ;  /* 0xff8000007b7b7808 */ /* 0x020fe40000800000 */
[----:B------:R-:W-:-:S05]  /*be50*/  FMNMX.FTZ R24, R133, R24, !PT ;  /* 0x0000001885187209 */ /* 0x000fca0007810000 */
[----:B------:R-:W5:Y:S01]  /*be60*/  MUFU.TANH R111, R111 ;  /* 0x0000006f006f7308 */ /* 0x000f620000002400 */
[----:B------:R-:W-:Y:S01]  /*be70*/  FSEL R59, R58, -INF , P5 ;  /* 0xff8000003a3b7808 */ /* 0x000fe20002800000 */
[----:B------:R-:W-:Y:S01]  /*be80*/  FMUL.FTZ R85, R2, R85 ;  /* 0x0000005502557220 */ /* 0x000fe20000410000 */
[----:B------:R-:W-:-:S05]  /*be90*/  ISETP.GT.AND P5, PT, R57, 0x69, PT ;  /* 0x000000693900780c */ /* 0x000fca0003fa4270 */
[----:B------:R1:W5:Y:S01]  /*bea0*/  MUFU.TANH R127, R81 ;  /* 0x00000051007f7308 */ /* 0x0003620000002400 */
[----:B0-----:R-:W-:Y:S02]  /*beb0*/  FSEL R135, R76, -INF , P6 ;  /* 0xff8000004c877808 */ /* 0x001fe40003000000 */
[----:B------:R-:W-:-:S05]  /*bec0*/  FMNMX.FTZ R24, R123, R24, !PT ;  /* 0x000000187b187209 */ /* 0x000fca0007810000 */
[----:B------:R-:W0:Y:S01]  /*bed0*/  MUFU.TANH R12, R12 ;  /* 0x0000000c000c7308 */ /* 0x000e220000002400 */
[----:B-1----:R-:W-:Y:S02]  /*bee0*/  FSEL R81, R10, -INF , P4 ;  /* 0xff8000000a517808 */ /* 0x002fe40002000000 */
[----:B------:R-:W-:-:S05]  /*bef0*/  ISETP.GT.AND P4, PT, R57, 0x70, PT ;  /* 0x000000703900780c */ /* 0x000fca0003f84270 */
[----:B------:R-:W1:Y:S01]  /*bf00*/  MUFU.TANH R84, R84 ;  /* 0x0000005400547308 */ /* 0x000e620000002400 */
[----:B--2---:R-:W-:Y:S02]  /*bf10*/  FSEL R131, R14, -INF , P5 ;  /* 0xff8000000e837808 */ /* 0x004fe40002800000 */
[----:B------:R-:W-:-:S05]  /*bf20*/  FMNMX.FTZ R24, R135, R24, !PT ;  /* 0x0000001887187209 */ /* 0x000fca0007810000 */
[----:B------:R0:W2:Y:S01]  /*bf30*/  MUFU.TANH R10, R85 ;  /* 0x00000055000a7308 */ /* 0x0000a20000002400 */
[----:B---3--:R-:W-:Y:S02]  /*bf40*/  FSEL R113, R113, -INF , P3 ;  /* 0xff80000071717808 */ /* 0x008fe40001800000 */
[----:B------:R-:W-:Y:S02]  /*bf50*/  ISETP.GT.AND P3, PT, R57, 0x71, PT ;  /* 0x000000713900780c */ /* 0x000fe40003f64270 */
[----:B----4-:R-:W-:Y:S02]  /*bf60*/  FSEL R129, R80, -INF , P4 ;  /* 0xff80000050817808 */ /* 0x010fe40002000000 */
[----:B------:R-:W-:Y:S02]  /*bf70*/  FMNMX.FTZ R24, R131, R24, !PT ;  /* 0x0000001883187209 */ /* 0x000fe40007810000 */
[----:B-----5:R-:W-:Y:S02]  /*bf80*/  FSEL R111, R111, -INF , P2 ;  /* 0xff8000006f6f7808 */ /* 0x020fe40001000000 */
[----:B------:R-:W-:-:S02]  /*bf90*/  ISETP.GT.AND P2, PT, R57, 0x78, PT ;  /* 0x000000783900780c */ /* 0x000fc40003f44270 */
[----:B------:R-:W-:Y:S02]  /*bfa0*/  FSEL R127, R127, -INF , P3 ;  /* 0xff8000007f7f7808 */ /* 0x000fe40001800000 */
[----:B------:R-:W-:Y:S02]  /*bfb0*/  FMNMX.FTZ R24, R129, R24, !PT ;  /* 0x0000001881187209 */ /* 0x000fe40007810000 */
[----:B0-----:R-:W-:Y:S02]  /*bfc0*/  FSEL R85, R12, -INF , P1 ;  /* 0xff8000000c557808 */ /* 0x001fe40000800000 */
[----:B------:R-:W-:Y:S02]  /*bfd0*/  ISETP.GT.AND P1, PT, R57, 0x79, PT ;  /* 0x000000793900780c */ /* 0x000fe40003f24270 */
[----:B-1----:R-:W-:Y:S02]  /*bfe0*/  FSEL R125, R84, -INF , P2 ;  /* 0xff800000547d7808 */ /* 0x002fe40001000000 */
[----:B------:R-:W-:-:S02]  /*bff0*/  FMNMX.FTZ R24, R127, R24, !PT ;  /* 0x000000187f187209 */ /* 0x000fc40007810000 */
[----:B--2---:R-:W-:Y:S02]  /*c000*/  FSEL R57, R10, -INF , P1 ;  /* 0xff8000000a397808 */ /* 0x004fe40000800000 */
[----:B------:R-:W-:-:S04]  /*c010*/  FMNMX.FTZ R24, R125, R24, !PT ;  /* 0x000000187d187209 */ /* 0x000fc80007810000 */
[----:B------:R-:W-:-:S05]  /*c020*/  FMNMX.FTZ R24, R57, R24, !PT ;  /* 0x0000001839187209 */ /* 0x000fca0007810000 */
[----:B------:R-:W0:Y:S01]  /*c030*/  SHFL.BFLY PT, R45, R24, 0x2, 0x1f ;  /* 0x0c401f00182d7f89 */ /* 0x000e2200000e0000 */
[----:B------:R-:W-:-:S04]  /*c040*/  FMNMX.FTZ R14, R7, R8, !PT ;  /* 0x00000008070e7209 */ /* 0x000fc80007810000 */
[----:B------:R-:W-:-:S04]  /*c050*/  FMNMX.FTZ R14, R11, R14, !PT ;  /* 0x0000000e0b0e7209 */ /* 0x000fc80007810000 */
[----:B------:R-:W-:-:S04]  /*c060*/  FMNMX.FTZ R14, R9, R14, !PT ;  /* 0x0000000e090e7209 */ /* 0x000fc80007810000 */
[----:B------:R-:W-:Y:S02]  /*c070*/  FMNMX.FTZ R14, R65, R14, !PT ;  /* 0x0000000e410e7209 */ /* 0x000fe40007810000 */
[----:B0-----:R-:W-:Y:S02]  /*c080*/  FMNMX.FTZ R12, R24, R45, !PT ;  /* 0x0000002d180c7209 */ /* 0x001fe40007810000 */
[----:B------:R-:W-:-:S04]  /*c090*/  FMNMX.FTZ R24, R25, R14, !PT ;  /* 0x0000000e19187209 */ /* 0x000fc80007810000 */
[----:B------:R-:W-:-:S04]  /*c0a0*/  FMNMX.FTZ R24, R69, R24, !PT ;  /* 0x0000001845187209 */ /* 0x000fc80007810000 */
[----:B------:R-:W-:-:S04]  /*c0b0*/  FMNMX.FTZ R26, R29, R24, !PT ;  /* 0x000000181d1a7209 */ /* 0x000fc80007810000 */
[----:B------:R-:W-:-:S04]  /*c0c0*/  FMNMX.FTZ R26, R91, R26, !PT ;  /* 0x0000001a5b1a7209 */ /* 0x000fc80007810000 */
[----:B------:R-:W-:-:S04]  /*c0d0*/  FMNMX.FTZ R26, R33, R26, !PT ;  /* 0x0000001a211a7209 */ /* 0x000fc80007810000 */
[----:B------:R-:W-:-:S04]  /*c0e0*/  FMNMX.FTZ R26, R73, R26, !PT ;  /* 0x0000001a491a7209 */ /* 0x000fc80007810000 */
[----:B------:R-:W-:-:S04]  /*c0f0*/  FMNMX.FTZ R28, R37, R26, !PT ;  /* 0x0000001a251c7209 */ /* 0x000fc80007810000 */
[----:B------:R-:W-:-:S04]  /*c100*/  FMNMX.FTZ R28, R97, R28, !PT ;  /* 0x0000001c611c7209 */ /* 0x000fc80007810000 */
[----:B------:R-:W-:Y:S01]  /*c110*/  FMNMX.FTZ R28, R41, R28, !PT ;  /* 0x0000001c291c7209 */ /* 0x000fe20007810000 */
[----:B------:R-:W0:Y:S03]  /*c120*/  SHFL.BFLY PT, R45, R12, 0x1, 0x1f ;  /* 0x0c201f000c2d7f89 */ /* 0x000e2600000e0000 */
[----:B------:R-:W-:-:S04]  /*c130*/  FMNMX.FTZ R28, R75, R28, !PT ;  /* 0x0000001c4b1c7209 */ /* 0x000fc80007810000 */
[----:B------:R-:W-:-:S04]  /*c140*/  FMNMX.FTZ R30, R103, R28, !PT ;  /* 0x0000001c671e7209 */ /* 0x000fc80007810000 */
[----:B------:R-:W-:-:S04]  /*c150*/  FMNMX.FTZ R30, R105, R30, !PT ;  /* 0x0000001e691e7209 */ /* 0x000fc80007810000 */
[----:B------:R-:W-:-:S04]  /*c160*/  FMNMX.FTZ R30, R49, R30, !PT ;  /* 0x0000001e311e7209 */ /* 0x000fc80007810000 */
[----:B------:R-:W-:Y:S01]  /*c170*/  FMNMX.FTZ R30, R77, R30, !PT ;  /* 0x0000001e4d1e7209 */ /* 0x000fe20007810000 */
[----:B------:R-:W-:-:S03]  /*c180*/  FMUL.FTZ R34, R2, R78 ;  /* 0x0000004e02227220 */ /* 0x000fc60000410000 */
[----:B------:R-:W-:Y:S01]  /*c190*/  FMNMX.FTZ R32, R53, R30, !PT ;  /* 0x0000001e35207209 */ /* 0x000fe20007810000 */
[----:B------:R-:W-:-:S03]  /*c1a0*/  FMUL.FTZ R38, R2, R79 ;  /* 0x0000004f02267220 */ /* 0x000fc60000410000 */
[----:B------:R-:W-:Y:S01]  /*c1b0*/  FMNMX.FTZ R32, R55, R32, !PT ;  /* 0x0000002037207209 */ /* 0x000fe20007810000 */
[----:B------:R-:W1:Y:S01]  /*c1c0*/  MUFU.TANH R34, R34 ;  /* 0x0000002200227308 */ /* 0x000e620000002400 */
[----:B0-----:R-:W-:Y:S01]  /*c1d0*/  FMNMX.FTZ R45, R12, R45, !PT ;  /* 0x0000002d0c2d7209 */ /* 0x001fe20007810000 */
[----:B------:R-:W-:Y:S01]  /*c1e0*/  IMAD.U32 R44, RZ, RZ, UR4 ;  /* 0x00000004ff2c7e24 */ /* 0x000fe2000f8e00ff */
[----:B------:R-:W-:Y:S01]  /*c1f0*/  FMNMX.FTZ R32, R59, R32, !PT ;  /* 0x000000203b207209 */ /* 0x000fe20007810000 */
[----:B------:R-:W-:Y:S01]  /*c200*/  FMUL.FTZ R36, R2, R82 ;  /* 0x0000005202247220 */ /* 0x000fe20000410000 */
[C---:B------:R-:W-:Y:S01]  /*c210*/  FSETP.NEU.FTZ.AND P0, PT, R45.reuse, -INF , PT ;  /* 0xff8000002d00780b */ /* 0x040fe20003f1d000 */
[----:B------:R-:W-:-:S01]  /*c220*/  FFMA.FTZ R10, R45, R44, -8 ;  /* 0xc10000002d0a7423 */ /* 0x000fc2000001002c */
[----:B------:R-:W-:Y:S01]  /*c230*/  FMNMX.FTZ R32, R81, R32, !PT ;  /* 0x0000002051207209 */ /* 0x000fe20007810000 */
[----:B------:R-:W0:Y:S01]  /*c240*/  MUFU.TANH R38, R38 ;  /* 0x0000002600267308 */ /* 0x000e220000002400 */
[C---:B------:R-:W-:Y:S01]  /*c250*/  FMUL.FTZ R79, R2.reuse, R83 ;  /* 0x00000053024f7220 */ /* 0x040fe20000410000 */
[----:B------:R-:W-:Y:S01]  /*c260*/  FMUL.FTZ R83, R2, R86 ;  /* 0x0000005602537220 */ /* 0x000fe20000410000 */
[----:B------:R-:W-:-:S02]  /*c270*/  FMNMX.FTZ R40, R113, R32, !PT ;  /* 0x0000002071287209 */ /* 0x000fc40007810000 */
[----:B------:R-:W-:-:S03]  /*c280*/  FSEL R10, R10, RZ, P0 ;  /* 0x000000ff0a0a7208 */ /* 0x000fc60000000000 */
[----:B------:R-:W-:Y:S01]  /*c290*/  MUFU.TANH R36, R36 ;  /* 0x0000002400247308 */ /* 0x000fe20000002400 */
[----:B------:R-:W-:Y:S01]  /*c2a0*/  FMNMX.FTZ R40, R111, R40, !PT ;  /* 0x000000286f287209 */ /* 0x000fe20007810000 */
[----:B------:R-:W-:Y:S01]  /*c2b0*/  FMUL.FTZ R87, R2, R87 ;  /* 0x0000005702577220 */ /* 0x000fe20000410000 */
[----:B------:R-:W-:-:S01]  /*c2c0*/  FFMA.FTZ R12, R61, R44, -R10 ;  /* 0x0000002c3d0c7223 */ /* 0x000fc2000001080a */
[----:B------:R-:W-:-:S04]  /*c2d0*/  FFMA.FTZ R67, R67, R44, -R10 ;  /* 0x0000002c43437223 */ /* 0x000fc8000001080a */
[----:B------:R-:W2:Y:S01]  /*c2e0*/  MUFU.TANH R79, R79 ;  /* 0x0000004f004f7308 */ /* 0x000ea20000002400 */
[----:B------:R-:W-:-:S01]  /*c2f0*/  FFMA.FTZ R61, R63, R44, -R10 ;  /* 0x0000002c3f3d7223 */ /* 0x000fc2000001080a */
[----:B-1----:R-:W-:Y:S02]  /*c300*/  FSEL R63, R34, -INF , P6 ;  /* 0xff800000223f7808 */ /* 0x002fe40003000000 */
[----:B------:R-:W-:-:S04]  /*c310*/  FMNMX.FTZ R40, R85, R40, !PT ;  /* 0x0000002855287209 */ /* 0x000fc80007810000 */
[----:B------:R-:W1:Y:S01]  /*c320*/  MUFU.TANH R83, R83 ;  /* 0x0000005300537308 */ /* 0x000e620000002400 */
[----:B------:R-:W-:-:S01]  /*c330*/  FFMA.FTZ R71, R71, R44, -R10 ;  /* 0x0000002c47477223 */ /* 0x000fc2000001080a */
[----:B------:R-:W-:-:S06]  /*c340*/  FMNMX.FTZ R40, R63, R40, !PT ;  /* 0x000000283f287209 */ /* 0x000fcc0007810000 */
[----:B------:R3:W-:Y:S08]  /*c350*/  MUFU.EX2 R14, R67 ;  /* 0x00000043000e7308 */ /* 0x0007f00000000800 */
[----:B------:R-:W4:Y:S01]  /*c360*/  MUFU.TANH R87, R87 ;  /* 0x0000005700577308 */ /* 0x000f220000002400 */
[----:B---3--:R-:W-:-:S01]  /*c370*/  FFMA.FTZ R67, R43, R44, -R10 ;  /* 0x0000002c2b437223 */ /* 0x008fc2000001080a */
[----:B0-----:R-:W-:-:S04]  /*c380*/  FSEL R43, R38, -INF , P5 ;  /* 0xff800000262b7808 */ /* 0x001fc80002800000 */
[----:B------:R-:W-:Y:S02]  /*c390*/  FMNMX.FTZ R40, R43, R40, !PT ;  /* 0x000000282b287209 */ /* 0x000fe40007810000 */
[----:B------:R0:W-:Y:S01]  /*c3a0*/  MUFU.EX2 R24, R71 ;  /* 0x0000004700187308 */ /* 0x0001e20000000800 */
[----:B--2---:R-:W-:Y:S02]  /*c3b0*/  FSEL R79, R79, -INF , P3 ;  /* 0xff8000004f4f7808 */ /* 0x004fe40001800000 */
[----:B0-----:R-:W-:-:S04]  /*c3c0*/  FSEL R71, R36, -INF , P4 ;  /* 0xff80000024477808 */ /* 0x001fc80002000000 */
[----:B------:R-:W-:Y:S02]  /*c3d0*/  FMNMX.FTZ R40, R71, R40, !PT ;  /* 0x0000002847287209 */ /* 0x000fe40007810000 */
[----:B-1----:R-:W-:Y:S02]  /*c3e0*/  FSEL R83, R83, -INF , P2 ;  /* 0xff80000053537808 */ /* 0x002fe40001000000 */
[----:B------:R-:W-:Y:S02]  /*c3f0*/  FMNMX.FTZ R40, R79, R40, !PT ;  /* 0x000000284f287209 */ /* 0x000fe40007810000 */
[----:B----4-:R-:W-:Y:S02]  /*c400*/  FSEL R87, R87, -INF , P1 ;  /* 0xff80000057577808 */ /* 0x010fe40000800000 */
[----:B------:R-:W-:Y:S01]  /*c410*/  FMNMX.FTZ R40, R83, R40, !PT ;  /* 0x0000002853287209 */ /* 0x000fe20007810000 */
[----:B------:R-:W-:-:S03]  /*c420*/  FFMA.FTZ R95, R95, R44, -R10 ;  /* 0x0000002c5f5f7223 */ /* 0x000fc6000001080a */
[----:B------:R-:W-:Y:S01]  /*c430*/  FMNMX.FTZ R42, R87, R40, !PT ;  /* 0x00000028572a7209 */ /* 0x000fe20007810000 */
[----:B------:R0:W-:Y:S04]  /*c440*/  MUFU.EX2 R28, R95 ;  /* 0x0000005f001c7308 */ /* 0x0001e80000000800 */
[----:B0-----:R-:W0:Y:S01]  /*c450*/  SHFL.BFLY PT, R95, R42, 0x2, 0x1f ;  /* 0x0c401f002a5f7f89 */ /* 0x001e2200000e0000 */
[----:B------:R-:W-:-:S04]  /*c460*/  FFMA.FTZ R101, R101, R44, -R10 ;  /* 0x0000002c65657223 */ /* 0x000fc8000001080a */
[----:B------:R1:W-:Y:S01]  /*c470*/  MUFU.EX2 R32, R101 ;  /* 0x0000006500207308 */ /* 0x0003e20000000800 */
[----:B0-----:R-:W-:-:S05]  /*c480*/  FMNMX.FTZ R50, R42, R95, !PT ;  /* 0x0000005f2a327209 */ /* 0x001fca0007810000 */
[----:B-1----:R-:W0:Y:S01]  /*c490*/  SHFL.BFLY PT, R101, R50, 0x1, 0x1f ;  /* 0x0c201f0032657f89 */ /* 0x002e2200000e0000 */
[----:B------:R-:W-:-:S01]  /*c4a0*/  FFMA.FTZ R93, R93, R44, -R10 ;  /* 0x0000002c5d5d7223 */ /* 0x000fc2000001080a */
[-CC-:B------:R-:W-:Y:S01]  /*c4b0*/  FFMA.FTZ R99, R99, R44.reuse, -R10.reuse ;  /* 0x0000002c63637223 */ /* 0x180fe2000001080a */
[----:B------:R-:W-:Y:S01]  /*c4c0*/  ISETP.NE.AND P0, PT, R89, RZ, PT ;  /* 0x000000ff5900720c */ /* 0x000fe20003f05270 */
[-CC-:B------:R-:W-:Y:S01]  /*c4d0*/  FFMA.FTZ R3, R3, R44.reuse, -R10.reuse ;  /* 0x0000002c03037223 */ /* 0x180fe2000001080a */
[----:B------:R1:W-:Y:S01]  /*c4e0*/  MUFU.EX2 R26, R93 ;  /* 0x0000005d001a7308 */ /* 0x0003e20000000800 */
[----:B------:R-:W-:-:S01]  /*c4f0*/  FFMA.FTZ R6, R6, R44, -R10 ;  /* 0x0000002c06067223 */ /* 0x000fc2000001080a */
[-CC-:B------:R-:W-:Y:S01]  /*c500*/  FFMA.FTZ R13, R13, R44.reuse, -R10.reuse ;  /* 0x0000002c0d0d7223 */ /* 0x180fe2000001080a */
[----:B------:R-:W-:-:S01]  /*c510*/  FFMA.FTZ R27, R27, R44, -R10 ;  /* 0x0000002c1b1b7223 */ /* 0x000fc2000001080a */
[-CC-:B------:R-:W-:Y:S01]  /*c520*/  FFMA.FTZ R31, R31, R44.reuse, -R10.reuse ;  /* 0x0000002c1f1f7223 */ /* 0x180fe2000001080a */
[----:B------:R-:W-:-:S01]  /*c530*/  FFMA.FTZ R35, R35, R44, -R10 ;  /* 0x0000002c23237223 */ /* 0x000fc2000001080a */
[-CC-:B------:R-:W-:Y:S01]  /*c540*/  FFMA.FTZ R39, R39, R44.reuse, -R10.reuse ;  /* 0x0000002c27277223 */ /* 0x180fe2000001080a */
[----:B------:R-:W-:-:S01]  /*c550*/  FFMA.FTZ R34, R107, R44, -R10 ;  /* 0x0000002c6b227223 */ /* 0x000fc2000001080a */
[----:B------:R2:W-:Y:S01]  /*c560*/  MUFU.EX2 R30, R99 ;  /* 0x00000063001e7308 */ /* 0x0005e20000000800 */
[----:B------:R-:W-:-:S01]  /*c570*/  FFMA.FTZ R47, R47, R44, -R10 ;  /* 0x0000002c2f2f7223 */ /* 0x000fc2000001080a */
[-CC-:B------:R-:W-:Y:S01]  /*c580*/  FFMA.FTZ R36, R109, R44.reuse, -R10.reuse ;  /* 0x0000002c6d247223 */ /* 0x180fe2000001080a */
[----:B0-----:R-:W-:Y:S01]  /*c590*/  FMNMX.FTZ R76, R50, R101, !PT ;  /* 0x00000065324c7209 */ /* 0x001fe20007810000 */
[----:B------:R-:W-:-:S03]  /*c5a0*/  FFMA.FTZ R51, R51, R44, -R10 ;  /* 0x0000002c33337223 */ /* 0x000fc6000001080a */
[C---:B------:R-:W-:Y:S01]  /*c5b0*/  FSETP.NEU.FTZ.AND P1, PT, R76.reuse, -INF , PT ;  /* 0xff8000004c00780b */ /* 0x040fe20003f3d000 */
[----:B------:R-:W-:-:S01]  /*c5c0*/  FFMA.FTZ R52, R76, R44, -8 ;  /* 0xc10000004c347423 */ /* 0x000fc2000001002c */
[-CC-:B------:R-:W-:Y:S01]  /*c5d0*/  FFMA.FTZ R38, R115, R44.reuse, -R10.reuse ;  /* 0x0000002c73267223 */ /* 0x180fe2000001080a */
[----:B------:R-:W-:-:S01]  /*c5e0*/  FFMA.FTZ R89, R117, R44, -R10 ;  /* 0x0000002c75597223 */ /* 0x000fc2000001080a */
[-CC-:B------:R-:W-:Y:S01]  /*c5f0*/  FFMA.FTZ R40, R119, R44.reuse, -R10.reuse ;  /* 0x0000002c77287223 */ /* 0x180fe2000001080a */
[----:B-1----:R-:W-:-:S01]  /*c600*/  FFMA.FTZ R93, R121, R44, -R10 ;  /* 0x0000002c795d7223 */ /* 0x002fc2000001080a */
[-CC-:B------:R-:W-:Y:S01]  /*c610*/  FFMA.FTZ R42, R133, R44.reuse, -R10.reuse ;  /* 0x0000002c852a7223 */ /* 0x180fe2000001080a */
[----:B------:R-:W-:-:S01]  /*c620*/  FFMA.FTZ R95, R123, R44, -R10 ;  /* 0x0000002c7b5f7223 */ /* 0x000fc2000001080a */
[-CC-:B------:R-:W-:Y:S01]  /*c630*/  FFMA.FTZ R46, R135, R44.reuse, -R10.reuse ;  /* 0x0000002c872e7223 */ /* 0x180fe2000001080a */
[----:B--2---:R-:W-:-:S01]  /*c640*/  FFMA.FTZ R99, R131, R44, -R10 ;  /* 0x0000002c83637223 */ /* 0x004fc2000001080a */
[-CC-:B------:R-:W-:Y:S01]  /*c650*/  FFMA.FTZ R48, R129, R44.reuse, -R10.reuse ;  /* 0x0000002c81307223 */ /* 0x180fe2000001080a */
[----:B------:R-:W-:-:S01]  /*c660*/  FFMA.FTZ R127, R127, R44, -R10 ;  /* 0x0000002c7f7f7223 */ /* 0x000fc2000001080a */
[-CC-:B------:R-:W-:Y:S01]  /*c670*/  FFMA.FTZ R50, R125, R44.reuse, -R10.reuse ;  /* 0x0000002c7d327223 */ /* 0x180fe2000001080a */
[----:B------:R-:W-:-:S01]  /*c680*/  FFMA.FTZ R57, R57, R44, -R10 ;  /* 0x0000002c39397223 */ /* 0x000fc2000001080a */
[----:B------:R-:W-:Y:S01]  /*c690*/  FSEL R10, R52, RZ, P1 ;  /* 0x000000ff340a7208 */ /* 0x000fe20000800000 */
[----:B------:R-:W-:Y:S04]  /*c6a0*/  MUFU.EX2 R3, R3 ;  /* 0x0000000300037308 */ /* 0x000fe80000000800 */
[----:B------:R-:W-:-:S01]  /*c6b0*/  FFMA.FTZ R7, R7, R44, -R10 ;  /* 0x0000002c07077223 */ /* 0x000fc2000001080a */
[-CC-:B------:R-:W-:Y:S01]  /*c6c0*/  FFMA.FTZ R8, R8, R44.reuse, -R10.reuse ;  /* 0x0000002c08087223 */ /* 0x180fe2000001080a */
[----:B------:R-:W-:-:S02]  /*c6d0*/  FFMA.FTZ R11, R11, R44, -R10 ;  /* 0x0000002c0b0b7223 */ /* 0x000fc4000001080a */
[----:B------:R-:W0:Y:S01]  /*c6e0*/  MUFU.EX2 R6, R6 ;  /* 0x0000000600067308 */ /* 0x000e220000000800 */
[----:B------:R-:W-:-:S01]  /*c6f0*/  FFMA.FTZ R54, R9, R44, -R10 ;  /* 0x0000002c09367223 */ /* 0x000fc2000001080a */
[----:B------:R-:W-:-:S06]  /*c700*/  FFMA.FTZ R9, R65, R44, -R10 ;  /* 0x0000002c41097223 */ /* 0x000fcc000001080a */
[----:B------:R-:W-:Y:S08]  /*c710*/  MUFU.EX2 R7, R7 ;  /* 0x0000000700077308 */ /* 0x000ff00000000800 */
[----:B------:R-:W1:Y:S08]  /*c720*/  MUFU.EX2 R8, R8 ;  /* 0x0000000800087308 */ /* 0x000e700000000800 */
[----:B------:R-:W2:Y:S01]  /*c730*/  MUFU.EX2 R12, R12 ;  /* 0x0000000c000c7308 */ /* 0x000ea20000000800 */
[----:B------:R-:W-:-:S07]  /*c740*/  FFMA.FTZ R52, R25, R44, -R10 ;  /* 0x0000002c19347223 */ /* 0x000fce000001080a */
[----:B------:R-:W3:Y:S01]  /*c750*/  MUFU.EX2 R11, R11 ;  /* 0x0000000b000b7308 */ /* 0x000ee20000000800 */
[----:B------:R-:W-:-:S07]  /*c760*/  FFMA.FTZ R58, R69, R44, -R10 ;  /* 0x0000002c453a7223 */ /* 0x000fce000001080a */
[----:B------:R-:W4:Y:S01]  /*c770*/  MUFU.EX2 R61, R61 ;  /* 0x0000003d003d7308 */ /* 0x000f220000000800 */
[----:B------:R-:W-:-:S07]  /*c780*/  FFMA.FTZ R62, R49, R44, -R10 ;  /* 0x0000002c313e7223 */ /* 0x000fce000001080a */
[----:B------:R-:W5:Y:S01]  /*c790*/  MUFU.EX2 R54, R54 ;  /* 0x0000003600367308 */ /* 0x000f620000000800 */
[----:B0-----:R-:W-:-:S01]  /*c7a0*/  FADD.FTZ R49, R3, R6 ;  /* 0x0000000603317221 */ /* 0x001fc20000010000 */
[----:B-1----:R-:W-:-:S06]  /*c7b0*/  FADD.FTZ R70, R7, R8 ;  /* 0x0000000807467221 */ /* 0x002fcc0000010000 */
[----:B------:R-:W0:Y:S01]  /*c7c0*/  MUFU.EX2 R13, R13 ;  /* 0x0000000d000d7308 */ /* 0x000e220000000800 */
[----:B------:R-:W-:-:S07]  /*c7d0*/  FFMA.FTZ R65, R29, R44, -R10 ;  /* 0x0000002c1d417223 */ /* 0x000fce000001080a */
[----:B------:R-:W1:Y:S01]  /*c7e0*/  MUFU.EX2 R9, R9 ;  /* 0x0000000900097308 */ /* 0x000e620000000800 */
[----:B------:R-:W1:Y:S01]  /*c7f0*/  S2R R90, SR_TID.X ;  /* 0x00000000005a7919 */ /* 0x000e620000002100 */
[----:B--2---:R-:W-:-:S01]  /*c800*/  FADD.FTZ R72, R12, R49 ;  /* 0x000000310c487221 */ /* 0x004fc20000010000 */
[----:B------:R-:W-:-:S05]  /*c810*/  FFMA.FTZ R49, R55, R44, -R10 ;  /* 0x0000002c37317223 */ /* 0x000fca000001080a */
[----:B------:R-:W2:Y:S01]  /*c820*/  MUFU.EX2 R52, R52 ;  /* 0x0000003400347308 */ /* 0x000ea20000000800 */
[----:B---3--:R-:W-:-:S01]  /*c830*/  FADD.FTZ R55, R11, R70 ;  /* 0x000000460b377221 */ /* 0x008fc20000010000 */
[----:B------:R-:W-:Y:S01]  /*c840*/  FFMA.FTZ R25, R91, R44, -R10 ;  /* 0x0000002c5b197223 */ /* 0x000fe2000001080a */
[----:B----4-:R-:W-:-:S05]  /*c850*/  FADD.FTZ R72, R61, R72 ;  /* 0x000000483d487221 */ /* 0x010fca0000010000 */
[----:B------:R-:W3:Y:S01]  /*c860*/  MUFU.EX2 R58, R58 ;  /* 0x0000003a003a7308 */ /* 0x000ee20000000800 */
[----:B-----5:R-:W-:-:S01]  /*c870*/  FADD.FTZ R70, R54, R55 ;  /* 0x0000003736467221 */ /* 0x020fc20000010000 */
[-CC-:B------:R-:W-:Y:S01]  /*c880*/  FFMA.FTZ R56, R33, R44.reuse, -R10.reuse ;  /* 0x0000002c21387223 */ /* 0x180fe2000001080a */
[----:B------:R-:W-:-:S05]  /*c890*/  FFMA.FTZ R33, R73, R44, -R10 ;  /* 0x0000002c49217223 */ /* 0x000fca000001080a */
[----:B------:R-:W4:Y:S01]  /*c8a0*/  MUFU.EX2 R27, R27 ;  /* 0x0000001b001b7308 */ /* 0x000f220000000800 */
[----:B0-----:R-:W-:-:S01]  /*c8b0*/  FADD.FTZ R69, R13, R72 ;  /* 0x000000480d457221 */ /* 0x001fc20000010000 */
[----:B-1----:R-:W-:-:S06]  /*c8c0*/  FADD.FTZ R73, R9, R70 ;  /* 0x0000004609497221 */ /* 0x002fcc0000010000 */
[----:B------:R-:W0:Y:S01]  /*c8d0*/  MUFU.EX2 R65, R65 ;  /* 0x0000004100417308 */ /* 0x000e220000000800 */
[----:B------:R-:W-:-:S01]  /*c8e0*/  FADD.FTZ R69, R14, R69 ;  /* 0x000000450e457221 */ /* 0x000fc20000010000 */
[----:B--2---:R-:W-:-:S06]  /*c8f0*/  FADD.FTZ R73, R52, R73 ;  /* 0x0000004934497221 */ /* 0x004fcc0000010000 */
[----:B------:R-:W1:Y:S01]  /*c900*/  MUFU.EX2 R25, R25 ;  /* 0x0000001900197308 */ /* 0x000e620000000800 */
[----:B------:R-:W-:-:S01]  /*c910*/  FFMA.FTZ R64, R37, R44, -R10 ;  /* 0x0000002c25407223 */ /* 0x000fc2000001080a */
[----:B------:R-:W-:-:S06]  /*c920*/  FADD.FTZ R72, R24, R69 ;  /* 0x0000004518487221 */ /* 0x000fcc0000010000 */
[----:B------:R-:W2:Y:S01]  /*c930*/  MUFU.EX2 R31, R31 ;  /* 0x0000001f001f7308 */ /* 0x000ea20000000800 */
[----:B---3--:R-:W-:-:S01]  /*c940*/  FADD.FTZ R74, R58, R73 ;  /* 0x000000493a4a7221 */ /* 0x008fc20000010000 */
[----:B------:R-:W-:-:S06]  /*c950*/  FFMA.FTZ R29, R97, R44, -R10 ;  /* 0x0000002c611d7223 */ /* 0x000fcc000001080a */
[----:B------:R-:W3:Y:S01]  /*c960*/  MUFU.EX2 R56, R56 ;  /* 0x0000003800387308 */ /* 0x000ee20000000800 */
[----:B----4-:R-:W-:-:S01]  /*c970*/  FADD.FTZ R69, R27, R72 ;  /* 0x000000481b457221 */ /* 0x010fc20000010000 */
[----:B0-----:R-:W-:-:S06]  /*c980*/  FADD.FTZ R74, R65, R74 ;  /* 0x0000004a414a7221 */ /* 0x001fcc0000010000 */
[----:B------:R-:W0:Y:S01]  /*c990*/  MUFU.EX2 R33, R33 ;  /* 0x0000002100217308 */ /* 0x000e220000000800 */
[----:B------:R-:W-:-:S01]  /*c9a0*/  FFMA.FTZ R60, R41, R44, -R10 ;  /* 0x0000002c293c7223 */ /* 0x000fc2000001080a */
[----:B------:R-:W-:-:S06]  /*c9b0*/  FADD.FTZ R72, R26, R69 ;  /* 0x000000451a487221 */ /* 0x000fcc0000010000 */
[----:B------:R-:W4:Y:S01]  /*c9c0*/  MUFU.EX2 R35, R35 ;  /* 0x0000002300237308 */ /* 0x000f220000000800 */
[----:B-1----:R-:W-:-:S01]  /*c9d0*/  FADD.FTZ R69, R25, R74 ;  /* 0x0000004a19457221 */ /* 0x002fc20000010000 */
[----:B------:R-:W-:-:S06]  /*c9e0*/  FFMA.FTZ R41, R75, R44, -R10 ;  /* 0x0000002c4b297223 */ /* 0x000fcc000001080a */
[----:B------:R-:W1:Y:S01]  /*c9f0*/  MUFU.EX2 R64, R64 ;  /* 0x0000004000407308 */ /* 0x000e620000000800 */
[----:B--2---:R-:W-:-:S01]  /*ca00*/  FADD.FTZ R73, R31, R72 ;  /* 0x000000481f497221 */ /* 0x004fc20000010000 */
[----:B---3--:R-:W-:-:S06]  /*ca10*/  FADD.FTZ R72, R56, R69 ;  /* 0x0000004538487221 */ /* 0x008fcc0000010000 */
[----:B------:R-:W2:Y:S01]  /*ca20*/  MUFU.EX2 R29, R29 ;  /* 0x0000001d001d7308 */ /* 0x000ea20000000800 */
[----:B------:R-:W-:-:S01]  /*ca30*/  FFMA.FTZ R66, R103, R44, -R10 ;  /* 0x0000002c67427223 */ /* 0x000fc2000001080a */
[----:B------:R-:W-:Y:S01]  /*ca40*/  LOP3.LUT R90, R90, 0x7f, RZ, 0xc0, !PT ;  /* 0x0000007f5a5a7812 */ /* 0x000fe200078ec0ff */
[----:B------:R-:W-:-:S05]  /*ca50*/  FADD.FTZ R74, R28, R73 ;  /* 0x000000491c4a7221 */ /* 0x000fca0000010000 */
[----:B------:R-:W3:Y:S01]  /*ca60*/  MUFU.EX2 R39, R39 ;  /* 0x0000002700277308 */ /* 0x000ee20000000800 */
[----:B0-----:R-:W-:-:S01]  /*ca70*/  FADD.FTZ R69, R33, R72 ;  /* 0x0000004821457221 */ /* 0x001fc20000010000 */
[----:B------:R-:W-:-:S06]  /*ca80*/  FFMA.FTZ R37, R105, R44, -R10 ;  /* 0x0000002c69257223 */ /* 0x000fcc000001080a */
[----:B------:R-:W0:Y:S01]  /*ca90*/  MUFU.EX2 R60, R60 ;  /* 0x0000003c003c7308 */ /* 0x000e220000000800 */
[----:B------:R-:W-:Y:S01]  /*caa0*/  ISETP.NE.AND P2, PT, R90, RZ, PT ;  /* 0x000000ff5a00720c */ /* 0x000fe20003f45270 */
[----:B----4-:R-:W-:Y:S01]  /*cab0*/  FADD.FTZ R73, R35, R74 ;  /* 0x0000004a23497221 */ /* 0x010fe20000010000 */
[----:B-1----:R-:W-:-:S05]  /*cac0*/  FADD.FTZ R72, R64, R69 ;  /* 0x0000004540487221 */ /* 0x002fca0000010000 */
[----:B------:R-:W1:Y:S01]  /*cad0*/  MUFU.EX2 R41, R41 ;  /* 0x0000002900297308 */ /* 0x000e620000000800 */
[----:B------:R-:W-:-:S01]  /*cae0*/  FADD.FTZ R74, R30, R73 ;  /* 0x000000491e4a7221 */ /* 0x000fc20000010000 */
[----:B------:R-:W-:-:S06]  /*caf0*/  F2FP.SATFINITE.E4M3.F32.PACK_AB_MERGE_C R148, R61, R12, RZ ;  /* 0x0000000c3d94723e */ /* 0x000fcc00048070ff */
[----:B------:R-:W4:Y:S01]  /*cb00*/  MUFU.EX2 R67, R67 ;  /* 0x0000004300437308 */ /* 0x000f220000000800 */
[----:B--2---:R-:W-:-:S01]  /*cb10*/  FADD.FTZ R61, R29, R72 ;  /* 0x000000481d3d7221 */ /* 0x004fc20000010000 */
[----:B------:R-:W-:-:S06]  /*cb20*/  FFMA.FTZ R68, R77, R44, -R10 ;  /* 0x0000002c4d447223 */ /* 0x000fcc000001080a */
[----:B------:R-:W2:Y:S01]  /*cb30*/  MUFU.EX2 R66, R66 ;  /* 0x0000004200427308 */ /* 0x000ea20000000800 */
[----:B---3--:R-:W-:-:S01]  /*cb40*/  FADD.FTZ R69, R39, R74 ;  /* 0x0000004a27457221 */ /* 0x008fc20000010000 */
[----:B------:R-:W-:-:S06]  /*cb50*/  F2FP.SATFINITE.E4M3.F32.PACK_AB_MERGE_C R150, R27, R24, RZ ;  /* 0x000000181b96723e */ /* 0x000fcc00048070ff */
[----:B------:R-:W3:Y:S01]  /*cb60*/  MUFU.EX2 R34, R34 ;  /* 0x0000002200227308 */ /* 0x000ee20000000800 */
[----:B0-----:R-:W-:-:S01]  /*cb70*/  FADD.FTZ R24, R60, R61 ;  /* 0x0000003d3c187221 */ /* 0x001fc20000010000 */
[----:B------:R-:W-:-:S06]  /*cb80*/  FFMA.FTZ R53, R53, R44, -R10 ;  /* 0x0000002c35357223 */ /* 0x000fcc000001080a */
[----:B------:R-:W0:Y:S01]  /*cb90*/  MUFU.EX2 R37, R37 ;  /* 0x0000002500257308 */ /* 0x000e220000000800 */
[----:B------:R-:W-:Y:S02]  /*cba0*/  @!P2 VIADD R0, R0, 0x19c40 ;  /* 0x00019c400000a836 */ /* 0x000fe40000000000 */
[----:B------:R-:W-:-:S05]  /*cbb0*/  FADD.FTZ R72, R32, R69 ;  /* 0x0000004520487221 */ /* 0x000fca0000010000 */
[----:B------:R-:W5:Y:S01]  /*cbc0*/  MUFU.EX2 R47, R47 ;  /* 0x0000002f002f7308 */ /* 0x000f620000000800 */
[----:B-1----:R-:W-:-:S07]  /*cbd0*/  FADD.FTZ R27, R41, R24 ;  /* 0x00000018291b7221 */ /* 0x002fce0000010000 */
[----:B------:R-:W1:Y:S01]  /*cbe0*/  MUFU.EX2 R62, R62 ;  /* 0x0000003e003e7308 */ /* 0x000e620000000800 */
[C---:B----4-:R-:W-:Y:S01]  /*cbf0*/  F2FP.SATFINITE.E4M3.F32.PACK_AB_MERGE_C R138, R67.reuse, R32, RZ ;  /* 0x00000020438a723e */ /* 0x050fe200048070ff */
[----:B------:R-:W-:Y:S01]  /*cc00*/  FADD.FTZ R67, R67, R72 ;  /* 0x0000004843437221 */ /* 0x000fe20000010000 */
[----:B------:R-:W-:-:S05]  /*cc10*/  F2FP.SATFINITE.E4M3.F32.PACK_AB_MERGE_C R136, R35, R28, RZ ;  /* 0x0000001c2388723e */ /* 0x000fca00048070ff */
[----:B------:R-:W4:Y:S01]  /*cc20*/  MUFU.EX2 R36, R36 ;  /* 0x0000002400247308 */ /* 0x000f220000000800 */
[----:B------:R-:W-:Y:S01]  /*cc30*/  @!P2 PRMT R55, RZ, 0x654, R0 ;  /* 0x00000654ff37a816 */ /* 0x000fe20000000000 */
[----:B--2---:R-:W-:-:S06]  /*cc40*/  FADD.FTZ R28, R66, R27 ;  /* 0x0000001b421c7221 */ /* 0x004fcc0000010000 */
[----:B------:R-:W2:Y:S01]  /*cc50*/  MUFU.EX2 R68, R68 ;  /* 0x0000004400447308 */ /* 0x000ea20000000800 */
[----:B------:R-:W-:-:S01]  /*cc60*/  FFMA.FTZ R59, R59, R44, -R10 ;  /* 0x0000002c3b3b7223 */ /* 0x000fc2000001080a */
[----:B------:R-:W-:-:S06]  /*cc70*/  F2FP.SATFINITE.E4M3.F32.PACK_AB_MERGE_C R149, R54, R11, RZ ;  /* 0x0000000b3695723e */ /* 0x000fcc00048070ff */
[----:B------:R-:W2:Y:S01]  /*cc80*/  MUFU.EX2 R51, R51 ;  /* 0x0000003300337308 */ /* 0x000ea20000000800 */
[----:B---3--:R-:W-:-:S01]  /*cc90*/  FADD.FTZ R32, R34, R67 ;  /* 0x0000004322207221 */ /* 0x008fc20000010000 */
[----:B------:R3:W-:Y:S01]  /*cca0*/  @!P2 SYNCS.ARRIVE.TRANS64.RED.A1T0 RZ, [R55+URZ], RZ ;  /* 0x000000ff37ffa9a7 */ /* 0x0007e2000810043f */
[----:B0-----:R-:W-:-:S05]  /*ccb0*/  FADD.FTZ R11, R37, R28 ;  /* 0x0000001c250b7221 */ /* 0x001fca0000010000 */
[----:B------:R-:W0:Y:S01]  /*ccc0*/  MUFU.EX2 R53, R53 ;  /* 0x0000003500357308 */ /* 0x000e220000000800 */
[----:B---3--:R-:W-:-:S01]  /*ccd0*/  FFMA.FTZ R55, R81, R44, -R10 ;  /* 0x0000002c51377223 */ /* 0x008fc2000001080a */
[----:B-----5:R-:W-:-:S06]  /*cce0*/  FADD.FTZ R27, R47, R32 ;  /* 0x000000202f1b7221 */ /* 0x020fcc0000010000 */
[----:B------:R-:W3:Y:S01]  /*ccf0*/  MUFU.EX2 R38, R38 ;  /* 0x0000002600267308 */ /* 0x000ee20000000800 */
[----:B------:R-:W-:-:S01]  /*cd00*/  FFMA.FTZ R70, R113, R44, -R10 ;  /* 0x0000002c71467223 */ /* 0x000fc2000001080a */
[----:B-1----:R-:W-:-:S06]  /*cd10*/  FADD.FTZ R11, R62, R11 ;  /* 0x0000000b3e0b7221 */ /* 0x002fcc0000010000 */
[----:B------:R-:W1:Y:S01]  /*cd20*/  MUFU.EX2 R49, R49 ;  /* 0x0000003100317308 */ /* 0x000e620000000800 */
[----:B----4-:R-:W-:-:S01]  /*cd30*/  FADD.FTZ R28, R36, R27 ;  /* 0x0000001b241c7221 */ /* 0x010fc20000010000 */
[----:B------:R-:W-:-:S06]  /*cd40*/  F2FP.SATFINITE.E4M3.F32.PACK_AB_MERGE_C R148, R6, R3, R148 ;  /* 0x000000030694723e */ /* 0x000fcc0004807094 */
[----:B------:R-:W4:Y:S01]  /*cd50*/  MUFU.EX2 R89, R89 ;  /* 0x0000005900597308 */ /* 0x000f220000000800 */
[----:B--2---:R-:W-:-:S07]  /*cd60*/  FADD.FTZ R6, R68, R11 ;  /* 0x0000000b44067221 */ /* 0x004fce0000010000 */
[----:B------:R2:W5:Y:S01]  /*cd70*/  MUFU.EX2 R0, R59 ;  /* 0x0000003b00007308 */ /* 0x0005620000000800 */
[----:B------:R-:W-:Y:S01]  /*cd80*/  F2FP.SATFINITE.E4M3.F32.PACK_AB_MERGE_C R140, R51, R36, RZ ;  /* 0x00000024338c723e */ /* 0x000fe200048070ff */
[----:B------:R-:W-:Y:S01]  /*cd90*/  FFMA.FTZ R111, R111, R44, -R10 ;  /* 0x0000002c6f6f7223 */ /* 0x000fe2000001080a */
[----:B------:R-:W-:-:S05]  /*cda0*/  FADD.FTZ R51, R51, R28 ;  /* 0x0000001c33337221 */ /* 0x000fca0000010000 */
[----:B------:R-:W-:Y:S01]  /*cdb0*/  MUFU.EX2 R40, R40 ;  /* 0x0000002800287308 */ /* 0x000fe20000000800 */
[----:B0-----:R-:W-:-:S07]  /*cdc0*/  FADD.FTZ R6, R53, R6 ;  /* 0x0000000635067221 */ /* 0x001fce0000010000 */
[----:B------:R-:W0:Y:S01]  /*cdd0*/  MUFU.EX2 R93, R93 ;  /* 0x0000005d005d7308 */ /* 0x000e220000000800 */
[----:B--2---:R-:W-:-:S07]  /*cde0*/  FFMA.FTZ R59, R43, R44, -R10 ;  /* 0x0000002c2b3b7223 */ /* 0x004fce000001080a */
[----:B------:R-:W2:Y:S01]  /*cdf0*/  MUFU.EX2 R55, R55 ;  /* 0x0000003700377308 */ /* 0x000ea20000000800 */
[----:B------:R-:W-:Y:S01]  /*ce00*/  F2FP.SATFINITE.E4M3.F32.PACK_AB_MERGE_C R150, R14, R13, R150 ;  /* 0x0000000d0e96723e */ /* 0x000fe20004807096 */
[----:B------:R-:W-:Y:S01]  /*ce10*/  FFMA.FTZ R85, R85, R44, -R10 ;  /* 0x0000002c55557223 */ /* 0x000fe2000001080a */
[----:B---3--:R-:W-:-:S05]  /*ce20*/  FADD.FTZ R14, R38, R51 ;  /* 0x00000033260e7221 */ /* 0x008fca0000010000 */
[----:B------:R-:W3:Y:S01]  /*ce30*/  MUFU.EX2 R70, R70 ;  /* 0x0000004600467308 */ /* 0x000ee20000000800 */
[----:B-1----:R-:W-:-:S01]  /*ce40*/  FADD.FTZ R3, R49, R6 ;  /* 0x0000000631037221 */ /* 0x002fc20000010000 */
[----:B------:R-:W-:Y:S01]  /*ce50*/  FFMA.FTZ R63, R63, R44, -R10 ;  /* 0x0000002c3f3f7223 */ /* 0x000fe2000001080a */
[----:B----4-:R-:W-:-:S05]  /*ce60*/  FADD.FTZ R11, R89, R14 ;  /* 0x0000000e590b7221 */ /* 0x010fca0000010000 */
[----:B------:R-:W-:Y:S01]  /*ce70*/  MUFU.EX2 R46, R46 ;  /* 0x0000002e002e7308 */ /* 0x000fe20000000800 */
[----:B-----5:R-:W-:-:S07]  /*ce80*/  FADD.FTZ R14, R0, R3 ;  /* 0x00000003000e7221 */ /* 0x020fce0000010000 */
[----:B------:R-:W1:Y:S08]  /*ce90*/  MUFU.EX2 R99, R99 ;  /* 0x0000006300637308 */ /* 0x000e700000000800 */
[----:B------:R-:W4:Y:S08]  /*cea0*/  MUFU.EX2 R42, R42 ;  /* 0x0000002a002a7308 */ /* 0x000f300000000800 */
[----:B------:R-:W5:Y:S01]  /*ceb0*/  MUFU.EX2 R43, R111 ;  /* 0x0000006f002b7308 */ /* 0x000f620000000800 */
[----:B0-----:R-:W-:Y:S01]  /*cec0*/  F2FP.SATFINITE.E4M3.F32.PACK_AB_MERGE_C R142, R93, R40, RZ ;  /* 0x000000285d8e723e */ /* 0x001fe200048070ff */
[----:B------:R-:W-:-:S06]  /*ced0*/  FADD.FTZ R40, R40, R11 ;  /* 0x0000000b28287221 */ /* 0x000fcc0000010000 */
[----:B------:R-:W0:Y:S01]  /*cee0*/  MUFU.EX2 R95, R95 ;  /* 0x0000005f005f7308 */ /* 0x000e220000000800 */
[----:B--2---:R-:W-:-:S01]  /*cef0*/  FADD.FTZ R3, R55, R14 ;  /* 0x0000000e37037221 */ /* 0x004fc20000010000 */
[----:B------:R-:W-:-:S06]  /*cf00*/  FFMA.FTZ R71, R71, R44, -R10 ;  /* 0x0000002c47477223 */ /* 0x000fcc000001080a */
[----:B------:R-:W2:Y:S01]  /*cf10*/  MUFU.EX2 R12, R85 ;  /* 0x00000055000c7308 */ /* 0x000ea20000000800 */
[C---:B---3--:R-:W-:Y:S01]  /*cf20*/  F2FP.SATFINITE.E4M3.F32.PACK_AB_MERGE_C R55, R70.reuse, R55, RZ ;  /* 0x000000374637723e */ /* 0x048fe200048070ff */
[----:B------:R-:W-:Y:S01]  /*cf30*/  FADD.FTZ R93, R93, R40 ;  /* 0x000000285d5d7221 */ /* 0x000fe20000010000 */
[----:B------:R-:W-:-:S05]  /*cf40*/  FADD.FTZ R70, R70, R3 ;  /* 0x0000000346467221 */ /* 0x000fca0000010000 */
[----:B------:R-:W3:Y:S01]  /*cf50*/  MUFU.EX2 R24, R63 ;  /* 0x0000003f00187308 */ /* 0x000ee20000000800 */
[----:B------:R-:W-:-:S01]  /*cf60*/  FFMA.FTZ R79, R79, R44, -R10 ;  /* 0x0000002c4f4f7223 */ /* 0x000fc2000001080a */
[----:B-1----:R-:W-:Y:S01]  /*cf70*/  F2FP.SATFINITE.E4M3.F32.PACK_AB_MERGE_C R144, R99, R46, RZ ;  /* 0x0000002e6390723e */ /* 0x002fe200048070ff */
[----:B------:R-:W-:-:S05]  /*cf80*/  FFMA.FTZ R83, R83, R44, -R10 ;  /* 0x0000002c53537223 */ /* 0x000fca000001080a */
[----:B------:R-:W1:Y:S01]  /*cf90*/  MUFU.EX2 R59, R59 ;  /* 0x0000003b003b7308 */ /* 0x000e620000000800 */
[----:B----4-:R-:W-:-:S01]  /*cfa0*/  FADD.FTZ R14, R42, R93 ;  /* 0x0000005d2a0e7221 */ /* 0x010fc20000010000 */
[----:B-----5:R-:W-:Y:S01]  /*cfb0*/  FADD.FTZ R3, R43, R70 ;  /* 0x000000462b037221 */ /* 0x020fe20000010000 */
[----:B------:R-:W-:-:S05]  /*cfc0*/  FFMA.FTZ R10, R87, R44, -R10 ;  /* 0x0000002c570a7223 */ /* 0x000fca000001080a */
[----:B------:R-:W-:Y:S01]  /*cfd0*/  MUFU.EX2 R50, R50 ;  /* 0x0000003200327308 */ /* 0x000fe20000000800 */
[C---:B0-----:R-:W-:Y:S01]  /*cfe0*/  F2FP.SATFINITE.E4M3.F32.PACK_AB_MERGE_C R144, R95.reuse, R42, R144 ;  /* 0x0000002a5f90723e */ /* 0x041fe20004807090 */
[----:B------:R-:W-:-:S06]  /*cff0*/  FADD.FTZ R95, R95, R14 ;  /* 0x0000000e5f5f7221 */ /* 0x000fcc0000010000 */
[----:B------:R-:W0:Y:S01]  /*d000*/  MUFU.EX2 R57, R57 ;  /* 0x0000003900397308 */ /* 0x000e220000000800 */
[----:B--2---:R-:W-:-:S07]  /*d010*/  FADD.FTZ R3, R12, R3 ;  /* 0x000000030c037221 */ /* 0x004fce0000010000 */
[----:B------:R-:W2:Y:S08]  /*d020*/  MUFU.EX2 R48, R48 ;  /* 0x0000003000307308 */ /* 0x000eb00000000800 */
[----:B------:R-:W4:Y:S01]  /*d030*/  MUFU.EX2 R71, R71 ;  /* 0x0000004700477308 */ /* 0x000f220000000800 */
[----:B------:R-:W-:Y:S01]  /*d040*/  F2FP.SATFINITE.E4M3.F32.PACK_AB_MERGE_C R149, R8, R7, R149 ;  /* 0x000000070895723e */ /* 0x000fe20004807095 */
[----:B------:R-:W-:-:S06]  /*d050*/  FADD.FTZ R46, R46, R95 ;  /* 0x0000005f2e2e7221 */ /* 0x000fcc0000010000 */
[----:B------:R-:W5:Y:S01]  /*d060*/  MUFU.EX2 R101, R127 ;  /* 0x0000007f00657308 */ /* 0x000f620000000800 */
[----:B---3--:R-:W-:-:S07]  /*d070*/  FADD.FTZ R8, R24, R3 ;  /* 0x0000000318087221 */ /* 0x008fce0000010000 */
[----:B------:R-:W3:Y:S01]  /*d080*/  MUFU.EX2 R6, R79 ;  /* 0x0000004f00067308 */ /* 0x000ee20000000800 */
[----:B------:R-:W-:-:S01]  /*d090*/  FADD.FTZ R99, R99, R46 ;  /* 0x0000002e63637221 */ /* 0x000fc20000010000 */
[----:B-1----:R-:W-:-:S06]  /*d0a0*/  FADD.FTZ R8, R59, R8 ;  /* 0x000000083b087221 */ /* 0x002fcc0000010000 */
[----:B------:R-:W1:Y:S01]  /*d0b0*/  MUFU.EX2 R83, R83 ;  /* 0x0000005300537308 */ /* 0x000e620000000800 */
[----:B------:R-:W-:-:S07]  /*d0c0*/  ISETP.GE.AND P1, PT, R88, 0x81, PT ;  /* 0x000000815800780c */ /* 0x000fce0003f26270 */
[----:B------:R-:W1:Y:S01]  /*d0d0*/  MUFU.EX2 R10, R10 ;  /* 0x0000000a000a7308 */ /* 0x000e620000000800 */
[----:B0-----:R-:W-:Y:S01]  /*d0e0*/  F2FP.SATFINITE.E4M3.F32.PACK_AB_MERGE_C R7, R57, R50, RZ ;  /* 0x000000323907723e */ /* 0x001fe200048070ff */
[----:B--2---:R-:W-:Y:S01]  /*d0f0*/  FADD.FTZ R14, R48, R99 ;  /* 0x00000063300e7221 */ /* 0x004fe20000010000 */
[----:B----4-:R-:W-:-:S01]  /*d100*/  FADD.FTZ R3, R71, R8 ;  /* 0x0000000847037221 */ /* 0x010fc20000010000 */
[----:B------:R-:W-:Y:S02]  /*d110*/  F2FP.SATFINITE.E4M3.F32.PACK_AB_MERGE_C R143, R0, R49, R55 ;  /* 0x00000031008f723e */ /* 0x000fe40004807037 */
[C---:B-----5:R-:W-:Y:S01]  /*d120*/  F2FP.SATFINITE.E4M3.F32.PACK_AB_MERGE_C R146, R101.reuse, R48, R7 ;  /* 0x000000306592723e */ /* 0x060fe20004807007 */
[----:B------:R-:W-:Y:S01]  /*d130*/  FADD.FTZ R101, R101, R14 ;  /* 0x0000000e65657221 */ /* 0x000fe20000010000 */
[----:B---3--:R-:W-:-:S01]  /*d140*/  FADD.FTZ R0, R6, R3 ;  /* 0x0000000306007221 */ /* 0x008fc20000010000 */
[----:B------:R-:W-:Y:S01]  /*d150*/  IMAD.MOV.U32 R135, RZ, RZ, RZ ;  /* 0x000000ffff877224 */ /* 0x000fe200078e00ff */
[----:B------:R-:W-:Y:S01]  /*d160*/  F2FP.SATFINITE.E4M3.F32.PACK_AB_MERGE_C R151, R65, R58, RZ ;  /* 0x0000003a4197723e */ /* 0x000fe200048070ff */
[----:B------:R-:W-:Y:S01]  /*d170*/  FADD.FTZ R50, R50, R101 ;  /* 0x0000006532327221 */ /* 0x000fe20000010000 */
[----:B------:R-:W-:Y:S01]  /*d180*/  F2FP.SATFINITE.E4M3.F32.PACK_AB_MERGE_C R137, R64, R33, RZ ;  /* 0x000000214089723e */ /* 0x000fe200048070ff */
[----:B-1----:R-:W-:Y:S01]  /*d190*/  FADD.FTZ R3, R83, R0 ;  /* 0x0000000053037221 */ /* 0x002fe20000010000 */
[----:B------:R-:W-:Y:S01]  /*d1a0*/  F2FP.SATFINITE.E4M3.F32.PACK_AB_MERGE_C R139, R66, R41, RZ ;  /* 0x00000029428b723e */ /* 0x000fe200048070ff */
[----:B------:R-:W-:Y:S01]  /*d1b0*/  BSSY B0, `(.L_x_375) ;  /* 0x00002ad000007945 */ /* 0x000fe20003800000 */
[----:B------:R-:W-:-:S02]  /*d1c0*/  F2FP.SATFINITE.E4M3.F32.PACK_AB_MERGE_C R68, R53, R68, RZ ;  /* 0x000000443544723e */ /* 0x000fc400048070ff */
[----:B------:R-:W-:Y:S02]  /*d1d0*/  F2FP.SATFINITE.E4M3.F32.PACK_AB_MERGE_C R24, R59, R24, RZ ;  /* 0x000000183b18723e */ /* 0x000fe400048070ff */
[C---:B------:R-:W-:Y:S01]  /*d1e0*/  F2FP.SATFINITE.E4M3.F32.PACK_AB_MERGE_C R7, R10.reuse, R83, RZ ;  /* 0x000000530a07723e */ /* 0x040fe200048070ff */
[----:B------:R-:W-:Y:S01]  /*d1f0*/  FADD.FTZ R0, R57, R50 ;  /* 0x0000003239007221 */ /* 0x000fe20000010000 */
[----:B------:R-:W-:Y:S01]  /*d200*/  F2FP.SATFINITE.E4M3.F32.PACK_AB_MERGE_C R142, R89, R38, R142 ;  /* 0x00000026598e723e */ /* 0x000fe2000480708e */
[----:B------:R-:W-:Y:S01]  /*d210*/  FADD.FTZ R3, R10, R3 ;  /* 0x000000030a037221 */ /* 0x000fe20000010000 */
[----:B------:R-:W-:Y:S01]  /*d220*/  F2FP.SATFINITE.E4M3.F32.PACK_AB_MERGE_C R136, R31, R26, R136 ;  /* 0x0000001a1f88723e */ /* 0x000fe20004807088 */
[--C-:B------:R-:W-:Y:S01]  /*d230*/  IMAD.MOV.U32 R134, RZ, RZ, R135.reuse ;  /* 0x000000ffff867224 */ /* 0x100fe200078e0087 */
[----:B------:R-:W-:Y:S01]  /*d240*/  F2FP.SATFINITE.E4M3.F32.PACK_AB_MERGE_C R138, R39, R30, R138 ;  /* 0x0000001e278a723e */ /* 0x000fe2000480708a */
[--C-:B------:R-:W-:Y:S01]  /*d250*/  IMAD.MOV.U32 R133, RZ, RZ, R135.reuse ;  /* 0x000000ffff857224 */ /* 0x100fe200078e0087 */
[----:B------:R-:W-:Y:S01]  /*d260*/  F2FP.SATFINITE.E4M3.F32.PACK_AB_MERGE_C R140, R47, R34, R140 ;  /* 0x000000222f8c723e */ /* 0x000fe2000480708c */
[----:B------:R-:W-:Y:S01]  /*d270*/  IMAD.MOV.U32 R132, RZ, RZ, R135 ;  /* 0x000000ffff847224 */ /* 0x000fe200078e0087 */
[----:B------:R-:W-:Y:S01]  /*d280*/  F2FP.SATFINITE.E4M3.F32.PACK_AB_MERGE_C R151, R52, R9, R151 ;  /* 0x000000093497723e */ /* 0x000fe20004807097 */
[----:B------:R-:W-:Y:S01]  /*d290*/  IMAD.MOV.U32 R131, RZ, RZ, R135 ;  /* 0x000000ffff837224 */ /* 0x000fe200078e0087 */
[----:B------:R-:W-:Y:S01]  /*d2a0*/  F2FP.SATFINITE.E4M3.F32.PACK_AB_MERGE_C R137, R56, R25, R137 ;  /* 0x000000193889723e */ /* 0x000fe20004807089 */
[----:B------:R-:W-:Y:S01]  /*d2b0*/  IMAD.MOV.U32 R130, RZ, RZ, R135 ;  /* 0x000000ffff827224 */ /* 0x000fe200078e0087 */
[----:B------:R-:W-:Y:S01]  /*d2c0*/  F2FP.SATFINITE.E4M3.F32.PACK_AB_MERGE_C R139, R60, R29, R139 ;  /* 0x0000001d3c8b723e */ /* 0x000fe2000480708b */
[--C-:B------:R-:W-:Y:S01]  /*d2d0*/  IMAD.MOV.U32 R129, RZ, RZ, R135.reuse ;  /* 0x000000ffff817224 */ /* 0x100fe200078e0087 */
[----:B------:R-:W-:Y:S01]  /*d2e0*/  F2FP.SATFINITE.E4M3.F32.PACK_AB_MERGE_C R141, R62, R37, R68 ;  /* 0x000000253e8d723e */ /* 0x000fe20004807044 */
[--C-:B------:R-:W-:Y:S01]  /*d2f0*/  IMAD.MOV.U32 R128, RZ, RZ, R135.reuse ;  /* 0x000000ffff807224 */ /* 0x100fe200078e0087 */
[----:B------:R-:W-:Y:S01]  /*d300*/  F2FP.SATFINITE.E4M3.F32.PACK_AB_MERGE_C R145, R12, R43, R24 ;  /* 0x0000002b0c91723e */ /* 0x000fe20004807018 */
[----:B------:R-:W-:Y:S01]  /*d310*/  IMAD.MOV.U32 R127, RZ, RZ, R135 ;  /* 0x000000ffff7f7224 */ /* 0x000fe200078e0087 */
[----:B------:R-:W-:Y:S01]  /*d320*/  F2FP.SATFINITE.E4M3.F32.PACK_AB_MERGE_C R147, R6, R71, R7 ;  /* 0x000000470693723e */ /* 0x000fe20004807007 */
[--C-:B------:R-:W-:Y:S01]  /*d330*/  IMAD.MOV.U32 R125, RZ, RZ, R135.reuse ;  /* 0x000000ffff7d7224 */ /* 0x100fe200078e0087 */
[-C--:B------:R-:W-:Y:S01]  /*d340*/  MOV R126, R135.reuse ;  /* 0x00000087007e7202 */ /* 0x080fe20000000f00 */
        /* <DEDUP_REMOVED lines=36> */
[----:B------:R-:W-:Y:S01]  /*d590*/  IMAD.MOV.U32 R88, RZ, RZ, R135 ;  /* 0x000000ffff587224 */ /* 0x000fe200078e0087 */
[----:B------:R-:W-:Y:S06]  /*d5a0*/  @!P1 BRA `(.L_x_376) ;  /* 0x0000002400b49947 */ /* 0x000fec0003800000 */
[----:B------:R-:W2:Y:S01]  /*d5b0*/  LDL.LU R80, [R1+0x44] ;  /* 0x0000440001507983 */ /* 0x000ea20000300800 */
[----:B------:R-:W-:Y:S01]  /*d5c0*/  IMAD.MOV.U32 R11, RZ, RZ, R76 ;  /* 0x000000ffff0b7224 */ /* 0x000fe200078e004c */
[----:B------:R-:W-:Y:S01]  /*d5d0*/  CS2R R134, SRZ ;  /* 0x0000000000867805 */ /* 0x000fe2000001ff00 */
[----:B------:R-:W-:Y:S01]  /*d5e0*/  IMAD.MOV.U32 R12, RZ, RZ, R45 ;  /* 0x000000ffff0c7224 */ /* 0x000fe200078e002d */
[----:B------:R-:W-:Y:S01]  /*d5f0*/  CS2R R132, SRZ ;  /* 0x0000000000847805 */ /* 0x000fe2000001ff00 */
[----:B------:R-:W-:Y:S01]  /*d600*/  IMAD.MOV.U32 R7, RZ, RZ, R157 ;  /* 0x000000ffff077224 */ /* 0x000fe200078e009d */
[----:B------:R-:W-:Y:S01]  /*d610*/  CS2R R130, SRZ ;  /* 0x0000000000827805 */ /* 0x000fe2000001ff00 */
[----:B------:R-:W-:Y:S01]  /*d620*/  IMAD.MOV.U32 R6, RZ, RZ, R154 ;  /* 0x000000ffff067224 */ /* 0x000fe200078e009a */
        /* <DEDUP_REMOVED lines=21> */
[----:B--2---:R-:W-:-:S07]  /*d780*/  VIADD R10, R80, 0xfffffffe ;  /* 0xfffffffe500a7836 */ /* 0x004fce0000000000 */
.L_x_388:
[----:B------:R-:W-:-:S04]  /*d790*/  ISETP.NE.AND P1, PT, R6, 0x1, PT ;  /* 0x000000010600780c */ /* 0x000fc80003f25270 */
[----:B------:R-:W-:-:S04]  /*d7a0*/  SEL R8, RZ, 0x1, P1 ;  /* 0x00000001ff087807 */ /* 0x000fc80000800000 */
[----:B------:R-:W-:Y:S01]  /*d7b0*/  LOP3.LUT R157, R7, R8, RZ, 0x3c, !PT ;  /* 0x00000008079d7212 */ /* 0x000fe200078e3cff */
[----:B0-----:R-:W-:Y:S06]  /*d7c0*/  @!P0 BRA `(.L_x_377) ;  /* 0x0000000000048947 */ /* 0x001fec0003800000 */
[----:B------:R-:W-:Y:S01]  /*d7d0*/  BPT.TRAP 0x1 ;  /* 0x000000040000795c */ /* 0x000fe20000300000 */
.L_x_377:
[----:B------:R-:W-:Y:S01]  /*d7e0*/  VIADD R154, R6, 0x1 ;  /* 0x00000001069a7836 */ /* 0x000fe20000000000 */
[----:B------:R-:W-:-:S04]  /*d7f0*/  SHF.L.U32 R8, R157, 0x1f, RZ ;  /* 0x0000001f9d087819 */ /* 0x000fc800000006ff */
[----:B------:R-:W-:-:S04]  /*d800*/  ISETP.NE.AND P1, PT, R154, 0x2, PT ;  /* 0x000000029a00780c */ /* 0x000fc80003f25270 */
[----:B------:R-:W-:-:S05]  /*d810*/  SEL R154, R154, RZ, P1 ;  /* 0x000000ff9a9a7207 */ /* 0x000fca0000800000 */
[----:B------:R-:W-:-:S04]  /*d820*/  IMAD R13, R154, 0x8, R18 ;  /* 0x000000089a0d7824 */ /* 0x000fc800078e0212 */
[----:B------:R0:W1:Y:S01]  /*d830*/  SYNCS.PHASECHK.TRANS64.TRYWAIT P1, [R13+URZ+0x19c30], R8 ;  /* 0x019c30080d0075a7 */ /* 0x000062000802017f */
[----:B------:R-:W-:Y:S05]  /*d840*/  @!P0 BRA `(.L_x_378) ;  /* 0x0000000000048947 */ /* 0x000fea0003800000 */
[----:B------:R-:W-:Y:S01]  /*d850*/  BPT.TRAP 0x1 ;  /* 0x000000040000795c */ /* 0x000fe20000300000 */
.L_x_378:
[----:B------:R-:W-:Y:S01]  /*d860*/  BSSY B1, `(.L_x_379) ;  /* 0x0000006000017945 */ /* 0x000fe20003800000 */
[----:B------:R-:W-:Y:S02]  /*d870*/  IMAD R24, R154, 0x300, R15 ;  /* 0x000003009a187824 */ /* 0x000fe400078e020f */
[----:B------:R-:W-:Y:S01]  /*d880*/  IMAD.MOV.U32 R25, RZ, RZ, -0x3ffffff0 ;  /* 0xc0000010ff197424 */ /* 0x000fe200078e00ff */
[----:B-1----:R-:W-:Y:S06]  /*d890*/  @P1 BRA `(.L_x_380) ;  /* 0x0000000000081947 */ /* 0x002fec0003800000 */
[----:B------:R-:W1:Y:S02]  /*d8a0*/  SYNCS.PHASECHK.TRANS64.TRYWAIT P1, [R13+URZ+0x19c30], R8 ;  /* 0x019c30080d0075a7 */ /* 0x000e64000802017f */
[----:B-1----:R-:W-:Y:S05]  /*d8b0*/  @!P1 BRA `(.L_x_381) ;  /* 0x000000b000ec9947 */ /* 0x002fea0003800000 */
.L_x_380:
[----:B------:R-:W-:Y:S05]  /*d8c0*/  BSYNC B1 ;  /* 0x0000000000017941 */ /* 0x000fea0003800000 */
.L_x_379:
[C---:B01----:R-:W-:Y:S01]  /*d8d0*/  VIADD R8, R24.reuse, 0x100 ;  /* 0x0000010018087836 */ /* 0x043fe20000000000 */
[----:B------:R-:W-:Y:S01]  /*d8e0*/  R2UR UR6, R24 ;  /* 0x00000000180672ca */ /* 0x000fe200000e0000 */
[----:B------:R-:W-:Y:S01]  /*d8f0*/  IMAD.MOV.U32 R9, RZ, RZ, -0x3ffffff0 ;  /* 0xc0000010ff097424 */ /* 0x000fe200078e00ff */
[----:B------:R-:W-:Y:S02]  /*d900*/  R2UR UR7, R25 ;  /* 0x00000000190772ca */ /* 0x000fe400000e0000 */
[----:B------:R-:W-:Y:S02]  /*d910*/  R2UR UR10, R8 ;  /* 0x00000000080a72ca */ /* 0x000fe400000e0000 */
[----:B------:R-:W-:Y:S02]  /*d920*/  R2UR UR11, R9 ;  /* 0x00000000090b72ca */ /* 0x000fe400000e0000 */
[----:B------:R-:W2:Y:S01]  /*d930*/  LDL.64 R8, [R1+0x8] ;  /* 0x0000080001087983 */ /* 0x000ea20000100a00 */
[----:B------:R-:W-:Y:S01]  /*d940*/  R2UR UR4, R4 ;  /* 0x00000000040472ca */ /* 0x000fe200000e0000 */
[----:B------:R-:W-:Y:S01]  /*d950*/  IMAD.MOV.U32 R25, RZ, RZ, -0x3ffffff0 ;  /* 0xc0000010ff197424 */ /* 0x000fe200078e00ff */
[----:B------:R-:W-:-:S02]  /*d960*/  R2UR UR5, R5 ;  /* 0x00000000050572ca */ /* 0x000fc400000e0000 */
[----:B------:R-:W-:Y:S02]  /*d970*/  IADD3 R24, R24, 0x200, RZ ;  /* 0x0000020018187810 */ /* 0x000fe40007ffe0ff */
[----:B------:R-:W-:Y:S02]  /*d980*/  R2UR UR15, R25 ;  /* 0x00000000190f72ca */ /* 0x000fe400000e0000 */
[----:B------:R-:W-:Y:S02]  /*d990*/  R2UR UR14, R24 ;  /* 0x00000000180e72ca */ /* 0x000fe400000e0000 */
[----:B------:R-:W-:-:S06]  /*d9a0*/  WARPGROUP.ARRIVE ;  /* 0x00000000000079c5 */ /* 0x000fcc0000000000 */
[----:B------:R-:W-:Y:S01]  /*d9b0*/  QGMMA.64x128x32.F32.E4M3.E4M3 R24, gdesc[UR4], RZ, !UPT, gsb0 ;  /* 0x01e00000041879f3 */ /* 0x000fe2000c0008ff */
[----:B------:R-:W-:Y:S02]  /*d9c0*/  R2UR UR12, R20 ;  /* 0x00000000140c72ca */ /* 0x000fe400000e0000 */
[----:B------:R-:W-:Y:S01]  /*d9d0*/  R2UR UR13, R21 ;  /* 0x00000000150d72ca */ /* 0x000fe200000e0000 */
[----:B------:R-:W-:Y:S02]  /*d9e0*/  WARPGROUP.DEPBAR.LE gsb0, 0x0 ;  /* 0x00008000000079c5 */ /* 0x000fe40000010000 */
[----:B------:R-:W-:Y:S01]  /*d9f0*/  WARPGROUP.ARRIVE ;  /* 0x00000000000079c5 */ /* 0x000fe20000000000 */
[----:B--2---:R-:W-:Y:S02]  /*da00*/  R2UR UR8, R8 ;  /* 0x00000000080872ca */ /* 0x004fe400000e0000 */
[----:B------:R-:W-:-:S13]  /*da10*/  R2UR UR9, R9 ;  /* 0x00000000090972ca */ /* 0x000fda00000e0000 */
[----:B------:R-:W-:Y:S03]  /*da20*/  QGMMA.64x128x32.F32.E4M3.E4M3 R24, gdesc[UR8], R24, gsb0 ;  /* 0x01e00000081879f3 */ /* 0x000fe60008000818 */
[----:B------:R-:W-:Y:S02]  /*da30*/  WARPGROUP.DEPBAR.LE gsb0, 0x0 ;  /* 0x00008000000079c5 */ /* 0x000fe40000010000 */
[----:B------:R-:W-:-:S07]  /*da40*/  WARPGROUP.ARRIVE ;  /* 0x00000000000079c5 */ /* 0x000fce0000000000 */
[----:B------:R-:W-:Y:S03]  /*da50*/  QGMMA.64x128x32.F32.E4M3.E4M3 R24, gdesc[UR12], R24, gsb0 ;  /* 0x01e000000c1879f3 */ /* 0x000fe60008000818 */
[----:B------:R-:W-:Y:S02]  /*da60*/  WARPGROUP.DEPBAR.LE gsb0, 0x0 ;  /* 0x00008000000079c5 */ /* 0x000fe40000010000 */
[----:B------:R-:W-:Y:S05]  /*da70*/  @!P0 BRA `(.L_x_382) ;  /* 0x0000000000048947 */ /* 0x000fea0003800000 */
[----:B------:R-:W-:Y:S01]  /*da80*/  BPT.TRAP 0x1 ;  /* 0x000000040000795c */ /* 0x000fe20000300000 */
.L_x_382:
[----:B------:R-:W-:Y:S01]  /*da90*/  SHF.L.U32 R7, R7, 0x1f, RZ ;  /* 0x0000001f07077819 */ /* 0x000fe200000006ff */
[----:B------:R-:W-:-:S04]  /*daa0*/  IMAD R14, R6, 0x8, R18 ;  /* 0x00000008060e7824 */ /* 0x000fc800078e0212 */
[----:B------:R0:W1:Y:S01]  /*dab0*/  SYNCS.PHASECHK.TRANS64.TRYWAIT P1, [R14+URZ+0x19c50], R7 ;  /* 0x019c50070e0075a7 */ /* 0x000062000802017f */
[----:B------:R-:W-:Y:S05]  /*dac0*/  @!P0 BRA `(.L_x_383) ;  /* 0x0000000000048947 */ /* 0x000fea0003800000 */
[----:B------:R-:W-:Y:S01]  /*dad0*/  BPT.TRAP 0x1 ;  /* 0x000000040000795c */ /* 0x000fe20000300000 */
.L_x_383:
[----:B------:R-:W-:Y:S04]  /*dae0*/  BSSY B1, `(.L_x_384) ;  /* 0x0000004000017945 */ /* 0x000fe80003800000 */
[----:B-1----:R-:W-:Y:S05]  /*daf0*/  @P1 BRA `(.L_x_385) ;  /* 0x0000000000081947 */ /* 0x002fea0003800000 */
[----:B------:R-:W1:Y:S02]  /*db00*/  SYNCS.PHASECHK.TRANS64.TRYWAIT P1, [R14+URZ+0x19c50], R7 ;  /* 0x019c50070e0075a7 */ /* 0x000e64000802017f */
[----:B-1----:R-:W-:Y:S05]  /*db10*/  @!P1 BRA `(.L_x_386) ;  /* 0x000000b000689947 */ /* 0x002fea0003800000 */
.L_x_385:
[----:B------:R-:W-:Y:S05]  /*db20*/  BSYNC B1 ;  /* 0x0000000000017941 */ /* 0x000fea0003800000 */
.L_x_384:
[----:B01----:R-:W-:Y:S01]  /*db30*/  VIADD R7, R18, 0x3000 ;  /* 0x0000300012077836 */ /* 0x003fe20000000000 */
[----:B------:R-:W-:Y:S01]  /*db40*/  WARPGROUP.ARRIVE ;  /* 0x00000000000079c5 */ /* 0x000fe20000000000 */
[----:B------:R-:W-:Y:S02]  /*db50*/  IMAD.MOV.U32 R9, RZ, RZ, 0x40000040 ;  /* 0x40000040ff097424 */ /* 0x000fe400078e00ff */
[C---:B------:R-:W-:Y:S01]  /*db60*/  FMUL.FTZ R77, R2.reuse, R77 ;  /* 0x0000004d024d7220 */ /* 0x040fe20000410000 */
[C---:B------:R-:W-:Y:S01]  /*db70*/  FMUL.FTZ R78, R2.reuse, R78 ;  /* 0x0000004e024e7220 */ /* 0x040fe20000410000 */
[----:B------:R-:W-:Y:S01]  /*db80*/  SHF.R.U32.HI R7, RZ, 0x4, R7 ;  /* 0x00000004ff077819 */ /* 0x000fe20000011607 */
[C---:B------:R-:W-:Y:S01]  /*db90*/  FMUL.FTZ R79, R2.reuse, R79 ;  /* 0x0000004f024f7220 */ /* 0x040fe20000410000 */
[C---:B------:R-:W-:Y:S01]  /*dba0*/  FMUL.FTZ R80, R2.reuse, R80 ;  /* 0x0000005002507220 */ /* 0x040fe20000410000 */
[C---:B------:R-:W-:Y:S01]  /*dbb0*/  FMUL.FTZ R81, R2.reuse, R81 ;  /* 0x0000005102517220 */ /* 0x040fe20000410000 */
[----:B------:R-:W-:Y:S01]  /*dbc0*/  LOP3.LUT R7, R7, 0x3fff, RZ, 0xc0, !PT ;  /* 0x00003fff07077812 */ /* 0x000fe200078ec0ff */
[----:B------:R-:W-:Y:S01]  /*dbd0*/  MUFU.TANH R77, R77 ;  /* 0x0000004d004d7308 */ /* 0x000fe20000002400 */
[C---:B------:R-:W-:Y:S01]  /*dbe0*/  FMUL.FTZ R82, R2.reuse, R82 ;  /* 0x0000005202527220 */ /* 0x040fe20000410000 */
[C---:B------:R-:W-:Y:S01]  /*dbf0*/  FMUL.FTZ R83, R2.reuse, R83 ;  /* 0x0000005302537220 */ /* 0x040fe20000410000 */
[----:B------:R-:W-:Y:S01]  /*dc00*/  LOP3.LUT R7, R7, 0x10000, RZ, 0xfc, !PT ;  /* 0x0001000007077812 */ /* 0x000fe200078efcff */
[C---:B------:R-:W-:Y:S01]  /*dc10*/  FMUL.FTZ R84, R2.reuse, R84 ;  /* 0x0000005402547220 */ /* 0x040fe20000410000 */
[C---:B------:R-:W-:Y:S01]  /*dc20*/  FMUL.FTZ R85, R2.reuse, R85 ;  /* 0x0000005502557220 */ /* 0x040fe20000410000 */
[C---:B------:R-:W-:Y:S01]  /*dc30*/  FMUL.FTZ R86, R2.reuse, R86 ;  /* 0x0000005602567220 */ /* 0x040fe20000410000 */
[----:B------:R-:W-:Y:S01]  /*dc40*/  FMUL.FTZ R87, R2, R87 ;  /* 0x0000005702577220 */ /* 0x000fe20000410000 */
[----:B------:R-:W-:Y:S01]  /*dc50*/  IMAD R6, R6, 0x300, R7 ;  /* 0x0000030006067824 */ /* 0x000fe200078e0207 */
[----:B------:R-:W-:Y:S01]  /*dc60*/  MUFU.TANH R78, R78 ;  /* 0x0000004e004e7308 */ /* 0x000fe20000002400 */
[----:B------:R-:W-:Y:S01]  /*dc70*/  IMAD.MOV.U32 R7, RZ, RZ, 0x40000040 ;  /* 0x40000040ff077424 */ /* 0x000fe200078e00ff */
[----:B------:R-:W-:Y:S01]  /*dc80*/  ULDC UR4, c[0x0][0x988] ;  /* 0x0002620000047ab9 */ /* 0x000fe20000000800 */
[C---:B------:R-:W-:Y:S01]  /*dc90*/  VIADD R8, R6.reuse, 0x2 ;  /* 0x0000000206087836 */ /* 0x040fe20000000000 */
[----:B------:R-:W-:-:S02]  /*dca0*/  R2UR UR6, R6 ;  /* 0x00000000060672ca */ /* 0x000fc400000e0000 */
[----:B------:R-:W-:Y:S01]  /*dcb0*/  R2UR UR7, R7 ;  /* 0x00000000070772ca */ /* 0x000fe200000e0000 */
[C---:B------:R-:W-:Y:S01]  /*dcc0*/  FMUL.FTZ R7, R2.reuse, R24 ;  /* 0x0000001802077220 */ /* 0x040fe20000410000 */
[C---:B------:R-:W-:Y:S01]  /*dcd0*/  FMUL.FTZ R24, R2.reuse, R27 ;  /* 0x0000001b02187220 */ /* 0x040fe20000410000 */
[C---:B------:R-:W-:Y:S01]  /*dce0*/  FMUL.FTZ R27, R2.reuse, R30 ;  /* 0x0000001e021b7220 */ /* 0x040fe20000410000 */
[C---:B------:R-:W-:Y:S01]  /*dcf0*/  FMUL.FTZ R30, R2.reuse, R33 ;  /* 0x00000021021e7220 */ /* 0x040fe20000410000 */
[C---:B------:R-:W-:Y:S01]  /*dd00*/  FMUL.FTZ R33, R2.reuse, R36 ;  /* 0x0000002402217220 */ /* 0x040fe20000410000 */
[C---:B------:R-:W-:Y:S01]  /*dd10*/  FMUL.FTZ R36, R2.reuse, R39 ;  /* 0x0000002702247220 */ /* 0x040fe20000410000 */
[----:B------:R-:W0:Y:S01]  /*dd20*/  MUFU.TANH R7, R7 ;  /* 0x0000000700077308 */ /* 0x000e220000002400 */
[C---:B------:R-:W-:Y:S01]  /*dd30*/  FMUL.FTZ R39, R2.reuse, R42 ;  /* 0x0000002a02277220 */ /* 0x040fe20000410000 */
[----:B------:R-:W-:-:S04]  /*dd40*/  FMUL.FTZ R42, R2, R45 ;  /* 0x0000002d022a7220 */ /* 0x000fc80000410000 */
[----:B------:R-:W-:Y:S01]  /*dd50*/  QGMMA.64x96x32.F32.E4M3.E4M3 R88, R148, gdesc[UR4], R88, gsb0 ;  /* 0x0160000494587df3 */ /* 0x000fe20008000858 */
[----:B------:R-:W-:Y:S01]  /*dd60*/  R2UR UR6, R8 ;  /* 0x00000000080672ca */ /* 0x000fe200000e0000 */
[----:B------:R-:W-:Y:S01]  /*dd70*/  VIADD R8, R6, 0x4 ;  /* 0x0000000406087836 */ /* 0x000fe20000000000 */
[----:B------:R-:W-:Y:S01]  /*dd80*/  R2UR UR7, R9 ;  /* 0x00000000090772ca */ /* 0x000fe200000e0000 */
[----:B------:R-:W-:Y:S01]  /*dd90*/  IMAD.MOV.U32 R9, RZ, RZ, 0x40000040 ;  /* 0x40000040ff097424 */ /* 0x000fe200078e00ff */
[----:B------:R-:W-:Y:S01]  /*dda0*/  MUFU.TANH R24, R24 ;  /* 0x0000001800187308 */ /* 0x000fe20000002400 */
[----:B0-----:R-:W-:-:S07]  /*ddb0*/  FMNMX.FTZ R45, R7, R12, !PT ;  /* 0x0000000c072d7209 */ /* 0x001fce0007810000 */
[----:B------:R-:W-:Y:S08]  /*ddc0*/  MUFU.TANH R27, R27 ;  /* 0x0000001b001b7308 */ /* 0x000ff00000002400 */
        /* <DEDUP_REMOVED lines=11> */
[----:B------:R-:W-:Y:S01]  /*de80*/  MUFU.TANH R85, R85 ;  /* 0x0000005500557308 */ /* 0x000fe20000002400 */
[----:B------:R-:W-:-:S02]  /*de90*/  WARPGROUP.DEPBAR.LE gsb0, 0x0 ;  /* 0x00008000000079c5 */ /* 0x000fc40000010000 */
[----:B------:R-:W-:-:S06]  /*dea0*/  WARPGROUP.ARRIVE ;  /* 0x00000000000079c5 */ /* 0x000fcc0000000000 */
[----:B------:R-:W0:Y:S01]  /*deb0*/  S2R R151, SR_TID.X ;  /* 0x0000000000977919 */ /* 0x000e220000002100 */
[----:B------:R-:W-:Y:S01]  /*dec0*/  MUFU.TANH R86, R86 ;  /* 0x0000005600567308 */ /* 0x000fe20000002400 */
[----:B------:R-:W-:Y:S01]  /*ded0*/  QGMMA.64x96x32.F32.E4M3.E4M3 R88, R136, gdesc[UR4], R88, gsb0 ;  /* 0x0160000488587df3 */ /* 0x000fe20008000858 */
[----:B------:R-:W-:Y:S01]  /*dee0*/  R2UR UR6, R8 ;  /* 0x00000000080672ca */ /* 0x000fe200000e0000 */
[C---:B------:R-:W-:Y:S01]  /*def0*/  FMUL.FTZ R8, R2.reuse, R25 ;  /* 0x0000001902087220 */ /* 0x040fe20000410000 */
[----:B------:R-:W-:Y:S01]  /*df00*/  R2UR UR7, R9 ;  /* 0x00000000090772ca */ /* 0x000fe200000e0000 */
[C---:B------:R-:W-:Y:S01]  /*df10*/  FMUL.FTZ R9, R2.reuse, R26 ;  /* 0x0000001a02097220 */ /* 0x040fe20000410000 */
[C---:B------:R-:W-:Y:S01]  /*df20*/  FMUL.FTZ R25, R2.reuse, R28 ;  /* 0x0000001c02197220 */ /* 0x040fe20000410000 */
[C---:B------:R-:W-:Y:S01]  /*df30*/  FMUL.FTZ R26, R2.reuse, R29 ;  /* 0x0000001d021a7220 */ /* 0x040fe20000410000 */
[C---:B------:R-:W-:Y:S01]  /*df40*/  FMUL.FTZ R28, R2.reuse, R31 ;  /* 0x0000001f021c7220 */ /* 0x040fe20000410000 */
[----:B------:R-:W1:Y:S01]  /*df50*/  MUFU.TANH R8, R8 ;  /* 0x0000000800087308 */ /* 0x000e620000002400 */
        /* <DEDUP_REMOVED lines=8> */
[C---:B------:R-:W-:Y:S01]  /*dfe0*/  FMUL.FTZ R37, R2.reuse, R40 ;  /* 0x0000002802257220 */ /* 0x040fe20000410000 */
[C---:B------:R-:W-:Y:S01]  /*dff0*/  FMUL.FTZ R40, R2.reuse, R43 ;  /* 0x0000002b02287220 */ /* 0x040fe20000410000 */
[C---:B------:R-:W-:Y:S01]  /*e000*/  FMUL.FTZ R43, R2.reuse, R46 ;  /* 0x0000002e022b7220 */ /* 0x040fe20000410000 */
[C---:B------:R-:W-:Y:S01]  /*e010*/  FMUL.FTZ R46, R2.reuse, R47 ;  /* 0x0000002f022e7220 */ /* 0x040fe20000410000 */
[C---:B------:R-:W-:Y:S01]  /*e020*/  FMUL.FTZ R47, R2.reuse, R48 ;  /* 0x00000030022f7220 */ /* 0x040fe20000410000 */
[C---:B------:R-:W-:Y:S01]  /*e030*/  FMUL.FTZ R48, R2.reuse, R49 ;  /* 0x0000003102307220 */ /* 0x040fe20000410000 */
[----:B------:R-:W-:Y:S01]  /*e040*/  FMUL.FTZ R49, R2, R50 ;  /* 0x0000003202317220 */ /* 0x000fe20000410000 */
[----:B------:R-:W3:Y:S01]  /*e050*/  MUFU.TANH R25, R25 ;  /* 0x0000001900197308 */ /* 0x000ee20000002400 */
[----:B-1----:R-:W-:Y:S01]  /*e060*/  FMNMX.FTZ R45, R8, R45, !PT ;  /* 0x0000002d082d7209 */ /* 0x002fe20007810000 */
[C---:B------:R-:W-:Y:S01]  /*e070*/  FMUL.FTZ R50, R2.reuse, R51 ;  /* 0x0000003302327220 */ /* 0x040fe20000410000 */
[C---:B------:R-:W-:Y:S01]  /*e080*/  FMUL.FTZ R51, R2.reuse, R52 ;  /* 0x0000003402337220 */ /* 0x040fe20000410000 */
[C---:B------:R-:W-:Y:S01]  /*e090*/  FMUL.FTZ R52, R2.reuse, R53 ;  /* 0x0000003502347220 */ /* 0x040fe20000410000 */
[C---:B------:R-:W-:Y:S01]  /*e0a0*/  FMUL.FTZ R53, R2.reuse, R54 ;  /* 0x0000003602357220 */ /* 0x040fe20000410000 */
[C---:B------:R-:W-:Y:S01]  /*e0b0*/  FMUL.FTZ R54, R2.reuse, R55 ;  /* 0x0000003702367220 */ /* 0x040fe20000410000 */
[C---:B------:R-:W-:Y:S01]  /*e0c0*/  FMUL.FTZ R55, R2.reuse, R56 ;  /* 0x0000003802377220 */ /* 0x040fe20000410000 */
[----:B------:R-:W1:Y:S01]  /*e0d0*/  MUFU.TANH R26, R26 ;  /* 0x0000001a001a7308 */ /* 0x000e620000002400 */
[----:B--2---:R-:W-:Y:S01]  /*e0e0*/  FMNMX.FTZ R44, R9, R11, !PT ;  /* 0x0000000b092c7209 */ /* 0x004fe20007810000 */
[C---:B------:R-:W-:Y:S01]  /*e0f0*/  FMUL.FTZ R56, R2.reuse, R57 ;  /* 0x0000003902387220 */ /* 0x040fe20000410000 */
[C---:B------:R-:W-:Y:S01]  /*e100*/  FMUL.FTZ R57, R2.reuse, R58 ;  /* 0x0000003a02397220 */ /* 0x040fe20000410000 */
[----:B------:R-:W-:Y:S01]  /*e110*/  FMUL.FTZ R58, R2, R59 ;  /* 0x0000003b023a7220 */ /* 0x000fe20000410000 */
[----:B------:R-:W-:Y:S01]  /*e120*/  FMNMX.FTZ R44, R24, R44, !PT ;  /* 0x0000002c182c7209 */ /* 0x000fe20007810000 */
[C---:B------:R-:W-:Y:S01]  /*e130*/  FMUL.FTZ R59, R2.reuse, R60 ;  /* 0x0000003c023b7220 */ /* 0x040fe20000410000 */
[C---:B------:R-:W-:Y:S01]  /*e140*/  FMUL.FTZ R60, R2.reuse, R61 ;  /* 0x0000003d023c7220 */ /* 0x040fe20000410000 */
[----:B------:R-:W2:Y:S01]  /*e150*/  MUFU.TANH R28, R28 ;  /* 0x0000001c001c7308 */ /* 0x000ea20000002400 */
[----:B---3--:R-:W-:Y:S01]  /*e160*/  FMNMX.FTZ R45, R25, R45, !PT ;  /* 0x0000002d192d7209 */ /* 0x008fe20007810000 */
[C---:B------:R-:W-:Y:S01]  /*e170*/  FMUL.FTZ R61, R2.reuse, R62 ;  /* 0x0000003e023d7220 */ /* 0x040fe20000410000 */
[----:B------:R-:W-:Y:S01]  /*e180*/  FMNMX.FTZ R44, R27, R44, !PT ;  /* 0x0000002c1b2c7209 */ /* 0x000fe20007810000 */
        /* <DEDUP_REMOVED lines=11> */
[----:B------:R-:W-:Y:S01]  /*e240*/  FMUL.FTZ R71, R2, R72 ;  /* 0x0000004802477220 */ /* 0x000fe20000410000 */
[----:B------:R-:W1:Y:S01]  /*e250*/  MUFU.TANH R31, R31 ;  /* 0x0000001f001f7308 */ /* 0x000e620000002400 */
[----:B--2---:R-:W-:Y:S01]  /*e260*/  FMNMX.FTZ R44, R28, R44, !PT ;  /* 0x0000002c1c2c7209 */ /* 0x004fe20007810000 */
[C---:B------:R-:W-:Y:S01]  /*e270*/  FMUL.FTZ R72, R2.reuse, R73 ;  /* 0x0000004902487220 */ /* 0x040fe20000410000 */
[C---:B------:R-:W-:Y:S01]  /*e280*/  FMUL.FTZ R73, R2.reuse, R74 ;  /* 0x0000004a02497220 */ /* 0x040fe20000410000 */
[C---:B------:R-:W-:Y:S01]  /*e290*/  FMUL.FTZ R74, R2.reuse, R75 ;  /* 0x0000004b024a7220 */ /* 0x040fe20000410000 */
[----:B------:R-:W-:Y:S01]  /*e2a0*/  FMUL.FTZ R75, R2, R76 ;  /* 0x0000004c024b7220 */ /* 0x000fe20000410000 */
[----:B0-----:R-:W-:-:S02]  /*e2b0*/  LOP3.LUT R151, R151, 0x7f, RZ, 0xc0, !PT ;  /* 0x0000007f97977812 */ /* 0x001fc400078ec0ff */
[----:B------:R-:W0:Y:S01]  /*e2c0*/  MUFU.TANH R32, R32 ;  /* 0x0000002000207308 */ /* 0x000e220000002400 */
[----:B---3--:R-:W-:Y:S02]  /*e2d0*/  FMNMX.FTZ R45, R29, R45, !PT ;  /* 0x0000002d1d2d7209 */ /* 0x008fe40007810000 */
[----:B------:R-:W-:Y:S02]  /*e2e0*/  ISETP.NE.AND P1, PT, R151, RZ, PT ;  /* 0x000000ff9700720c */ /* 0x000fe40003f25270 */
[----:B------:R-:W-:-:S03]  /*e2f0*/  FMNMX.FTZ R45, R30, R45, !PT ;  /* 0x0000002d1e2d7209 */ /* 0x000fc60007810000 */
[----:B------:R-:W2:Y:S01]  /*e300*/  MUFU.TANH R34, R34 ;  /* 0x0000002200227308 */ /* 0x000ea20000002400 */
[----:B-1----:R-:W-:Y:S02]  /*e310*/  FMNMX.FTZ R44, R31, R44, !PT ;  /* 0x0000002c1f2c7209 */ /* 0x002fe40007810000 */
[----:B------:R-:W-:-:S05]  /*e320*/  FMNMX.FTZ R45, R33, R45, !PT ;  /* 0x0000002d212d7209 */ /* 0x000fca0007810000 */
[----:B------:R-:W1:Y:S01]  /*e330*/  MUFU.TANH R35, R35 ;  /* 0x0000002300237308 */ /* 0x000e620000002400 */
[----:B0-----:R-:W-:Y:S01]  /*e340*/  FMNMX.FTZ R44, R32, R44, !PT ;  /* 0x0000002c202c7209 */ /* 0x001fe20007810000 */
[----:B------:R-:W-:-:S05]  /*e350*/  @!P1 VIADD R13, R13, 0x19c40 ;  /* 0x00019c400d0d9836 */ /* 0x000fca0000000000 */
[----:B------:R-:W-:Y:S01]  /*e360*/  @!P1 PRMT R13, RZ, 0x654, R13 ;  /* 0x00000654ff0d9816 */ /* 0x000fe2000000000d */
[----:B------:R-:W0:Y:S01]  /*e370*/  MUFU.TANH R37, R37 ;  /* 0x0000002500257308 */ /* 0x000e220000002400 */
[----:B--2---:R-:W-:-:S07]  /*e380*/  FMNMX.FTZ R45, R34, R45, !PT ;  /* 0x0000002d222d7209 */ /* 0x004fce0007810000 */
[----:B------:R-:W2:Y:S01]  /*e390*/  MUFU.TANH R38, R38 ;  /* 0x0000002600267308 */ /* 0x000ea20000002400 */
[----:B-1----:R-:W-:-:S04]  /*e3a0*/  FMNMX.FTZ R44, R35, R44, !PT ;  /* 0x0000002c232c7209 */ /* 0x002fc80007810000 */
[----:B------:R-:W-:-:S03]  /*e3b0*/  FMNMX.FTZ R44, R36, R44, !PT ;  /* 0x0000002c242c7209 */ /* 0x000fc60007810000 */
[----:B------:R-:W1:Y:S01]  /*e3c0*/  MUFU.TANH R40, R40 ;  /* 0x0000002800287308 */ /* 0x000e620000002400 */
[----:B0-----:R-:W-:Y:S02]  /*e3d0*/  FMNMX.FTZ R45, R37, R45, !PT ;  /* 0x0000002d252d7209 */ /* 0x001fe40007810000 */
[----:B------:R-:W-:Y:S01]  /*e3e0*/  FMNMX.FTZ R44, R39, R44, !PT ;  /* 0x0000002c272c7209 */ /* 0x000fe20007810000 */
[----:B------:R-:W-:-:S04]  /*e3f0*/  WARPGROUP.DEPBAR.LE gsb0, 0x0 ;  /* 0x00008000000079c5 */ /* 0x000fc80000010000 */
[----:B------:R-:W0:Y:S01]  /*e400*/  MUFU.TANH R41, R41 ;  /* 0x0000002900297308 */ /* 0x000e220000002400 */
[----:B--2---:R-:W-:Y:S01]  /*e410*/  FMNMX.FTZ R45, R38, R45, !PT ;  /* 0x0000002d262d7209 */ /* 0x004fe20007810000 */
[----:B------:R-:W-:-:S06]  /*e420*/  WARPGROUP.ARRIVE ;  /* 0x00000000000079c5 */ /* 0x000fcc0000000000 */
[----:B------:R-:W2:Y:S01]  /*e430*/  MUFU.TANH R43, R43 ;  /* 0x0000002b002b7308 */ /* 0x000ea20000002400 */
[----:B-1----:R-:W-:Y:S01]  /*e440*/  FMNMX.FTZ R44, R40, R44, !PT ;  /* 0x0000002c282c7209 */ /* 0x002fe20007810000 */
[----:B------:R-:W-:Y:S06]  /*e450*/  QGMMA.64x96x32.F32.E4M3.E4M3 R88, R140, gdesc[UR4], R88, gsb0 ;  /* 0x016000048c587df3 */ /* 0x000fec0008000858 */
[----:B------:R-:W1:Y:S01]  /*e460*/  MUFU.TANH R46, R46 ;  /* 0x0000002e002e7308 */ /* 0x000e620000002400 */
[----:B0-----:R-:W-:-:S04]  /*e470*/  FMNMX.FTZ R45, R41, R45, !PT ;  /* 0x0000002d292d7209 */ /* 0x001fc80007810000 */
[----:B------:R-:W-:-:S03]  /*e480*/  FMNMX.FTZ R45, R42, R45, !PT ;  /* 0x0000002d2a2d7209 */ /* 0x000fc60007810000 */
[----:B------:R-:W0:Y:S01]  /*e490*/  MUFU.TANH R47, R47 ;  /* 0x0000002f002f7308 */ /* 0x000e220000002400 */
[----:B--2---:R-:W-:-:S07]  /*e4a0*/  FMNMX.FTZ R44, R43, R44, !PT ;  /* 0x0000002c2b2c7209 */ /* 0x004fce0007810000 */
[----:B------:R-:W2:Y:S01]  /*e4b0*/  MUFU.TANH R48, R48 ;  /* 0x0000003000307308 */ /* 0x000ea20000002400 */
[----:B-1----:R-:W-:-:S07]  /*e4c0*/  FMNMX.FTZ R44, R46, R44, !PT ;  /* 0x0000002c2e2c7209 */ /* 0x002fce0007810000 */
[----:B------:R-:W1:Y:S01]  /*e4d0*/  MUFU.TANH R49, R49 ;  /* 0x0000003100317308 */ /* 0x000e620000002400 */
[----:B0-----:R-:W-:-:S07]  /*e4e0*/  FMNMX.FTZ R45, R47, R45, !PT ;  /* 0x0000002d2f2d7209 */ /* 0x001fce0007810000 */
        /* <DEDUP_REMOVED lines=19> */
[----:B--2---:R-:W-:Y:S01]  /*e620*/  FMNMX.FTZ R44, R57, R44, !PT ;  /* 0x0000002c392c7209 */ /* 0x004fe20007810000 */
[----:B------:R-:W-:Y:S02]  /*e630*/  WARPGROUP.DEPBAR.LE gsb0, 0x0 ;  /* 0x00008000000079c5 */ /* 0x000fe40000010000 */
[----:B------:R-:W-:-:S04]  /*e640*/  WARPGROUP.ARRIVE ;  /* 0x00000000000079c5 */ /* 0x000fc80000000000 */
        /* <DEDUP_REMOVED lines=33> */
[----:B0-----:R-:W-:-:S04]  /*e860*/  FMNMX.FTZ R44, R74, R44, !PT ;  /* 0x0000002c4a2c7209 */ /* 0x001fc80007810000 */
[----:B------:R-:W-:Y:S02]  /*e870*/  FMNMX.FTZ R44, R78, R44, !PT ;  /* 0x0000002c4e2c7209 */ /* 0x000fe40007810000 */
[----:B--2---:R-:W-:Y:S02]  /*e880*/  FMNMX.FTZ R45, R75, R45, !PT ;  /* 0x0000002d4b2d7209 */ /* 0x004fe40007810000 */
[----:B------:R-:W-:Y:S02]  /*e890*/  FMNMX.FTZ R44, R79, R44, !PT ;  /* 0x0000002c4f2c7209 */ /* 0x000fe40007810000 */
[----:B------:R-:W-:Y:S02]  /*e8a0*/  FMNMX.FTZ R45, R77, R45, !PT ;  /* 0x0000002d4d2d7209 */ /* 0x000fe40007810000 */
[----:B------:R-:W-:Y:S02]  /*e8b0*/  FMNMX.FTZ R44, R82, R44, !PT ;  /* 0x0000002c522c7209 */ /* 0x000fe40007810000 */
[----:B------:R-:W-:-:S02]  /*e8c0*/  FMNMX.FTZ R45, R80, R45, !PT ;  /* 0x0000002d502d7209 */ /* 0x000fc40007810000 */
[----:B------:R-:W-:Y:S02]  /*e8d0*/  FMNMX.FTZ R44, R83, R44, !PT ;  /* 0x0000002c532c7209 */ /* 0x000fe40007810000 */
[----:B------:R-:W-:Y:S02]  /*e8e0*/  FMNMX.FTZ R45, R81, R45, !PT ;  /* 0x0000002d512d7209 */ /* 0x000fe40007810000 */
[----:B------:R-:W-:Y:S02]  /*e8f0*/  FMNMX.FTZ R44, R86, R44, !PT ;  /* 0x0000002c562c7209 */ /* 0x000fe40007810000 */
[----:B------:R-:W-:Y:S02]  /*e900*/  FMNMX.FTZ R45, R84, R45, !PT ;  /* 0x0000002d542d7209 */ /* 0x000fe40007810000 */
[----:B-1----:R-:W-:Y:S02]  /*e910*/  FMNMX.FTZ R76, R87, R44, !PT ;  /* 0x0000002c574c7209 */ /* 0x002fe40007810000 */
[----:B------:R-:W-:-:S03]  /*e920*/  FMNMX.FTZ R136, R85, R45, !PT ;  /* 0x0000002d55887209 */ /* 0x000fc60007810000 */
[----:B------:R-:W0:Y:S04]  /*e930*/  SHFL.BFLY PT, R44, R76, 0x2, 0x1f ;  /* 0x0c401f004c2c7f89 */ /* 0x000e2800000e0000 */
[----:B------:R-:W1:Y:S01]  /*e940*/  SHFL.BFLY PT, R45, R136, 0x2, 0x1f ;  /* 0x0c401f00882d7f89 */ /* 0x000e6200000e0000 */
[----:B0-----:R-:W-:Y:S01]  /*e950*/  FMNMX.FTZ R76, R76, R44, !PT ;  /* 0x0000002c4c4c7209 */ /* 0x001fe20007810000 */
[----:B------:R-:W-:Y:S01]  /*e960*/  VIADD R44, R6, 0x6 ;  /* 0x00000006062c7836 */ /* 0x000fe20000000000 */
[----:B-1----:R-:W-:-:S03]  /*e970*/  FMNMX.FTZ R136, R136, R45, !PT ;  /* 0x0000002d88887209 */ /* 0x002fc60007810000 */
[----:B------:R-:W0:Y:S01]  /*e980*/  SHFL.BFLY PT, R6, R76, 0x1, 0x1f ;  /* 0x0c201f004c067f89 */ /* 0x000e2200000e0000 */
[----:B------:R-:W-:Y:S01]  /*e990*/  IMAD.MOV.U32 R45, RZ, RZ, 0x40000040 ;  /* 0x40000040ff2d7424 */ /* 0x000fe200078e00ff */
[----:B------:R-:W-:Y:S01]  /*e9a0*/  R2UR UR6, R44 ;  /* 0x000000002c0672ca */ /* 0x000fe200000e0000 */
[----:B------:R-:W-:Y:S01]  /*e9b0*/  IMAD.U32 R44, RZ, RZ, UR4 ;  /* 0x00000004ff2c7e24 */ /* 0x000fe2000f8e00ff */
[----:B------:R-:W1:Y:S02]  /*e9c0*/  SHFL.BFLY PT, R137, R136, 0x1, 0x1f ;  /* 0x0c201f0088897f89 */ /* 0x000e6400000e0000 */
[----:B------:R-:W-:-:S13]  /*e9d0*/  R2UR UR7, R45 ;  /* 0x000000002d0772ca */ /* 0x000fda00000e0000 */
[----:B------:R-:W-:Y:S01]  /*e9e0*/  QGMMA.64x96x32.F32.E4M3.E4M3 R88, R144, gdesc[UR4], R88, gsb0 ;  /* 0x0160000490587df3 */ /* 0x000fe20008000858 */
[----:B0-----:R-:W-:Y:S02]  /*e9f0*/  FMNMX.FTZ R76, R76, R6, !PT ;  /* 0x000000064c4c7209 */ /* 0x001fe40007810000 */
[----:B-1----:R-:W-:-:S05]  /*ea00*/  FMNMX.FTZ R45, R136, R137, !PT ;  /* 0x00000089882d7209 */ /* 0x002fca0007810000 */
[----:B------:R-:W-:Y:S01]  /*ea10*/  FADD.FTZ R6, -R45, R12 ;  /* 0x0000000c2d067221 */ /* 0x000fe20000010100 */
[----:B------:R-:W-:-:S01]  /*ea20*/  FADD.FTZ R12, -R76, R11 ;  /* 0x0000000b4c0c7221 */ /* 0x000fc20000010100 */
[-C--:B------:R-:W-:Y:S02]  /*ea30*/  FFMA.FTZ R137, R45, R44.reuse, -8 ;  /* 0xc10000002d897423 */ /* 0x080fe4000001002c */
[-C--:B------:R-:W-:Y:S02]  /*ea40*/  FMUL.FTZ R6, R6, R44.reuse ;  /* 0x0000002c06067220 */ /* 0x080fe40000410000 */
[-CC-:B------:R-:W-:Y:S01]  /*ea50*/  FFMA.FTZ R7, R7, R44.reuse, -R137.reuse ;  /* 0x0000002c07077223 */ /* 0x180fe20000010889 */
[----:B------:R-:W-:-:S01]  /*ea60*/  FFMA.FTZ R8, R8, R44, -R137 ;  /* 0x0000002c08087223 */ /* 0x000fc20000010889 */
[----:B------:R0:W-:Y:S08]  /*ea70*/  MUFU.EX2 R11, R6 ;  /* 0x00000006000b7308 */ /* 0x0001f00000000800 */
[----:B------:R-:W1:Y:S01]  /*ea80*/  MUFU.EX2 R7, R7 ;  /* 0x0000000700077308 */ /* 0x000e620000000800 */
[-C--:B0-----:R-:W-:Y:S01]  /*ea90*/  FMUL.FTZ R6, R12, R44.reuse ;  /* 0x0000002c0c067220 */ /* 0x081fe20000410000 */
[-CC-:B------:R-:W-:Y:S01]  /*eaa0*/  FFMA.FTZ R12, R25, R44.reuse, -R137.reuse ;  /* 0x0000002c190c7223 */ /* 0x180fe20000010889 */
[----:B------:R-:W-:-:S01]  /*eab0*/  FFMA.FTZ R25, R26, R44, -R137 ;  /* 0x0000002c1a197223 */ /* 0x000fc20000010889 */
        /* <DEDUP_REMOVED lines=28> */
[----:B------:R-:W-:Y:S01]  /*ec80*/  FFMA.FTZ R85, R76, R44, -8 ;  /* 0xc10000004c557423 */ /* 0x000fe2000001002c */
[----:B------:R-:W-:Y:S01]  /*ec90*/  MUFU.EX2 R6, R6 ;  /* 0x0000000600067308 */ /* 0x000fe20000000800 */
[----:B-1----:R-:W-:-:S02]  /*eca0*/  FFMA.FTZ R0, R11, R0, R7 ;  /* 0x000000000b007223 */ /* 0x002fc40000010007 */
[-CC-:B------:R-:W-:Y:S01]  /*ecb0*/  FFMA.FTZ R9, R9, R44.reuse, -R85.reuse ;  /* 0x0000002c09097223 */ /* 0x180fe20000010855 */
[----:B------:R-:W-:-:S01]  /*ecc0*/  FFMA.FTZ R24, R24, R44, -R85 ;  /* 0x0000002c18187223 */ /* 0x000fc20000010855 */
[-CC-:B------:R-:W-:Y:S01]  /*ecd0*/  FFMA.FTZ R27, R27, R44.reuse, -R85.reuse ;  /* 0x0000002c1b1b7223 */ /* 0x180fe20000010855 */
[----:B------:R-:W-:-:S01]  /*ece0*/  FFMA.FTZ R28, R28, R44, -R85 ;  /* 0x0000002c1c1c7223 */ /* 0x000fc20000010855 */
[-CC-:B------:R-:W-:Y:S01]  /*ecf0*/  FFMA.FTZ R31, R31, R44.reuse, -R85.reuse ;  /* 0x0000002c1f1f7223 */ /* 0x180fe20000010855 */
[----:B------:R-:W0:Y:S01]  /*ed00*/  MUFU.EX2 R8, R8 ;  /* 0x0000000800087308 */ /* 0x000e220000000800 */
[----:B------:R-:W-:-:S01]  /*ed10*/  FFMA.FTZ R32, R32, R44, -R85 ;  /* 0x0000002c20207223 */ /* 0x000fc20000010855 */
[-CC-:B------:R-:W-:Y:S01]  /*ed20*/  FFMA.FTZ R35, R35, R44.reuse, -R85.reuse ;  /* 0x0000002c23237223 */ /* 0x180fe20000010855 */
[----:B------:R-:W-:-:S01]  /*ed30*/  FFMA.FTZ R36, R36, R44, -R85 ;  /* 0x0000002c24247223 */ /* 0x000fc20000010855 */
[-CC-:B------:R-:W-:Y:S01]  /*ed40*/  FFMA.FTZ R39, R39, R44.reuse, -R85.reuse ;  /* 0x0000002c27277223 */ /* 0x180fe20000010855 */
[----:B------:R-:W-:-:S01]  /*ed50*/  FFMA.FTZ R40, R40, R44, -R85 ;  /* 0x0000002c28287223 */ /* 0x000fc20000010855 */
[-CC-:B------:R-:W-:Y:S01]  /*ed60*/  FFMA.FTZ R43, R43, R44.reuse, -R85.reuse ;  /* 0x0000002c2b2b7223 */ /* 0x180fe20000010855 */
[----:B------:R-:W-:-:S01]  /*ed70*/  FFMA.FTZ R46, R46, R44, -R85 ;  /* 0x0000002c2e2e7223 */ /* 0x000fc20000010855 */
[----:B------:R-:W1:Y:S01]  /*ed80*/  MUFU.EX2 R9, R9 ;  /* 0x0000000900097308 */ /* 0x000e620000000800 */
[----:B------:R-:W-:-:S01]  /*ed90*/  FFMA.FTZ R49, R49, R44, -R85 ;  /* 0x0000002c31317223 */ /* 0x000fc20000010855 */
[-CC-:B------:R-:W-:Y:S01]  /*eda0*/  FFMA.FTZ R50, R50, R44.reuse, -R85.reuse ;  /* 0x0000002c32327223 */ /* 0x180fe20000010855 */
[----:B------:R-:W-:-:S01]  /*edb0*/  FFMA.FTZ R53, R53, R44, -R85 ;  /* 0x0000002c35357223 */ /* 0x000fc20000010855 */
[-CC-:B------:R-:W-:Y:S01]  /*edc0*/  FFMA.FTZ R54, R54, R44.reuse, -R85.reuse ;  /* 0x0000002c36367223 */ /* 0x180fe20000010855 */
[----:B------:R-:W-:-:S01]  /*edd0*/  FFMA.FTZ R57, R57, R44, -R85 ;  /* 0x0000002c39397223 */ /* 0x000fc20000010855 */
[-CC-:B------:R-:W-:Y:S01]  /*ede0*/  FFMA.FTZ R58, R58, R44.reuse, -R85.reuse ;  /* 0x0000002c3a3a7223 */ /* 0x180fe20000010855 */
[----:B------:R-:W-:-:S01]  /*edf0*/  FFMA.FTZ R61, R61, R44, -R85 ;  /* 0x0000002c3d3d7223 */ /* 0x000fc20000010855 */
[----:B------:R-:W2:Y:S01]  /*ee00*/  MUFU.EX2 R24, R24 ;  /* 0x0000001800187308 */ /* 0x000ea20000000800 */
[----:B0-----:R-:W-:-:S01]  /*ee10*/  FADD.FTZ R0, R8, R0 ;  /* 0x0000000008007221 */ /* 0x001fc20000010000 */
[-CC-:B------:R-:W-:Y:S01]  /*ee20*/  FFMA.FTZ R62, R62, R44.reuse, -R85.reuse ;  /* 0x0000002c3e3e7223 */ /* 0x180fe20000010855 */
[----:B------:R-:W-:-:S01]  /*ee30*/  FFMA.FTZ R65, R65, R44, -R85 ;  /* 0x0000002c41417223 */ /* 0x000fc20000010855 */
[-CC-:B------:R-:W-:Y:S01]  /*ee40*/  FFMA.FTZ R66, R66, R44.reuse, -R85.reuse ;  /* 0x0000002c42427223 */ /* 0x180fe20000010855 */
[----:B------:R-:W-:-:S01]  /*ee50*/  FFMA.FTZ R69, R69, R44, -R85 ;  /* 0x0000002c45457223 */ /* 0x000fc20000010855 */
[-CC-:B------:R-:W-:Y:S01]  /*ee60*/  FFMA.FTZ R70, R70, R44.reuse, -R85.reuse ;  /* 0x0000002c46467223 */ /* 0x180fe20000010855 */
[----:B------:R-:W-:-:S01]  /*ee70*/  FFMA.FTZ R73, R73, R44, -R85 ;  /* 0x0000002c49497223 */ /* 0x000fc20000010855 */
[----:B------:R-:W0:Y:S01]  /*ee80*/  MUFU.EX2 R12, R12 ;  /* 0x0000000c000c7308 */ /* 0x000e220000000800 */
[----:B-1----:R-:W-:-:S01]  /*ee90*/  FFMA.FTZ R3, R6, R3, R9 ;  /* 0x0000000306037223 */ /* 0x002fc20000010009 */
[-CC-:B------:R-:W-:Y:S01]  /*eea0*/  FFMA.FTZ R74, R74, R44.reuse, -R85.reuse ;  /* 0x0000002c4a4a7223 */ /* 0x180fe20000010855 */
[----:B------:R-:W-:-:S01]  /*eeb0*/  FFMA.FTZ R78, R78, R44, -R85 ;  /* 0x0000002c4e4e7223 */ /* 0x000fc20000010855 */
[-CC-:B------:R-:W-:Y:S01]  /*eec0*/  FFMA.FTZ R79, R79, R44.reuse, -R85.reuse ;  /* 0x0000002c4f4f7223 */ /* 0x180fe20000010855 */
[----:B------:R-:W-:-:S01]  /*eed0*/  FFMA.FTZ R82, R82, R44, -R85 ;  /* 0x0000002c52527223 */ /* 0x000fc20000010855 */
[-CC-:B------:R-:W-:Y:S01]  /*eee0*/  FFMA.FTZ R83, R83, R44.reuse, -R85.reuse ;  /* 0x0000002c53537223 */ /* 0x180fe20000010855 */
[----:B------:R-:W-:-:S01]  /*eef0*/  FFMA.FTZ R86, R86, R44, -R85 ;  /* 0x0000002c56567223 */ /* 0x000fc20000010855 */
[----:B------:R-:W1:Y:S01]  /*ef00*/  MUFU.EX2 R27, R27 ;  /* 0x0000001b001b7308 */ /* 0x000e620000000800 */
[----:B--2---:R-:W-:-:S01]  /*ef10*/  FADD.FTZ R3, R24, R3 ;  /* 0x0000000318037221 */ /* 0x004fc20000010000 */
[----:B------:R-:W-:Y:S01]  /*ef20*/  FFMA.FTZ R85, R87, R44, -R85 ;  /* 0x0000002c57557223 */ /* 0x000fe20000010855 */
[----:B------:R-:W-:-:S05]  /*ef30*/  WARPGROUP.DEPBAR.LE gsb0, 0x0 ;  /* 0x00008000000079c5 */ /* 0x000fca0000010000 */
[----:B------:R-:W2:Y:S01]  /*ef40*/  MUFU.EX2 R25, R25 ;  /* 0x0000001900197308 */ /* 0x000ea20000000800 */
[----:B0-----:R-:W-:-:S01]  /*ef50*/  FADD.FTZ R0, R12, R0 ;  /* 0x000000000c007221 */ /* 0x001fc20000010000 */
[----:B------:R0:W-:Y:S06]  /*ef60*/  @!P1 SYNCS.ARRIVE.TRANS64.RED.A1T0 RZ, [R13+URZ], RZ ;  /* 0x000000ff0dff99a7 */ /* 0x0001ec000810043f */
        /* <DEDUP_REMOVED lines=114> */
[----:B-1----:R-:W-:-:S03]  /*f690*/  FADD.FTZ R0, R84, R0 ;  /* 0x0000000054007221 */ /* 0x002fc60000010000 */
[----:B--2---:R-:W-:Y:S01]  /*f6a0*/  FADD.FTZ R3, R85, R3 ;  /* 0x0000000355037221 */ /* 0x004fe20000010000 */
[----:B0-----:R-:W-:Y:S06]  /*f6b0*/  @!P0 BRA `(.L_x_387) ;  /* 0x0000000000048947 */ /* 0x001fec0003800000 */
[----:B------:R-:W-:Y:S01]  /*f6c0*/  BPT.TRAP 0x1 ;  /* 0x000000040000795c */ /* 0x000fe20000300000 */
.L_x_387:
[----:B------:R-:W2:Y:S01]  /*f6d0*/  LDL R13, [R1+0x14] ;  /* 0x00001400010d7983 */ /* 0x000ea20000100800 */
[----:B------:R-:W-:Y:S01]  /*f6e0*/  ISETP.GT.AND P1, PT, R10, RZ, PT ;  /* 0x000000ff0a00720c */ /* 0x000fe20003f24270 */
[----:B------:R-:W-:Y:S01]  /*f6f0*/  VIADD R14, R14, 0x19c60 ;  /* 0x00019c600e0e7836 */ /* 0x000fe20000000000 */
        /* <DEDUP_REMOVED lines=32> */
[----:B------:R-:W-:Y:S01]  /*f900*/  F2FP.SATFINITE.E4M3.F32.PACK_AB_MERGE_C R148, R8, R7, R12 ;  /* 0x000000070894723e */ /* 0x000fe2000480700c */
        /* <DEDUP_REMOVED lines=33> */
[----:B------:R-:W-:Y:S01]  /*fb20*/  VIADD R10, R10, 0xffffffff ;  /* 0xffffffff0a0a7836 */ /* 0x000fe20000000000 */
[----:B------:R-:W-:Y:S01]  /*fb30*/  F2FP.SATFINITE.E4M3.F32.PACK_AB_MERGE_C R150, R29, R26, R30 ;  /* 0x0000001a1d96723e */ /* 0x000fe2000480701e */
[----:B------:R-:W-:Y:S01]  /*fb40*/  IMAD.MOV.U32 R12, RZ, RZ, R45 ;  /* 0x000000ffff0c7224 */ /* 0x000fe200078e002d */
        /* <DEDUP_REMOVED lines=15> */
[----:B------:R-:W-:Y:S02]  /*fc40*/  MOV R11, R76 ;  /* 0x0000004c000b7202 */ /* 0x000fe40000000f00 */
[----:B--2---:R-:W-:-:S04]  /*fc50*/  PRMT R14, R13, 0x654, R14 ;  /* 0x000006540d0e7816 */ /* 0x004fc8000000000e */
[----:B------:R0:W-:Y:S01]  /*fc60*/  SYNCS.ARRIVE.TRANS64.RED.A1T0 RZ, [R14+URZ], RZ ;  /* 0x000000ff0eff79a7 */ /* 0x0001e2000810043f */
[----:B------:R-:W-:Y:S05]  /*fc70*/  @P1 BRA `(.L_x_388) ;  /* 0xffffffd800c41947 */ /* 0x000fea000383ffff */
.L_x_376:
[----:B------:R-:W-:Y:S05]  /*fc80*/  BSYNC B0 ;  /* 0x0000000000007941 */ /* 0x000fea0003800000 */
.L_x_375:
[----:B------:R-:W-:Y:S06]  /*fc90*/  BAR.ARV 0x8, 0x1a0 ;  /* 0x0206800000007b1d */ /* 0x000fec0000002000 */
[----:B------:R-:W-:Y:S05]  /*fca0*/  @!P0 BRA `(.L_x_389) ;  /* 0x0000000000048947 */ /* 0x000fea0003800000 */
[----:B------:R-:W-:Y:S01]  /*fcb0*/  BPT.TRAP 0x1 ;  /* 0x000000040000795c */ /* 0x000fe20000300000 */
.L_x_389:
[----:B------:R-:W-:Y:S01]  /*fcc0*/  IMAD R10, R154, 0x8, R18 ;  /* 0x000000089a0a7824 */ /* 0x000fe200078e0212 */
[----:B------:R-:W-:-:S04]  /*fcd0*/  SHF.L.U32 R5, R157, 0x1f, RZ ;  /* 0x0000001f9d057819 */ /* 0x000fc800000006ff */
[----:B------:R1:W2:Y:S01]  /*fce0*/  SYNCS.PHASECHK.TRANS64.TRYWAIT P1, [R10+URZ+0x19c50], R5 ;  /* 0x019c50050a0075a7 */ /* 0x0002a2000802017f */
[----:B------:R-:W-:Y:S05]  /*fcf0*/  @!P0 BRA `(.L_x_390) ;  /* 0x0000000000048947 */ /* 0x000fea0003800000 */
[----:B------:R-:W-:Y:S01]  /*fd00*/  BPT.TRAP 0x1 ;  /* 0x000000040000795c */ /* 0x000fe20000300000 */
.L_x_390:
[----:B------:R-:W-:Y:S04]  /*fd10*/  BSSY B0, `(.L_x_391) ;  /* 0x0000004000007945 */ /* 0x000fe80003800000 */
[----:B--2---:R-:W-:Y:S05]  /*fd20*/  @P1 BRA `(.L_x_392) ;  /* 0x0000000000081947 */ /* 0x004fea0003800000 */
[----:B------:R-:W2:Y:S02]  /*fd30*/  SYNCS.PHASECHK.TRANS64.TRYWAIT P1, [R10+URZ+0x19c50], R5 ;  /* 0x019c50050a0075a7 */ /* 0x000ea4000802017f */
[----:B--2---:R-:W-:Y:S05]  /*fd40*/  @!P1 BRA `(.L_x_393) ;  /* 0x0000008c00f09947 */ /* 0x004fea0003800000 */
.L_x_392:
[----:B------:R-:W-:Y:S05]  /*fd50*/  BSYNC B0 ;  /* 0x0000000000007941 */ /* 0x000fea0003800000 */
.L_x_391:
[----:B------:R-:W3:Y:S04]  /*fd60*/  LDL R2, [R1+0x3c] ;  /* 0x00003c0001027983 */ /* 0x000ee80000100800 */
[----:B------:R-:W4:Y:S01]  /*fd70*/  LDL R13, [R1+0x1c] ;  /* 0x00001c00010d7983 */ /* 0x000f220000100800 */
[----:B------:R-:W-:-:S03]  /*fd80*/  ULDC.64 UR4, c[0x0][0x9a0] ;  /* 0x0002680000047ab9 */ /* 0x000fc60000000a00 */
[----:B------:R-:W5:Y:S01]  /*fd90*/  LDL.LU R12, [R1+0x28] ;  /* 0x00002800010c7983 */ /* 0x000f620000300800 */
[----:B------:R-:W-:Y:S01]  /*fda0*/  VIADD R18, R18, 0x3000 ;  /* 0x0000300012127836 */ /* 0x000fe20000000000 */
[----:B------:R-:W-:Y:S01]  /*fdb0*/  ISETP.NE.U32.AND P1, PT, RZ, UR4, PT ;  /* 0x00000004ff007c0c */ /* 0x000fe2000bf25070 */
[----:B------:R-:W-:-:S03]  /*fdc0*/  WARPGROUP.ARRIVE ;  /* 0x00000000000079c5 */ /* 0x000fc60000000000 */
[----:B------:R-:W-:Y:S02]  /*fdd0*/  SHF.R.U32.HI R18, RZ, 0x4, R18 ;  /* 0x00000004ff127819 */ /* 0x000fe40000011612 */
[----:B------:R-:W-:Y:S02]  /*fde0*/  ISETP.NE.AND.EX P1, PT, RZ, UR5, PT, P1 ;  /* 0x00000005ff007c0c */ /* 0x000fe4000bf25310 */
[----:B------:R-:W-:-:S04]  /*fdf0*/  LOP3.LUT R18, R18, 0x3fff, RZ, 0xc0, !PT ;  /* 0x00003fff12127812 */ /* 0x000fc800078ec0ff */
[----:B-12---:R-:W-:-:S05]  /*fe00*/  LOP3.LUT R5, R18, 0x10000, RZ, 0xfc, !PT ;  /* 0x0001000012057812 */ /* 0x006fca00078efcff */
[----:B------:R-:W-:Y:S02]  /*fe10*/  IMAD R4, R154, 0x300, R5 ;  /* 0x000003009a047824 */ /* 0x000fe400078e0205 */
[----:B------:R-:W-:Y:S01]  /*fe20*/  IMAD.MOV.U32 R5, RZ, RZ, 0x40000040 ;  /* 0x40000040ff057424 */ /* 0x000fe200078e00ff */
[----:B------:R-:W3:Y:S02]  /*fe30*/  @P1 LDC.64 R8, c[0x0][0x9c8] ;  /* 0x00027200ff081b82 */ /* 0x000ee40000000a00 */
[----:B------:R-:W-:Y:S02]  /*fe40*/  R2UR UR6, R4 ;  /* 0x00000000040672ca */ /* 0x000fe400000e0000 */
[----:B------:R-:W-:-:S04]  /*fe50*/  R2UR UR7, R5 ;  /* 0x00000000050772ca */ /* 0x000fc800000e0000 */
[----:B------:R-:W1:Y:S09]  /*fe60*/  @P1 LDC.64 R6, c[0x0][0x9d0] ;  /* 0x00027400ff061b82 */ /* 0x000e720000000a00 */
[----:B------:R-:W-:Y:S03]  /*fe70*/  QGMMA.64x96x32.F32.E4M3.E4M3 R88, R148, gdesc[UR4], R88, gsb0 ;  /* 0x0160000494587df3 */ /* 0x000fe60008000858 */
[----:B------:R-:W-:-:S02]  /*fe80*/  WARPGROUP.DEPBAR.LE gsb0, 0x0 ;  /* 0x00008000000079c5 */ /* 0x000fc40000010000 */
[----:B------:R-:W-:Y:S01]  /*fe90*/  WARPGROUP.ARRIVE ;  /* 0x00000000000079c5 */ /* 0x000fe20000000000 */
[----:B---3--:R-:W-:-:S04]  /*fea0*/  @P1 IMAD R2, R2, R8, RZ ;  /* 0x0000000802021224 */ /* 0x008fc800078e02ff */
[C---:B----4-:R-:W-:Y:S02]  /*feb0*/  @P1 IMAD R5, R13.reuse, R9, R2 ;  /* 0x000000090d051224 */ /* 0x050fe400078e0202 */
[----:B------:R-:W-:Y:S01]  /*fec0*/  @P1 IMAD.WIDE.U32 R8, R13, R8, RZ ;  /* 0x000000080d081225 */ /* 0x000fe200078e00ff */
[----:B-----5:R-:W-:-:S03]  /*fed0*/  @P1 SHF.R.S32.HI R11, RZ, 0x1f, R12 ;  /* 0x0000001fff0b1819 */ /* 0x020fc6000001140c */
[----:B------:R-:W-:Y:S02]  /*fee0*/  @P1 IMAD.IADD R9, R9, 0x1, R5 ;  /* 0x0000000109091824 */ /* 0x000fe400078e0205 */
[-C--:B-1----:R-:W-:Y:S02]  /*fef0*/  @P1 IMAD R2, R11, R6.reuse, RZ ;  /* 0x000000060b021224 */ /* 0x082fe400078e02ff */
[----:B------:R-:W-:Y:S02]  /*ff00*/  IMAD.MOV.U32 R11, RZ, RZ, 0x3f800000 ;  /* 0x3f800000ff0b7424 */ /* 0x000fe400078e00ff */
[C---:B------:R-:W-:Y:S02]  /*ff10*/  @P1 IMAD R5, R12.reuse, R7, R2 ;  /* 0x000000070c051224 */ /* 0x040fe400078e0202 */
[----:B------:R-:W-:-:S04]  /*ff20*/  @P1 IMAD.WIDE.U32 R6, R12, R6, R8 ;  /* 0x000000060c061225 */ /* 0x000fc800078e0008 */
[----:B------:R-:W-:Y:S01]  /*ff30*/  @P1 IMAD.IADD R5, R7, 0x1, R5 ;  /* 0x0000000107051824 */ /* 0x000fe200078e0205 */
[----:B------:R-:W-:-:S04]  /*ff40*/  @P1 LEA R8, P2, R6, UR4, 0x2 ;  /* 0x0000000406081c11 */ /* 0x000fc8000f8410ff */
[----:B------:R-:W-:-:S05]  /*ff50*/  @P1 LEA.HI.X R9, R6, UR5, R5, 0x2, P2 ;  /* 0x0000000506091c11 */ /* 0x000fca00090f1405 */
[----:B------:R1:W2:Y:S01]  /*ff60*/  @P1 LDG.E R11, desc[UR40][R8.64] ;  /* 0x00000028080b1981 */ /* 0x0002a2000c1e1900 */
[----:B------:R-:W-:Y:S02]  /*ff70*/  VIADD R6, R4, 0x2 ;  /* 0x0000000204067836 */ /* 0x000fe40000000000 */
[----:B------:R-:W-:Y:S02]  /*ff80*/  IMAD.MOV.U32 R7, RZ, RZ, 0x40000040 ;  /* 0x40000040ff077424 */ /* 0x000fe400078e00ff */
[----:B------:R-:W-:Y:S01]  /*ff90*/  IMAD.MOV.U32 R5, RZ, RZ, 0x40000040 ;  /* 0x40000040ff057424 */ /* 0x000fe200078e00ff */
[----:B------:R-:W-:Y:S01]  /*ffa0*/  R2UR UR6, R6 ;  /* 0x00000000060672ca */ /* 0x000fe200000e0000 */
[C---:B------:R-:W-:Y:S01]  /*ffb0*/  VIADD R6, R4.reuse, 0x4 ;  /* 0x0000000404067836 */ /* 0x040fe20000000000 */
[----:B------:R-:W-:Y:S01]  /*ffc0*/  R2UR UR7, R7 ;  /* 0x00000000070772ca */ /* 0x000fe200000e0000 */
[----:B------:R-:W-:Y:S02]  /*ffd0*/  IMAD.MOV.U32 R7, RZ, RZ, 0x40000040 ;  /* 0x40000040ff077424 */ /* 0x000fe400078e00ff */
[----:B------:R-:W-:-:S02]  /*ffe0*/  VIADD R4, R4, 0x6 ;  /* 0x0000000604047836 */ /* 0x000fc40000000000 */
[----:B-1----:R-:W-:-:S08]  /*fff0*/  IMAD.MOV.U32 R8, RZ, RZ, RZ ;  /* 0x000000ffff087224 */ /* 0x002fd000078e00ff */
[----:B------:R-:W-:Y:S01]  /*10000*/  QGMMA.64x96x32.F32.E4M3.E4M3 R88, R136, gdesc[UR4], R88, gsb0 ;  /* 0x0160000488587df3 */ /* 0x000fe20008000858 */
[----:B------:R-:W-:Y:S02]  /*10010*/  R2UR UR6, R6 ;  /* 0x00000000060672ca */ /* 0x000fe400000e0000 */
[----:B------:R-:W-:Y:S01]  /*10020*/  R2UR UR7, R7 ;  /* 0x00000000070772ca */ /* 0x000fe200000e0000 */
[----:B------:R-:W1:Y:S04]  /*10030*/  SHFL.BFLY PT, R6, R3, 0x2, 0x1f ;  /* 0x0c401f0003067f89 */ /* 0x000e6800000e0000 */
[----:B------:R-:W3:Y:S01]  /*10040*/  SHFL.BFLY PT, R7, R0, 0x2, 0x1f ;  /* 0x0c401f0000077f89 */ /* 0x000ee200000e0000 */
[----:B-1----:R-:W-:-:S01]  /*10050*/  FADD.FTZ R6, R6, R3 ;  /* 0x0000000306067221 */ /* 0x002fc20000010000 */
[----:B---3--:R-:W-:Y:S01]  /*10060*/  FADD.FTZ R7, R7, R0 ;  /* 0x0000000007077221 */ /* 0x008fe20000010000 */
[----:B------:R-:W-:-:S04]  /*10070*/  IMAD.MOV.U32 R0, RZ, RZ, -0x800000 ;  /* 0xff800000ff007424 */ /* 0x000fc800078e00ff */
[----:B------:R-:W1:Y:S02]  /*10080*/  SHFL.BFLY PT, R2, R7, 0x1, 0x1f ;  /* 0x0c201f0007027f89 */ /* 0x000e6400000e0000 */
[----:B-1----:R-:W-:-:S01]  /*10090*/  FADD.FTZ R9, R7, R2 ;  /* 0x0000000207097221 */ /* 0x002fc20000010000 */
[----:B------:R-:W-:-:S03]  /*100a0*/  IMAD.MOV.U32 R2, RZ, RZ, -0x800000 ;  /* 0xff800000ff027424 */ /* 0x000fc600078e00ff */
[C---:B------:R-:W-:Y:S01]  /*100b0*/  FMUL.FTZ R13, R9.reuse, 0.00390625 ;  /* 0x3b800000090d7820 */ /* 0x040fe20000410000 */
[----:B------:R-:W-:-:S04]  /*100c0*/  FSETP.NE.FTZ.AND P1, PT, R9, RZ, PT ;  /* 0x000000ff0900720b */ /* 0x000fc80003f35000 */
[----:B------:R-:W-:-:S13]  /*100d0*/  FSETP.NE.FTZ.AND P2, PT, R13, RZ, PT ;  /* 0x000000ff0d00720b */ /* 0x000fda0003f55000 */
[----:B------:R-:W1:Y:S02]  /*100e0*/  @P2 MUFU.LG2 R3, R13 ;  /* 0x0000000d00032308 */ /* 0x000e640000000c00 */
[----:B-1----:R-:W-:Y:S01]  /*100f0*/  @P2 FMUL.FTZ R3, R3, 0.69314718246459960938 ;  /* 0x3f31721803032820 */ /* 0x002fe20000410000 */
[----:B------:R-:W-:Y:S02]  /*10100*/  WARPGROUP.DEPBAR.LE gsb0, 0x0 ;  /* 0x00008000000079c5 */ /* 0x000fe40000010000 */
[----:B------:R-:W-:-:S06]  /*10110*/  WARPGROUP.ARRIVE ;  /* 0x00000000000079c5 */ /* 0x000fcc0000000000 */
[----:B------:R-:W-:Y:S01]  /*10120*/  QGMMA.64x96x32.F32.E4M3.E4M3 R88, R140, gdesc[UR4], R88, gsb0 ;  /* 0x016000048c587df3 */ /* 0x000fe20008000858 */
[----:B------:R-:W-:Y:S02]  /*10130*/  R2UR UR6, R4 ;  /* 0x00000000040672ca */ /* 0x000fe400000e0000 */
[----:B------:R-:W-:Y:S02]  /*10140*/  R2UR UR7, R5 ;  /* 0x00000000050772ca */ /* 0x000fe400000e0000 */
[----:B------:R-:W1:Y:S01]  /*10150*/  SHFL.BFLY PT, R5, R6, 0x1, 0x1f ;  /* 0x0c201f0006057f89 */ /* 0x000e6200000e0000 */
[----:B------:R-:W-:-:S06]  /*10160*/  MOV R4, RZ ;  /* 0x000000ff00047202 */ /* 0x000fcc0000000f00 */
[----:B------:R-:W-:Y:S01]  /*10170*/  @P1 MUFU.RCP R4, R9 ;  /* 0x0000000900041308 */ /* 0x000fe20000001000 */
[----:B-1----:R-:W-:-:S01]  /*10180*/  FADD.FTZ R12, R6, R5 ;  /* 0x00000005060c7221 */ /* 0x002fc20000010000 */
[----:B------:R-:W-:-:S03]  /*10190*/  @P2 FMUL.FTZ R6, R44, 0.69314718246459960938 ;  /* 0x3f3172182c062820 */ /* 0x000fc60000410000 */
[C---:B0-----:R-:W-:Y:S01]  /*101a0*/  FMUL.FTZ R14, R12.reuse, 0.00390625 ;  /* 0x3b8000000c0e7820 */ /* 0x041fe20000410000 */
[----:B------:R-:W-:Y:S01]  /*101b0*/  FSETP.NE.FTZ.AND P1, PT, R12, RZ, PT ;  /* 0x000000ff0c00720b */ /* 0x000fe20003f35000 */
[----:B------:R-:W-:-:S03]  /*101c0*/  @P2 FFMA.FTZ R0, R6, R45, R3 ;  /* 0x0000002d06002223 */ /* 0x000fc60000010003 */
[----:B------:R-:W-:-:S09]  /*101d0*/  FSETP.NE.FTZ.AND P3, PT, R14, RZ, PT ;  /* 0x000000ff0e00720b */ /* 0x000fd20003f75000 */
[----:B------:R-:W-:Y:S04]  /*101e0*/  @P1 MUFU.RCP R8, R12 ;  /* 0x0000000c00081308 */ /* 0x000fe80000001000 */
[----:B------:R-:W-:-:S04]  /*101f0*/  @P3 FMUL.FTZ R44, R44, 0.69314718246459960938 ;  /* 0x3f3172182c2c3820 */ /* 0x000fc80000410000 */
[----:B------:R-:W0:Y:S02]  /*10200*/  @P3 MUFU.LG2 R5, R14 ;  /* 0x0000000e00053308 */ /* 0x000e240000000c00 */
[----:B0-----:R-:W-:-:S04]  /*10210*/  @P3 FMUL.FTZ R5, R5, 0.69314718246459960938 ;  /* 0x3f31721805053820 */ /* 0x001fc80000410000 */
[----:B------:R-:W-:Y:S01]  /*10220*/  @P3 FFMA.FTZ R2, R44, R76, R5 ;  /* 0x0000004c2c023223 */ /* 0x000fe20000010005 */
[----:B------:R-:W-:Y:S02]  /*10230*/  WARPGROUP.DEPBAR.LE gsb0, 0x0 ;  /* 0x00008000000079c5 */ /* 0x000fe40000010000 */
[----:B------:R-:W-:-:S06]  /*10240*/  WARPGROUP.ARRIVE ;  /* 0x00000000000079c5 */ /* 0x000fcc0000000000 */
[----:B------:R-:W-:Y:S01]  /*10250*/  QGMMA.64x96x32.F32.E4M3.E4M3 R88, R144, gdesc[UR4], R88, gsb0 ;  /* 0x0160000490587df3 */ /* 0x000fe20008000858 */
[-C--:B--2---:R-:W-:Y:S01]  /*10260*/  FMUL.FTZ R15, R4, R11.reuse ;  /* 0x0000000b040f7220 */ /* 0x084fe20000410000 */
[----:B------:R-:W-:Y:S01]  /*10270*/  FMUL.FTZ R5, R8, R11 ;  /* 0x0000000b08057220 */ /* 0x000fe20000410000 */
[----:B------:R-:W-:Y:S02]  /*10280*/  WARPGROUP.DEPBAR.LE gsb0, 0x0 ;  /* 0x00008000000079c5 */ /* 0x000fe40000010000 */
[----:B------:R-:W-:Y:S05]  /*10290*/  @!P0 BRA `(.L_x_394) ;  /* 0x0000000000048947 */ /* 0x000fea0003800000 */
[----:B------:R-:W-:Y:S01]  /*102a0*/  BPT.TRAP 0x1 ;  /* 0x000000040000795c */ /* 0x000fe20000300000 */
.L_x_394:
[----:B------:R-:W2:Y:S01]  /*102b0*/  LDL.LU R4, [R1+0x14] ;  /* 0x0000140001047983 */ /* 0x000ea20000300800 */
[----:B------:R-:W-:Y:S02]  /*102c0*/  VIADD R10, R10, 0x19c60 ;  /* 0x00019c600a0a7836 */ /* 0x000fe40000000000 */
[-C--:B------:R-:W-:Y:S01]  /*102d0*/  FMUL.FTZ R9, R88, R15.reuse ;  /* 0x0000000f58097220 */ /* 0x080fe20000410000 */
[----:B------:R-:W-:Y:S01]  /*102e0*/  FMUL.FTZ R3, R89, R15 ;  /* 0x0000000f59037220 */ /* 0x000fe20000410000 */
[----:B------:R-:W3:Y:S01]  /*102f0*/  LDL.LU R18, [R1+0x38] ;  /* 0x0000380001127983 */ /* 0x000ee20000300800 */
[----:B------:R-:W-:-:S05]  /*10300*/  VIADD R154, R154, 0x1 ;  /* 0x000000019a9a7836 */ /* 0x000fca0000000000 */
[----:B------:R-:W-:Y:S01]  /*10310*/  ISETP.NE.AND P1, PT, R154, 0x2, PT ;  /* 0x000000029a00780c */ /* 0x000fe20003f25270 */
        /* <DEDUP_REMOVED lines=44> */
[----:B------:R-:W-:Y:S01]  /*105e0*/  FMUL.FTZ R135, R135, R5 ;  /* 0x0000000587877220 */ /* 0x000fe20000410000 */
[----:B------:R-:W-:-:S02]  /*105f0*/  SEL R154, R154, RZ, P1 ;  /* 0x000000ff9a9a7207 */ /* 0x000fc40000800000 */
[----:B--2---:R-:W-:Y:S01]  /*10600*/  PRMT R4, R4, 0x654, R10 ;  /* 0x0000065404047816 */ /* 0x004fe2000000000a */
[----:B---3--:R-:W-:-:S03]  /*10610*/  VIADD R18, R18, 0x1 ;  /* 0x0000000112127836 */ /* 0x008fc60000000000 */
[----:B------:R0:W-:Y:S02]  /*10620*/  SYNCS.ARRIVE.TRANS64.RED.A1T0 RZ, [R4+URZ], RZ ;  /* 0x000000ff04ff79a7 */ /* 0x0001e4000810043f */
[----:B------:R1:W-:Y:S01]  /*10630*/  STL [R1+0x38], R18 ;  /* 0x0000381201007387 */ /* 0x0003e20000100800 */
[-C--:B------:R-:W-:Y:S01]  /*10640*/  FMUL.FTZ R10, R128, R15.reuse ;  /* 0x0000000f800a7220 */ /* 0x080fe20000410000 */
[----:B0-----:R-:W-:Y:S01]  /*10650*/  SEL R4, RZ, 0x1, P1 ;  /* 0x00000001ff047807 */ /* 0x001fe20000800000 */
[----:B------:R-:W-:-:S03]  /*10660*/  FMUL.FTZ R15, R133, R15 ;  /* 0x0000000f850f7220 */ /* 0x000fc60000410000 */
[----:B------:R-:W-:-:S07]  /*10670*/  LOP3.LUT R157, R157, R4, RZ, 0x3c, !PT ;  /* 0x000000049d9d7212 */ /* 0x000fce00078e3cff */
.L_x_336:
[----:B------:R-:W2:Y:S08]  /*10680*/  S2UR UR4, SR_CgaCtaId ;  /* 0x00000000000479c3 */ /* 0x000eb00000008800 */
[----:B------:R-:W-:Y:S01]  /*10690*/  BAR.SYNC.DEFER_BLOCKING 0x5, 0x200 ;  /* 0x0148000000007b1d */ /* 0x000fe20000010000 */
[----:B-1----:R-:W-:-:S05]  /*106a0*/  MOV R18, 0x400 ;  /* 0x0000040000127802 */ /* 0x002fca0000000f00 */
[----:B------:R-:W-:Y:S01]  /*106b0*/  BSSY B0, `(.L_x_395) ;  /* 0x00001d6000007945 */ /* 0x000fe20003800000 */
[----:B--2---:R-:W-:-:S05]  /*106c0*/  IMAD.U32 R4, RZ, RZ, UR4 ;  /* 0x00000004ff047e24 */ /* 0x004fca000f8e00ff */
[----:B------:R1:W-:Y:S01]  /*106d0*/  STL [R1+0x14], R4 ;  /* 0x0000140401007387 */ /* 0x0003e20000100800 */
[----:B------:R-:W-:-:S05]  /*106e0*/  LEA R18, R4, R18, 0x18 ;  /* 0x0000001204127211 */ /* 0x000fca00078ec0ff */
[----:B0-----:R1:W0:Y:S01]  /*106f0*/  LDS.128 R28, [R18+0x19cd0] ;  /* 0x019cd000121c7984 */ /* 0x0012220000000c00 */
[----:B------:R-:W-:Y:S06]  /*10700*/  BAR.ARV 0x4, 0x200 ;  /* 0x0108000000007b1d */ /* 0x000fec0000002000 */
[----:B------:R-:W-:Y:S05]  /*10710*/  @P0 BRA `(.L_x_396) ;  /* 0x0000001400380947 */ /* 0x000fea0003800000 */
[----:B------:R-:W1:Y:S01]  /*10720*/  S2R R25, SR_TID.X ;  /* 0x0000000000197919 */ /* 0x000e620000002100 */
[----:B------:R-:W-:Y:S01]  /*10730*/  ULDC.64 UR4, c[0x4][0x38] ;  /* 0x01000e0000047ab9 */ /* 0x000fe20000000a00 */
[----:B-----5:R-:W2:Y:S01]  /*10740*/  LDL R24, [R1+0x5c] ;  /* 0x00005c0001187983 */ /* 0x020ea20000100800 */
[----:B------:R-:W-:Y:S02]  /*10750*/  F2FP.BF16.F32.PACK_AB R61, R61, R62 ;  /* 0x0000003e3d3d723e */ /* 0x000fe400000010ff */
[----:B------:R-:W-:Y:S01]  /*10760*/  F2FP.BF16.F32.PACK_AB R58, R58, R59 ;  /* 0x0000003b3a3a723e */ /* 0x000fe200000010ff */
[----:B------:R-:W3:Y:S04]  /*10770*/  LDL.LU R63, [R1+0x30] ;  /* 0x00003000013f7983 */ /* 0x000ee80000300800 */
[----:B------:R-:W4:Y:S01]  /*10780*/  LDL.64 R78, [R1+0x20] ;  /* 0x00002000014e7983 */ /* 0x000f220000100a00 */
[----:B-1----:R-:W-:-:S05]  /*10790*/  IMAD.SHL.U32 R4, R25, 0x4, RZ ;  /* 0x0000000419047824 */ /* 0x002fca00078e00ff */
[----:B------:R-:W-:-:S04]  /*107a0*/  LOP3.LUT R4, R4, 0xc, RZ, 0xc0, !PT ;  /* 0x0000000c04047812 */ /* 0x000fc800078ec0ff */
[----:B------:R-:W-:-:S05]  /*107b0*/  IADD3 R4, P0, R4, UR4, RZ ;  /* 0x0000000404047c10 */ /* 0x000fca000ff1e0ff */
[----:B------:R-:W-:Y:S01]  /*107c0*/  IMAD.X R5, RZ, RZ, UR5, P0 ;  /* 0x00000005ff057e24 */ /* 0x000fe200080e06ff */
[----:B------:R-:W-:Y:S01]  /*107d0*/  F2FP.BF16.F32.PACK_AB R60, R60, R3 ;  /* 0x000000033c3c723e */ /* 0x000fe200000010ff */
[----:B------:R-:W-:-:S04]  /*107e0*/  ULDC.64 UR4, c[0x0][0xbd8] ;  /* 0x0002f60000047ab9 */ /* 0x000fc80000000a00 */
[----:B------:R1:W3:Y:S01]  /*107f0*/  LDG.E.CONSTANT R5, desc[UR40][R4.64] ;  /* 0x0000002804057981 */ /* 0x0002e2000c1e9900 */
[----:B------:R-:W-:Y:S02]  /*10800*/  F2FP.BF16.F32.PACK_AB R11, R38, R11 ;  /* 0x0000000b260b723e */ /* 0x000fe400000010ff */
[----:B------:R-:W-:Y:S01]  /*10810*/  F2FP.BF16.F32.PACK_AB R20, R20, R7 ;  /* 0x000000071414723e */ /* 0x000fe200000010ff */
[----:B------:R-:W0:Y:S01]  /*10820*/  S2R R3, SR_SWINHI ;  /* 0x0000000000037919 */ /* 0x000e220000002f00 */
[----:B------:R-:W-:Y:S02]  /*10830*/  F2FP.BF16.F32.PACK_AB R47, R47, R48 ;  /* 0x000000302f2f723e */ /* 0x000fe400000010ff */
[----:B------:R-:W-:Y:S02]  /*10840*/  F2FP.BF16.F32.PACK_AB R41, R41, R42 ;  /* 0x0000002a2929723e */ /* 0x000fe400000010ff */
[----:B------:R-:W-:Y:S02]  /*10850*/  F2FP.BF16.F32.PACK_AB R9, R64, R9 ;  /* 0x000000094009723e */ /* 0x000fe400000010ff */
[----:B-1----:R-:W-:-:S02]  /*10860*/  LOP3.LUT P1, R4, R25, 0x3, RZ, 0xc0, !PT ;  /* 0x0000000319047812 */ /* 0x002fc4000782c0ff */
[----:B------:R-:W-:Y:S02]  /*10870*/  F2FP.BF16.F32.PACK_AB R32, R21, R32 ;  /* 0x000000201520723e */ /* 0x000fe400000010ff */
[----:B------:R-:W-:Y:S02]  /*10880*/  ISETP.EQ.OR P1, PT, R4, 0x3, !P1 ;  /* 0x000000030400780c */ /* 0x000fe40004f22670 */
[----:B------:R-:W-:Y:S02]  /*10890*/  F2FP.BF16.F32.PACK_AB R15, R15, R8 ;  /* 0x000000080f0f723e */ /* 0x000fe400000010ff */
[----:B------:R-:W-:Y:S02]  /*108a0*/  SEL R62, R61, R58, P1 ;  /* 0x0000003a3d3e7207 */ /* 0x000fe40000800000 */
[----:B------:R-:W-:Y:S02]  /*108b0*/  SEL R58, R58, R61, P1 ;  /* 0x0000003d3a3a7207 */ /* 0x000fe40000800000 */
[----:B------:R-:W4:Y:S01]  /*108c0*/  LDL.LU R61, [R1+0x34] ;  /* 0x00003400013d7983 */ /* 0x000f220000300800 */
[----:B------:R-:W-:-:S02]  /*108d0*/  SEL R42, R11, R20, P1 ;  /* 0x000000140b2a7207 */ /* 0x000fc40000800000 */
[----:B------:R-:W-:Y:S01]  /*108e0*/  SEL R48, R20, R11, P1 ;  /* 0x0000000b14307207 */ /* 0x000fe20000800000 */
[----:B------:R1:W4:Y:S01]  /*108f0*/  LDL.64 R76, [R1+0x20] ;  /* 0x00002000014c7983 */ /* 0x0003220000100a00 */
[----:B------:R-:W-:Y:S02]  /*10900*/  SEL R4, R9, R60, P1 ;  /* 0x0000003c09047207 */ /* 0x000fe40000800000 */
[----:B------:R-:W-:Y:S01]  /*10910*/  SEL R60, R60, R9, P1 ;  /* 0x000000093c3c7207 */ /* 0x000fe20000800000 */
[----:B------:R-:W4:Y:S01]  /*10920*/  LDL R59, [R1+0x2c] ;  /* 0x00002c00013b7983 */ /* 0x000f220000100800 */
[----:B------:R-:W-:Y:S02]  /*10930*/  F2FP.BF16.F32.PACK_AB R10, R27, R10 ;  /* 0x0000000a1b0a723e */ /* 0x000fe400000010ff */
[----:B------:R-:W-:Y:S02]  /*10940*/  F2FP.BF16.F32.PACK_AB R51, R51, R52 ;  /* 0x000000343333723e */ /* 0x000fe400000010ff */
[----:B------:R-:W-:-:S02]  /*10950*/  MOV R20, R18 ;  /* 0x0000001200147202 */ /* 0x000fc40000000f00 */
[----:B0-----:R-:W-:Y:S02]  /*10960*/  MOV R21, R3 ;  /* 0x0000000300157202 */ /* 0x001fe40000000f00 */
[----:B------:R-:W-:Y:S02]  /*10970*/  F2FP.BF16.F32.PACK_AB R49, R49, R50 ;  /* 0x000000323131723e */ /* 0x000fe400000010ff */
[----:B------:R-:W-:Y:S02]  /*10980*/  SEL R50, R10, R15, P1 ;  /* 0x0000000f0a327207 */ /* 0x000fe40000800000 */
[----:B------:R-:W-:Y:S02]  /*10990*/  SEL R52, R15, R10, P1 ;  /* 0x0000000a0f347207 */ /* 0x000fe40000800000 */
[----:B------:R-:W-:Y:S02]  /*109a0*/  F2FP.BF16.F32.PACK_AB R12, R43, R12 ;  /* 0x0000000c2b0c723e */ /* 0x000fe400000010ff */
[----:B------:R-:W-:-:S02]  /*109b0*/  F2FP.BF16.F32.PACK_AB R39, R39, R6 ;  /* 0x000000062727723e */ /* 0x000fc400000010ff */
[----:B------:R-:W-:Y:S02]  /*109c0*/  F2FP.BF16.F32.PACK_AB R35, R35, R36 ;  /* 0x000000242323723e */ /* 0x000fe400000010ff */
[----:B------:R-:W-:Y:S02]  /*109d0*/  F2FP.BF16.F32.PACK_AB R34, R33, R34 ;  /* 0x000000222122723e */ /* 0x000fe400000010ff */
[----:B------:R-:W-:Y:S02]  /*109e0*/  SEL R36, R12, R39, P1 ;  /* 0x000000270c247207 */ /* 0x000fe40000800000 */
[----:B------:R-:W-:Y:S02]  /*109f0*/  SEL R38, R39, R12, P1 ;  /* 0x0000000c27267207 */ /* 0x000fe40000800000 */
[----:B------:R-:W-:Y:S02]  /*10a00*/  F2FP.BF16.F32.PACK_AB R53, R53, R14 ;  /* 0x0000000e3535723e */ /* 0x000fe400000010ff */
[----:B------:R-:W-:-:S02]  /*10a10*/  F2FP.BF16.F32.PACK_AB R56, R56, R57 ;  /* 0x000000393838723e */ /* 0x000fc400000010ff */
[----:B------:R-:W-:Y:S01]  /*10a20*/  F2FP.BF16.F32.PACK_AB R54, R54, R55 ;  /* 0x000000373636723e */ /* 0x000fe200000010ff */
[----:B------:R-:W4:Y:S01]  /*10a30*/  LDL R57, [R1+0x10] ;  /* 0x0000100001397983 */ /* 0x000f220000100800 */
[----:B------:R-:W-:Y:S02]  /*10a40*/  F2FP.BF16.F32.PACK_AB R46, R46, R13 ;  /* 0x0000000d2e2e723e */ /* 0x000fe400000010ff */
[----:B------:R-:W-:Y:S02]  /*10a50*/  F2FP.BF16.F32.PACK_AB R44, R44, R45 ;  /* 0x0000002d2c2c723e */ /* 0x000fe400000010ff */
[----:B------:R-:W-:Y:S02]  /*10a60*/  F2FP.BF16.F32.PACK_AB R135, R135, R26 ;  /* 0x0000001a8787723e */ /* 0x000fe400000010ff */
[----:B------:R-:W-:Y:S02]  /*10a70*/  SEL R26, R56, R53, P1 ;  /* 0x00000035381a7207 */ /* 0x000fe40000800000 */
[----:B------:R-:W-:-:S02]  /*10a80*/  SEL R56, R53, R56, P1 ;  /* 0x0000003835387207 */ /* 0x000fc40000800000 */
[----:B------:R-:W-:Y:S02]  /*10a90*/  SEL R28, R49, R46, P1 ;  /* 0x0000002e311c7207 */ /* 0x000fe40000800000 */
        /* <DEDUP_REMOVED lines=8> */
[----:B------:R-:W-:Y:S02]  /*10b20*/  SEL R68, R41, R40, P1 ;  /* 0x0000002829447207 */ /* 0x000fe40000800000 */
[----:B------:R-:W-:Y:S02]  /*10b30*/  SEL R40, R40, R41, P1 ;  /* 0x0000002928287207 */ /* 0x000fe40000800000 */
[----:B------:R-:W-:-:S02]  /*10b40*/  SEL R72, R32, R135, P1 ;  /* 0x0000008720487207 */ /* 0x000fc40000800000 */
[----:B------:R-:W-:Y:S01]  /*10b50*/  SEL R32, R135, R32, P1 ;  /* 0x0000002087207207 */ /* 0x000fe20000800000 */
[----:B--2---:R-:W-:-:S03]  /*10b60*/  IMAD.WIDE R8, R24, 0x2, R20 ;  /* 0x0000000218087825 */ /* 0x004fc600078e0214 */
[C---:B------:R-:W-:Y:S02]  /*10b70*/  LOP3.LUT R3, R8.reuse, 0x180, RZ, 0xc0, !PT ;  /* 0x0000018008037812 */ /* 0x040fe400078ec0ff */
[----:B------:R-:W-:Y:S02]  /*10b80*/  IADD3 R10, P5, R8, 0x20, RZ ;  /* 0x00000020080a7810 */ /* 0x000fe40007fbe0ff */
[----:B------:R-:W-:Y:S02]  /*10b90*/  SHF.R.U64 R3, R3, 0x3, RZ ;  /* 0x0000000303037819 */ /* 0x000fe400000012ff */
[----:B------:R-:W-:Y:S02]  /*10ba0*/  LOP3.LUT R6, R10, 0x180, RZ, 0xc0, !PT ;  /* 0x000001800a067812 */ /* 0x000fe400078ec0ff */
[C---:B------:R-:W-:Y:S02]  /*10bb0*/  IADD3 R12, P4, R8.reuse, 0x3000, RZ ;  /* 0x00003000080c7810 */ /* 0x040fe40007f9e0ff */
[----:B------:R-:W-:-:S02]  /*10bc0*/  IADD3 R27, P3, R8, 0x3020, RZ ;  /* 0x00003020081b7810 */ /* 0x000fc40007f7e0ff */
[C---:B------:R-:W-:Y:S02]  /*10bd0*/  IADD3 R33, P2, R8.reuse, 0x6000, RZ ;  /* 0x0000600008217810 */ /* 0x040fe40007f5e0ff */
[----:B------:R-:W-:Y:S02]  /*10be0*/  IADD3 R74, P0, R8, 0x6020, RZ ;  /* 0x00006020084a7810 */ /* 0x000fe40007f1e0ff */
[----:B------:R-:W-:Y:S02]  /*10bf0*/  LOP3.LUT R8, R3, R8, RZ, 0x3c, !PT ;  /* 0x0000000803087212 */ /* 0x000fe400078e3cff */
[----:B------:R-:W-:-:S04]  /*10c00*/  SHF.R.U64 R3, R6, 0x3, RZ ;  /* 0x0000000306037819 */ /* 0x000fc800000012ff */
[----:B------:R-:W-:Y:S02]  /*10c10*/  LOP3.LUT R14, R3, R10, RZ, 0x3c, !PT ;  /* 0x0000000a030e7212 */ /* 0x000fe400078e3cff */
[----:B------:R-:W-:Y:S02]  /*10c20*/  LOP3.LUT R3, R12, 0x180, RZ, 0xc0, !PT ;  /* 0x000001800c037812 */ /* 0x000fe400078ec0ff */
[----:B------:R-:W-:Y:S02]  /*10c30*/  LOP3.LUT R6, R27, 0x180, RZ, 0xc0, !PT ;  /* 0x000001801b067812 */ /* 0x000fe400078ec0ff */
[----:B------:R-:W-:Y:S02]  /*10c40*/  SHF.R.U64 R3, R3, 0x3, RZ ;  /* 0x0000000303037819 */ /* 0x000fe400000012ff */
[----:B------:R-:W-:Y:S01]  /*10c50*/  SHF.R.U64 R6, R6, 0x3, RZ ;  /* 0x0000000306067819 */ /* 0x000fe200000012ff */
[--C-:B------:R-:W-:Y:S01]  /*10c60*/  IMAD.X R15, RZ, RZ, R9.reuse, P5 ;  /* 0x000000ffff0f7224 */ /* 0x100fe200028e0609 */
[----:B------:R-:W-:Y:S01]  /*10c70*/  LOP3.LUT R12, R3, R12, RZ, 0x3c, !PT ;  /* 0x0000000c030c7212 */ /* 0x000fe200078e3cff */
[--C-:B------:R-:W-:Y:S01]  /*10c80*/  IMAD.X R11, RZ, RZ, R9.reuse, P3 ;  /* 0x000000ffff0b7224 */ /* 0x100fe200018e0609 */
[----:B------:R-:W-:Y:S01]  /*10c90*/  LOP3.LUT R10, R6, R27, RZ, 0x3c, !PT ;  /* 0x0000001b060a7212 */ /* 0x000fe200078e3cff */
[--C-:B------:R-:W-:Y:S01]  /*10ca0*/  IMAD.X R13, RZ, RZ, R9.reuse, P4 ;  /* 0x000000ffff0d7224 */ /* 0x100fe200020e0609 */
[----:B------:R-:W-:Y:S01]  /*10cb0*/  LOP3.LUT R24, R33, 0x180, RZ, 0xc0, !PT ;  /* 0x0000018021187812 */ /* 0x000fe200078ec0ff */
[--C-:B------:R-:W-:Y:S01]  /*10cc0*/  IMAD.X R7, RZ, RZ, R9.reuse, P2 ;  /* 0x000000ffff077224 */ /* 0x100fe200010e0609 */
[----:B------:R-:W-:Y:S01]  /*10cd0*/  LOP3.LUT R35, R74, 0x180, RZ, 0xc0, !PT ;  /* 0x000001804a237812 */ /* 0x000fe200078ec0ff */
[----:B------:R-:W-:Y:S01]  /*10ce0*/  IMAD.X R25, RZ, RZ, R9, P0 ;  /* 0x000000ffff197224 */ /* 0x000fe200000e0609 */
[----:B---3--:R-:W-:-:S02]  /*10cf0*/  LOP3.LUT R3, R5, 0x2, RZ, 0x3c, !PT ;  /* 0x0000000205037812 */ /* 0x008fc400078e3cff */
[----:B------:R-:W-:Y:S01]  /*10d00*/  MOV R55, R8 ;  /* 0x0000000800377202 */ /* 0x000fe20000000f00 */
[----:B------:R-:W-:Y:S01]  /*10d10*/  SHFL.IDX PT, R26, R26, R5, 0x1c1f ;  /* 0x001c1f051a1a7589 */ /* 0x000fe200000e0000 */
[----:B------:R-:W-:Y:S02]  /*10d20*/  MOV R53, R14 ;  /* 0x0000000e00357202 */ /* 0x000fe40000000f00 */
[----:B------:R-:W-:Y:S01]  /*10d30*/  MOV R49, R10 ;  /* 0x0000000a00317202 */ /* 0x000fe20000000f00 */
[----:B------:R-:W-:Y:S01]  /*10d40*/  SHFL.IDX PT, R8, R4, R5, 0x1c1f ;  /* 0x001c1f0504087589 */ /* 0x000fe200000e0000 */
[----:B------:R-:W-:-:S03]  /*10d50*/  MOV R51, R12 ;  /* 0x0000000c00337202 */ /* 0x000fc60000000f00 */
[----:B------:R-:W0:Y:S01]  /*10d60*/  SHFL.IDX PT, R9, R60, R3, 0x1c1f ;  /* 0x001c1f033c097589 */ /* 0x000e2200000e0000 */
[----:B------:R-:W-:-:S03]  /*10d70*/  SHF.R.U64 R24, R24, 0x3, RZ ;  /* 0x0000000318187819 */ /* 0x000fc600000012ff */
[----:B------:R-:W2:Y:S01]  /*10d80*/  SHFL.IDX PT, R11, R56, R3, 0x1c1f ;  /* 0x001c1f03380b7589 */ /* 0x000ea200000e0000 */
[----:B------:R-:W-:-:S03]  /*10d90*/  SHF.R.U64 R35, R35, 0x3, RZ ;  /* 0x0000000323237819 */ /* 0x000fc600000012ff */
[----:B------:R-:W-:Y:S04]  /*10da0*/  SHFL.IDX PT, R62, R62, R5, 0x1c1f ;  /* 0x001c1f053e3e7589 */ /* 0x000fe800000e0000 */
[----:B------:R-:W3:Y:S04]  /*10db0*/  SHFL.IDX PT, R15, R58, R3, 0x1c1f ;  /* 0x001c1f033a0f7589 */ /* 0x000ee800000e0000 */
[----:B------:R-:W-:Y:S04]  /*10dc0*/  SHFL.IDX PT, R28, R28, R5, 0x1c1f ;  /* 0x001c1f051c1c7589 */ /* 0x000fe800000e0000 */
[----:B------:R-:W1:Y:S04]  /*10dd0*/  SHFL.IDX PT, R13, R46, R3, 0x1c1f ;  /* 0x001c1f032e0d7589 */ /* 0x000e6800000e0000 */
[----:B------:R-:W-:Y:S04]  /*10de0*/  SHFL.IDX PT, R64, R64, R5, 0x1c1f ;  /* 0x001c1f0540407589 */ /* 0x000fe800000e0000 */
[----:B------:R-:W4:Y:S04]  /*10df0*/  SHFL.IDX PT, R37, R54, R3, 0x1c1f ;  /* 0x001c1f0336257589 */ /* 0x000f2800000e0000 */
[----:B------:R-:W-:Y:S04]  /*10e00*/  SHFL.IDX PT, R66, R66, R5, 0x1c1f ;  /* 0x001c1f0542427589 */ /* 0x000fe800000e0000 */
[----:B------:R-:W4:Y:S01]  /*10e10*/  SHFL.IDX PT, R39, R44, R3, 0x1c1f ;  /* 0x001c1f032c277589 */ /* 0x000f2200000e0000 */
[----:B------:R-:W-:-:S02]  /*10e20*/  LOP3.LUT R6, R24, R33, RZ, 0x3c, !PT ;  /* 0x0000002118067212 */ /* 0x000fc400078e3cff */
[----:B------:R-:W-:Y:S01]  /*10e30*/  LOP3.LUT R24, R35, R74, RZ, 0x3c, !PT ;  /* 0x0000004a23187212 */ /* 0x000fe200078e3cff */
[----:B------:R-:W-:Y:S04]  /*10e40*/  SHFL.IDX PT, R36, R36, R5, 0x1c1f ;  /* 0x001c1f0524247589 */ /* 0x000fe800000e0000 */
[----:B------:R-:W-:Y:S04]  /*10e50*/  SHFL.IDX PT, R68, R68, R5, 0x1c1f ;  /* 0x001c1f0544447589 */ /* 0x000fe800000e0000 */
[----:B------:R-:W4:Y:S04]  /*10e60*/  SHFL.IDX PT, R27, R38, R3, 0x1c1f ;  /* 0x001c1f03261b7589 */ /* 0x000f2800000e0000 */
[----:B------:R-:W4:Y:S04]  /*10e70*/  SHFL.IDX PT, R41, R40, R3, 0x1c1f ;  /* 0x001c1f0328297589 */ /* 0x000f2800000e0000 */
[----:B------:R-:W-:Y:S04]  /*10e80*/  SHFL.IDX PT, R42, R42, R5, 0x1c1f ;  /* 0x001c1f052a2a7589 */ /* 0x000fe800000e0000 */
[----:B------:R-:W-:Y:S04]  /*10e90*/  SHFL.IDX PT, R70, R70, R5, 0x1c1f ;  /* 0x001c1f0546467589 */ /* 0x000fe800000e0000 */
[----:B------:R-:W4:Y:S04]  /*10ea0*/  SHFL.IDX PT, R33, R48, R3, 0x1c1f ;  /* 0x001c1f0330217589 */ /* 0x000f2800000e0000 */
[----:B------:R-:W4:Y:S04]  /*10eb0*/  SHFL.IDX PT, R43, R34, R3, 0x1c1f ;  /* 0x001c1f03222b7589 */ /* 0x000f2800000e0000 */
[----:B------:R-:W-:Y:S04]  /*10ec0*/  SHFL.IDX PT, R50, R50, R5, 0x1c1f ;  /* 0x001c1f0532327589 */ /* 0x000fe800000e0000 */
[----:B------:R3:W-:Y:S04]  /*10ed0*/  SHFL.IDX PT, R72, R72, R5, 0x1c1f ;  /* 0x001c1f0548487589 */ /* 0x0007e800000e0000 */
[----:B------:R-:W4:Y:S04]  /*10ee0*/  SHFL.IDX PT, R35, R52, R3, 0x1c1f ;  /* 0x001c1f0334237589 */ /* 0x000f2800000e0000 */
[----:B------:R4:W4:Y:S01]  /*10ef0*/  SHFL.IDX PT, R45, R32, R3, 0x1c1f ;  /* 0x001c1f03202d7589 */ /* 0x00092200000e0000 */
[----:B------:R-:W-:-:S02]  /*10f00*/  MOV R47, R6 ;  /* 0x00000006002f7202 */ /* 0x000fc40000000f00 */
[----:B0-----:R-:W-:Y:S02]  /*10f10*/  SEL R4, R8, R9, P1 ;  /* 0x0000000908047207 */ /* 0x001fe40000800000 */
[----:B------:R-:W-:Y:S02]  /*10f20*/  SEL R6, R9, R8, P1 ;  /* 0x0000000809067207 */ /* 0x000fe40000800000 */
[----:B--2---:R-:W-:Y:S02]  /*10f30*/  SEL R8, R26, R11, P1 ;  /* 0x0000000b1a087207 */ /* 0x004fe40000800000 */
[----:B------:R-:W-:Y:S02]  /*10f40*/  SEL R10, R11, R26, P1 ;  /* 0x0000001a0b0a7207 */ /* 0x000fe40000800000 */
[----:B---3--:R-:W-:Y:S02]  /*10f50*/  SEL R5, R62, R15, P1 ;  /* 0x0000000f3e057207 */ /* 0x008fe40000800000 */
[----:B------:R-:W-:Y:S01]  /*10f60*/  SEL R7, R15, R62, P1 ;  /* 0x0000003e0f077207 */ /* 0x000fe20000800000 */
[----:B------:R-:W-:Y:S01]  /*10f70*/  BAR.SYNC.DEFER_BLOCKING 0x1, 0x180 ;  /* 0x0046000000007b1d */ /* 0x000fe20000010000 */
[----:B-1----:R-:W-:-:S02]  /*10f80*/  SEL R12, R28, R13, P1 ;  /* 0x0000000d1c0c7207 */ /* 0x002fc40000800000 */
[----:B------:R-:W-:Y:S02]  /*10f90*/  SEL R14, R13, R28, P1 ;  /* 0x0000001c0d0e7207 */ /* 0x000fe40000800000 */
[----:B----4-:R-:W-:Y:S02]  /*10fa0*/  SEL R9, R64, R37, P1 ;  /* 0x0000002540097207 */ /* 0x010fe40000800000 */
[----:B------:R-:W-:Y:S02]  /*10fb0*/  SEL R11, R37, R64, P1 ;  /* 0x00000040250b7207 */ /* 0x000fe40000800000 */
[----:B------:R-:W-:Y:S02]  /*10fc0*/  SEL R13, R66, R39, P1 ;  /* 0x00000027420d7207 */ /* 0x000fe40000800000 */
[----:B------:R-:W-:Y:S02]  /*10fd0*/  SEL R15, R39, R66, P1 ;  /* 0x00000042270f7207 */ /* 0x000fe40000800000 */
[----:B------:R-:W-:-:S02]  /*10fe0*/  ISETP.NE.U32.AND P0, PT, RZ, UR4, PT ;  /* 0x00000004ff007c0c */ /* 0x000fc4000bf05070 */
[----:B------:R-:W-:Y:S02]  /*10ff0*/  IADD3 R26, P2, R63, UR4, RZ ;  /* 0x000000043f1a7c10 */ /* 0x000fe4000ff5e0ff */
[----:B------:R-:W-:Y:S02]  /*11000*/  MOV R32, R24 ;  /* 0x0000001800207202 */ /* 0x000fe40000000f00 */
[----:B------:R-:W-:Y:S01]  /*11010*/  ISETP.NE.AND.EX P0, PT, RZ, UR5, PT, P0 ;  /* 0x00000005ff007c0c */ /* 0x000fe2000bf05300 */
[----:B------:R0:W-:Y:S04]  /*11020*/  STSM.16.M88.4 [R55], R4 ;  /* 0x0000000437007844 */ /* 0x0001e80000000200 */
[----:B------:R1:W-:Y:S04]  /*11030*/  STSM.16.M88.4 [R53], R8 ;  /* 0x0000000835007844 */ /* 0x0003e80000000200 */
[----:B------:R2:W-:Y:S01]  /*11040*/  STSM.16.M88.4 [R51], R12 ;  /* 0x0000000c33007844 */ /* 0x0005e20000000200 */
[----:B0-----:R-:W-:-:S02]  /*11050*/  SEL R4, R36, R27, P1 ;  /* 0x0000001b24047207 */ /* 0x001fc40000800000 */
[----:B------:R-:W-:Y:S02]  /*11060*/  SEL R6, R27, R36, P1 ;  /* 0x000000241b067207 */ /* 0x000fe40000800000 */
[----:B------:R-:W-:Y:S02]  /*11070*/  SEL R5, R68, R41, P1 ;  /* 0x0000002944057207 */ /* 0x000fe40000800000 */
[----:B------:R-:W-:Y:S02]  /*11080*/  SEL R7, R41, R68, P1 ;  /* 0x0000004429077207 */ /* 0x000fe40000800000 */
[----:B-1----:R-:W-:Y:S02]  /*11090*/  SEL R8, R42, R33, P1 ;  /* 0x000000212a087207 */ /* 0x002fe40000800000 */
[----:B------:R-:W-:Y:S02]  /*110a0*/  SEL R10, R33, R42, P1 ;  /* 0x0000002a210a7207 */ /* 0x000fe40000800000 */
[----:B------:R-:W-:-:S02]  /*110b0*/  SEL R9, R70, R43, P1 ;  /* 0x0000002b46097207 */ /* 0x000fc40000800000 */
[----:B------:R-:W-:Y:S02]  /*110c0*/  SEL R11, R43, R70, P1 ;  /* 0x000000462b0b7207 */ /* 0x000fe40000800000 */
[----:B--2---:R-:W-:Y:S02]  /*110d0*/  SEL R12, R50, R35, P1 ;  /* 0x00000023320c7207 */ /* 0x004fe40000800000 */
[----:B------:R-:W-:Y:S02]  /*110e0*/  SEL R14, R35, R50, P1 ;  /* 0x00000032230e7207 */ /* 0x000fe40000800000 */
[----:B------:R-:W-:Y:S02]  /*110f0*/  SEL R13, R72, R45, P1 ;  /* 0x0000002d480d7207 */ /* 0x000fe40000800000 */
[----:B------:R-:W-:Y:S02]  /*11100*/  SEL R15, R45, R72, P1 ;  /* 0x000000482d0f7207 */ /* 0x000fe40000800000 */
[----:B------:R-:W-:Y:S01]  /*11110*/  IADD3.X R27, R61, UR5, RZ, P2, !PT ;  /* 0x000000053d1b7c10 */ /* 0x000fe200097fe4ff */
[----:B------:R-:W-:Y:S01]  /*11120*/  ULDC.64 UR4, c[0x0][0xbe0] ;  /* 0x0002f80000047ab9 */ /* 0x000fe20000000a00 */
[----:B------:R0:W-:Y:S01]  /*11130*/  STSM.16.M88.4 [R49], R4 ;  /* 0x0000000431007844 */ /* 0x0001e20000000200 */
[----:B------:R-:W-:-:S03]  /*11140*/  ISETP.NE.U32.AND P1, PT, RZ, UR4, PT ;  /* 0x00000004ff007c0c */ /* 0x000fc6000bf25070 */
[----:B------:R1:W-:Y:S01]  /*11150*/  STSM.16.M88.4 [R47], R8 ;  /* 0x000000082f007844 */ /* 0x0003e20000000200 */
[----:B------:R-:W-:-:S03]  /*11160*/  ISETP.NE.AND.EX P1, PT, RZ, UR5, PT, P1 ;  /* 0x00000005ff007c0c */ /* 0x000fc6000bf25310 */
[----:B------:R1:W-:Y:S01]  /*11170*/  STSM.16.M88.4 [R32], R12 ;  /* 0x0000000c20007844 */ /* 0x0003e20000000200 */
[----:B------:R-:W-:Y:S01]  /*11180*/  IMAD.MOV.U32 R45, RZ, RZ, RZ ;  /* 0x000000ffff2d7224 */ /* 0x000fe200078e00ff */
[----:B------:R-:W-:Y:S08]  /*11190*/  BAR.SYNC.DEFER_BLOCKING 0x1, 0x180 ;  /* 0x0046000000007b1d */ /* 0x000ff00000010000 */
[----:B------:R-:W-:Y:S01]  /*111a0*/  @P1 IADD3 R24, P2, R63, UR4, RZ ;  /* 0x000000043f181c10 */ /* 0x000fe2000ff5e0ff */
[----:B------:R-:W-:-:S02]  /*111b0*/  ULDC UR4, c[0x0][0xa88] ;  /* 0x0002a20000047ab9 */ /* 0x000fc40000000800 */
[----:B------:R-:W-:Y:S01]  /*111c0*/  IMAD.U32 R28, RZ, RZ, UR4 ;  /* 0x00000004ff1c7e24 */ /* 0x000fe2000f8e00ff */
[----:B------:R-:W-:Y:S01]  /*111d0*/  @P1 IADD3.X R25, R61, UR5, RZ, P2, !PT ;  /* 0x000000053d191c10 */ /* 0x000fe200097fe4ff */
[----:B------:R1:W5:Y:S04]  /*111e0*/  @P0 LDG.E R45, desc[UR40][R26.64] ;  /* 0x000000281a2d0981 */ /* 0x000368000c1e1900 */
[----:B------:R1:W5:Y:S01]  /*111f0*/  @P1 LDG.E R28, desc[UR40][R24.64] ;  /* 0x00000028181c1981 */ /* 0x000362000c1e1900 */
[----:B------:R-:W-:-:S05]  /*11200*/  MOV R76, R78 ;  /* 0x0000004e004c7202 */ /* 0x000fca0000000f00 */
[----:B------:R-:W-:Y:S01]  /*11210*/  IMAD R3, R76, 0x20, R57 ;  /* 0x000000204c037824 */ /* 0x000fe200078e0239 */
[----:B------:R-:W-:-:S03]  /*11220*/  SHF.R.S32.HI R44, RZ, 0x1f, R59 ;  /* 0x0000001fff2c7819 */ /* 0x000fc6000001143b */
[----:B0-----:R-:W-:Y:S01]  /*11230*/  IMAD.WIDE R4, R3, 0x2, R20 ;  /* 0x0000000203047825 */ /* 0x001fe200078e0214 */
[----:B-1----:R-:W-:Y:S06]  /*11240*/  @P1 BRA `(.L_x_397) ;  /* 0x0000000000101947 */ /* 0x002fec0003800000 */
[----:B------:R-:W-:Y:S05]  /*11250*/  @!P0 BRA `(.L_x_397) ;  /* 0x00000000000c8947 */ /* 0x000fea0003800000 */
[----:B------:R-:W2:Y:S04]  /*11260*/  LDG.E R3, desc[UR40][R26.64] ;  /* 0x000000281a037981 */ /* 0x000ea8000c1e1900 */
[----:B-----5:R-:W2:Y:S02]  /*11270*/  LDG.E R28, desc[UR40][R26.64+0x4] ;  /* 0x000004281a1c7981 */ /* 0x020ea4000c1e1900 */
[----:B--2---:R-:W-:-:S07]  /*11280*/  IMAD.IADD R28, R28, 0x1, -R3 ;  /* 0x000000011c1c7824 */ /* 0x004fce00078e0a03 */
.L_x_397:
[----:B------:R-:W2:Y:S01]  /*11290*/  LDL.LU R6, [R1+0x3c] ;  /* 0x00003c0001067983 */ /* 0x000ea20000300800 */
[----:B------:R-:W-:-:S03]  /*112a0*/  ULDC.64 UR4, c[0x0][0xb70] ;  /* 0x0002dc0000047ab9 */ /* 0x000fc60000000a00 */
[----:B------:R-:W3:Y:S04]  /*112b0*/  LDL.LU R3, [R1+0x1c] ;  /* 0x00001c0001037983 */ /* 0x000ee80000300800 */
[----:B------:R-:W4:Y:S04]  /*112c0*/  LDL R11, [R1+0x58] ;  /* 0x00005800010b7983 */ /* 0x000f280000100800 */
[----:B------:R-:W4:Y:S01]  /*112d0*/  LDL.LU R48, [R1+0x40] ;  /* 0x0000400001307983 */ /* 0x000f220000300800 */
[--C-:B-----5:R-:W-:Y:S01]  /*112e0*/  SHF.R.S32.HI R21, RZ, 0x1f, R45.reuse ;  /* 0x0000001fff157819 */ /* 0x120fe2000001142d */
[----:B------:R-:W-:Y:S01]  /*112f0*/  IMAD.MOV.U32 R20, RZ, RZ, R45 ;  /* 0x000000ffff147224 */ /* 0x000fe200078e002d */
[----:B------:R-:W-:-:S04]  /*11300*/  IADD3 R9, P1, R4, 0x1800, RZ ;  /* 0x0000180004097810 */ /* 0x000fc80007f3e0ff */
[----:B------:R-:W-:-:S04]  /*11310*/  LOP3.LUT R8, R9, 0x180, RZ, 0xc0, !PT ;  /* 0x0000018009087812 */ /* 0x000fc800078ec0ff */
[----:B------:R-:W-:-:S04]  /*11320*/  SHF.R.U64 R8, R8, 0x3, RZ ;  /* 0x0000000308087819 */ /* 0x000fc800000012ff */
[----:B------:R-:W-:Y:S02]  /*11330*/  LOP3.LUT R8, R8, R9, RZ, 0x3c, !PT ;  /* 0x0000000908087212 */ /* 0x000fe400078e3cff */
[C---:B------:R-:W-:Y:S02]  /*11340*/  IADD3 R13, P4, R4.reuse, 0x3000, RZ ;  /* 0x00003000040d7810 */ /* 0x040fe40007f9e0ff */
[C---:B------:R-:W-:Y:S02]  /*11350*/  IADD3 R25, P3, R4.reuse, 0x4800, RZ ;  /* 0x0000480004197810 */ /* 0x040fe40007f7e0ff */
[----:B------:R-:W-:Y:S02]  /*11360*/  IADD3 R33, P2, R4, 0x6000, RZ ;  /* 0x0000600004217810 */ /* 0x000fe40007f5e0ff */
[----:B------:R-:W-:Y:S02]  /*11370*/  LOP3.LUT R12, R13, 0x180, RZ, 0xc0, !PT ;  /* 0x000001800d0c7812 */ /* 0x000fe400078ec0ff */
[----:B------:R-:W-:-:S02]  /*11380*/  LOP3.LUT R24, R25, 0x180, RZ, 0xc0, !PT ;  /* 0x0000018019187812 */ /* 0x000fc400078ec0ff */
[----:B------:R-:W-:Y:S02]  /*11390*/  LOP3.LUT R32, R33, 0x180, RZ, 0xc0, !PT ;  /* 0x0000018021207812 */ /* 0x000fe400078ec0ff */
[----:B------:R-:W-:Y:S02]  /*113a0*/  SHF.R.U64 R12, R12, 0x3, RZ ;  /* 0x000000030c0c7819 */ /* 0x000fe400000012ff */
[----:B------:R-:W-:Y:S02]  /*113b0*/  SHF.R.U64 R24, R24, 0x3, RZ ;  /* 0x0000000318187819 */ /* 0x000fe400000012ff */
[----:B------:R-:W-:Y:S02]  /*113c0*/  SHF.R.U64 R32, R32, 0x3, RZ ;  /* 0x0000000320207819 */ /* 0x000fe400000012ff */
[----:B------:R-:W-:Y:S01]  /*113d0*/  LOP3.LUT R12, R12, R13, RZ, 0x3c, !PT ;  /* 0x0000000d0c0c7212 */ /* 0x000fe200078e3cff */
[--C-:B------:R-:W-:Y:S01]  /*113e0*/  IMAD.X R13, RZ, RZ, R5.reuse, P4 ;  /* 0x000000ffff0d7224 */ /* 0x100fe200020e0605 */
[----:B------:R-:W-:Y:S01]  /*113f0*/  LOP3.LUT R24, R24, R25, RZ, 0x3c, !PT ;  /* 0x0000001918187212 */ /* 0x000fe200078e3cff */
[--C-:B------:R-:W-:Y:S01]  /*11400*/  IMAD.X R25, RZ, RZ, R5.reuse, P3 ;  /* 0x000000ffff197224 */ /* 0x100fe200018e0605 */
[----:B------:R-:W-:Y:S01]  /*11410*/  LOP3.LUT R32, R32, R33, RZ, 0x3c, !PT ;  /* 0x0000002120207212 */ /* 0x000fe200078e3cff */
[----:B------:R-:W-:Y:S01]  /*11420*/  IMAD.X R33, RZ, RZ, R5, P2 ;  /* 0x000000ffff217224 */ /* 0x000fe200010e0605 */
[----:B------:R-:W-:-:S02]  /*11430*/  SHF.R.S32.HI R41, RZ, 0x1f, R57 ;  /* 0x0000001fff297819 */ /* 0x000fc40000011439 */
[----:B------:R-:W-:Y:S02]  /*11440*/  MOV R40, R57 ;  /* 0x0000003900287202 */ /* 0x000fe40000000f00 */
[----:B------:R-:W-:-:S05]  /*11450*/  SHF.R.S32.HI R77, RZ, 0x1f, R76 ;  /* 0x0000001fff4d7819 */ /* 0x000fca000001144c */
[----:B------:R-:W-:Y:S01]  /*11460*/  STL [R1+0x24], R77 ;  /* 0x0000244d01007387 */ /* 0x000fe20000100800 */
[----:B------:R-:W-:Y:S01]  /*11470*/  BSSY B1, `(.L_x_398) ;  /* 0x0000060000017945 */ /* 0x000fe20003800000 */
[----:B--2---:R-:W-:Y:S02]  /*11480*/  IMAD.MOV.U32 R14, RZ, RZ, R6 ;  /* 0x000000ffff0e7224 */ /* 0x004fe400078e0006 */
[----:B---3--:R-:W-:-:S05]  /*11490*/  IMAD.MOV.U32 R10, RZ, RZ, R3 ;  /* 0x000000ffff0a7224 */ /* 0x008fca00078e0003 */
[----:B------:R-:W-:Y:S02]  /*114a0*/  SEL R47, R10, RZ, !P0 ;  /* 0x000000ff0a2f7207 */ /* 0x000fe40004000000 */
[----:B------:R-:W0:Y:S01]  /*114b0*/  S2R R10, SR_TID.X ;  /* 0x00000000000a7919 */ /* 0x000e220000002100 */
[----:B------:R-:W-:Y:S01]  /*114c0*/  IMAD R3, R44, UR4, RZ ;  /* 0x000000042c037c24 */ /* 0x000fe2000f8e02ff */
[----:B------:R-:W-:Y:S01]  /*114d0*/  SEL R46, R14, RZ, !P0 ;  /* 0x000000ff0e2e7207 */ /* 0x000fe20004000000 */
[----:B------:R-:W-:-:S04]  /*114e0*/  IMAD.WIDE.U32 R6, R59, UR4, R20 ;  /* 0x000000043b067c25 */ /* 0x000fc8000f8e0014 */
[----:B------:R-:W-:Y:S01]  /*114f0*/  IMAD R3, R59, UR5, R3 ;  /* 0x000000053b037c24 */ /* 0x000fe2000f8e0203 */
[----:B------:R-:W-:-:S03]  /*11500*/  ULDC.64 UR4, c[0x0][0xb78] ;  /* 0x0002de0000047ab9 */ /* 0x000fc60000000a00 */
[----:B------:R-:W-:Y:S02]  /*11510*/  IMAD.IADD R7, R7, 0x1, R3 ;  /* 0x0000000107077824 */ /* 0x000fe400078e0203 */
[----:B----4-:R-:W-:Y:S02]  /*11520*/  IMAD R11, R48, 0xc0, R11 ;  /* 0x000000c0300b7824 */ /* 0x010fe400078e020b */
[----:B------:R-:W-:Y:S02]  /*11530*/  IMAD R3, R46, UR4, RZ ;  /* 0x000000042e037c24 */ /* 0x000fe4000f8e02ff */
[----:B------:R-:W-:-:S04]  /*11540*/  IMAD.WIDE.U32 R6, R47, UR4, R6 ;  /* 0x000000042f067c25 */ /* 0x000fc8000f8e0006 */
[----:B0-----:R-:W-:-:S05]  /*11550*/  VIADD R14, R10, 0xffffff80 ;  /* 0xffffff800a0e7836 */ /* 0x001fca0000000000 */
[----:B------:R-:W-:-:S04]  /*11560*/  SHF.R.S32.HI R10, RZ, 0x1f, R14 ;  /* 0x0000001fff0a7819 */ /* 0x000fc8000001140e */
[----:B------:R-:W-:Y:S01]  /*11570*/  LEA.HI R10, R10, R14, RZ, 0x7 ;  /* 0x0000000e0a0a7211 */ /* 0x000fe200078f38ff */
[----:B------:R-:W-:-:S03]  /*11580*/  IMAD R9, R47, UR5, R3 ;  /* 0x000000052f097c24 */ /* 0x000fc6000f8e0203 */
[----:B------:R-:W-:Y:S01]  /*11590*/  LOP3.LUT R10, R10, 0xffffff80, RZ, 0xc0, !PT ;  /* 0xffffff800a0a7812 */ /* 0x000fe200078ec0ff */
[----:B------:R-:W-:Y:S01]  /*115a0*/  ULDC.64 UR4, c[0x0][0xb40] ;  /* 0x0002d00000047ab9 */ /* 0x000fe20000000a00 */
[----:B------:R-:W-:Y:S02]  /*115b0*/  SHF.R.S32.HI R3, RZ, 0x1f, R11 ;  /* 0x0000001fff037819 */ /* 0x000fe4000001140b */
[----:B------:R-:W-:Y:S01]  /*115c0*/  IADD3 R6, P5, R11, R6, RZ ;  /* 0x000000060b067210 */ /* 0x000fe20007fbe0ff */
[----:B------:R-:W-:-:S03]  /*115d0*/  IMAD.IADD R10, R14, 0x1, -R10 ;  /* 0x000000010e0a7824 */ /* 0x000fc600078e0a0a */
[----:B------:R-:W-:Y:S02]  /*115e0*/  IADD3.X R9, R3, R7, R9, P5, !PT ;  /* 0x0000000703097210 */ /* 0x000fe40002ffe409 */
[----:B------:R-:W-:Y:S01]  /*115f0*/  LEA R42, P6, R6, UR4, 0x2 ;  /* 0x00000004062a7c11 */ /* 0x000fe2000f8c10ff */
[C---:B------:R-:W-:Y:S01]  /*11600*/  VIADD R3, R11.reuse, 0x8 ;  /* 0x000000080b037836 */ /* 0x040fe20000000000 */
[----:B------:R-:W-:Y:S02]  /*11610*/  LOP3.LUT P0, RZ, R10, 0x3, RZ, 0xc0, !PT ;  /* 0x000000030aff7812 */ /* 0x000fe4000780c0ff */
[----:B------:R-:W-:Y:S01]  /*11620*/  LEA.HI.X R43, R6, UR5, R9, 0x2, P6 ;  /* 0x00000005062b7c11 */ /* 0x000fe2000b0f1409 */
[----:B------:R-:W-:Y:S01]  /*11630*/  ULDC.64 UR4, c[0x0][0xaa0] ;  /* 0x0002a80000047ab9 */ /* 0x000fe20000000a00 */
[----:B------:R-:W-:Y:S02]  /*11640*/  IADD3 R6, P6, R4, 0x7800, RZ ;  /* 0x0000780004067810 */ /* 0x000fe40007fde0ff */
[----:B------:R-:W-:-:S02]  /*11650*/  ISETP.GE.OR P5, PT, R11, R28, P0 ;  /* 0x0000001c0b00720c */ /* 0x000fc400007a6670 */
[----:B------:R-:W-:Y:S02]  /*11660*/  ISETP.GE.OR P0, PT, R3, R28, P0 ;  /* 0x0000001c0300720c */ /* 0x000fe40000706670 */
[----:B------:R-:W-:Y:S02]  /*11670*/  LOP3.LUT R7, R4, 0x180, RZ, 0xc0, !PT ;  /* 0x0000018004077812 */ /* 0x000fe400078ec0ff */
[----:B------:R-:W-:Y:S02]  /*11680*/  LOP3.LUT R3, R6, 0x180, RZ, 0xc0, !PT ;  /* 0x0000018006037812 */ /* 0x000fe400078ec0ff */
[----:B------:R-:W-:Y:S02]  /*11690*/  SHF.R.U64 R7, R7, 0x3, RZ ;  /* 0x0000000307077819 */ /* 0x000fe400000012ff */
[----:B------:R-:W-:Y:S01]  /*116a0*/  SHF.R.U64 R3, R3, 0x3, RZ ;  /* 0x0000000303037819 */ /* 0x000fe200000012ff */
[--C-:B------:R-:W-:Y:S01]  /*116b0*/  IMAD.X R9, RZ, RZ, R5.reuse, P1 ;  /* 0x000000ffff097224 */ /* 0x100fe200008e0605 */
[----:B------:R-:W-:Y:S01]  /*116c0*/  LOP3.LUT R4, R7, R4, RZ, 0x3c, !PT ;  /* 0x0000000407047212 */ /* 0x000fe200078e3cff */
[----:B------:R-:W-:Y:S01]  /*116d0*/  IMAD.X R37, RZ, RZ, R5, P6 ;  /* 0x000000ffff257224 */ /* 0x000fe200030e0605 */
[----:B------:R-:W-:Y:S01]  /*116e0*/  LOP3.LUT R36, R3, R6, RZ, 0x3c, !PT ;  /* 0x0000000603247212 */ /* 0x000fe200078e3cff */
[----:B------:R-:W-:Y:S04]  /*116f0*/  @!P5 STG.E desc[UR40][R42.64], R0 ;  /* 0x000000002a00d986 */ /* 0x000fe8000c101928 */
[----:B------:R0:W-:Y:S04]  /*11700*/  @!P0 STG.E desc[UR40][R42.64+0x20], R2 ;  /* 0x000020022a008986 */ /* 0x0001e8000c101928 */
[----:B------:R-:W5:Y:S04]  /*11710*/  LD.E.128 R4, desc[UR40][R4.64] ;  /* 0x0000002804047980 */ /* 0x000f68000c101d00 */
[----:B------:R-:W5:Y:S04]  /*11720*/  LD.E.128 R8, desc[UR40][R8.64] ;  /* 0x0000002808087980 */ /* 0x000f68000c101d00 */
[----:B------:R-:W5:Y:S04]  /*11730*/  LD.E.128 R12, desc[UR40][R12.64] ;  /* 0x000000280c0c7980 */ /* 0x000f68000c101d00 */
[----:B------:R-:W5:Y:S04]  /*11740*/  LD.E.128 R24, desc[UR40][R24.64] ;  /* 0x0000002818187980 */ /* 0x000f68000c101d00 */
[----:B------:R-:W5:Y:S04]  /*11750*/  LD.E.128 R32, desc[UR40][R32.64] ;  /* 0x0000002820207980 */ /* 0x000f68000c101d00 */
[----:B------:R-:W5:Y:S01]  /*11760*/  LD.E.128 R36, desc[UR40][R36.64] ;  /* 0x0000002824247980 */ /* 0x000f62000c101d00 */
[----:B------:R-:W-:Y:S01]  /*11770*/  IMAD R20, R21, UR4, RZ ;  /* 0x0000000415147c24 */ /* 0x000fe2000f8e02ff */
[----:B------:R-:W-:Y:S01]  /*11780*/  @!PT LDS RZ, [RZ] ;  /* 0x00000000fffff984 */ /* 0x000fe20000000800 */
[----:B------:R-:W-:Y:S01]  /*11790*/  @!PT LDS RZ, [RZ] ;  /* 0x00000000fffff984 */ /* 0x000fe20000000800 */
[----:B------:R-:W-:Y:S01]  /*117a0*/  @!PT LDS RZ, [RZ] ;  /* 0x00000000fffff984 */ /* 0x000fe20000000800 */
[----:B------:R-:W-:Y:S01]  /*117b0*/  @!PT LDS RZ, [RZ] ;  /* 0x00000000fffff984 */ /* 0x000fe20000000800 */
[----:B------:R1:W-:Y:S06]  /*117c0*/  MEMBAR.ALL.CTA ;  /* 0x0000000000007992 */ /* 0x0003ec0000008000 */
[----:B-1----:R-:W1:Y:S01]  /*117d0*/  FENCE.VIEW.ASYNC.S ;  /* 0x00000000000073c6 */ /* 0x002e620000000000 */
[----:B0-----:R-:W-:-:S04]  /*117e0*/  IMAD.WIDE.U32 R2, R45, UR4, R40 ;  /* 0x000000042d027c25 */ /* 0x001fc8000f8e0028 */
[----:B------:R-:W-:Y:S01]  /*117f0*/  IMAD R45, R45, UR5, R20 ;  /* 0x000000052d2d7c24 */ /* 0x000fe2000f8e0214 */
[----:B------:R-:W-:Y:S01]  /*11800*/  ULDC.64 UR4, c[0x0][0xae0] ;  /* 0x0002b80000047ab9 */ /* 0x000fe20000000a00 */
[----:B------:R-:W-:Y:S02]  /*11810*/  IMAD R41, R48, -0xc0, R28 ;  /* 0xffffff4030297824 */ /* 0x000fe400078e021c */
[----:B------:R-:W-:Y:S02]  /*11820*/  IMAD.IADD R3, R3, 0x1, R45 ;  /* 0x0000000103037824 */ /* 0x000fe400078e022d */
[----:B------:R-:W-:Y:S01]  /*11830*/  IMAD R21, R44, UR4, RZ ;  /* 0x000000042c157c24 */ /* 0x000fe2000f8e02ff */
[C---:B------:R-:W-:Y:S01]  /*11840*/  ISETP.GE.AND P0, PT, R76.reuse, R41, PT ;  /* 0x000000294c00720c */ /* 0x040fe20003f06270 */
[----:B------:R-:W-:Y:S02]  /*11850*/  VIADD R20, R76, 0x60 ;  /* 0x000000604c147836 */ /* 0x000fe40000000000 */
[----:B------:R-:W-:-:S02]  /*11860*/  VIADD R0, R18, 0x19c20 ;  /* 0x00019c2012007836 */ /* 0x000fc40000000000 */
[C---:B------:R-:W-:Y:S02]  /*11870*/  IMAD R21, R59.reuse, UR5, R21 ;  /* 0x000000053b157c24 */ /* 0x040fe4000f8e0215 */
[----:B------:R-:W-:Y:S01]  /*11880*/  IMAD.WIDE.U32 R2, R59, UR4, R2 ;  /* 0x000000043b027c25 */ /* 0x000fe2000f8e0002 */
[----:B------:R-:W-:Y:S01]  /*11890*/  ULDC.64 UR4, c[0x0][0xae8] ;  /* 0x0002ba0000047ab9 */ /* 0x000fe20000000a00 */
[----:B------:R-:W-:Y:S02]  /*118a0*/  ISETP.GE.AND P3, PT, R20, R41, PT ;  /* 0x000000291400720c */ /* 0x000fe40003f66270 */
[----:B------:R-:W-:Y:S01]  /*118b0*/  IMAD.IADD R3, R3, 0x1, R21 ;  /* 0x0000000103037824 */ /* 0x000fe200078e0215 */
[----:B------:R-:W-:Y:S01]  /*118c0*/  PRMT R0, RZ, 0x654, R0 ;  /* 0x00000654ff007816 */ /* 0x000fe20000000000 */
[----:B------:R-:W-:Y:S02]  /*118d0*/  IMAD R20, R46, UR4, RZ ;  /* 0x000000042e147c24 */ /* 0x000fe4000f8e02ff */
[C---:B------:R-:W-:Y:S01]  /*118e0*/  IMAD.WIDE.U32 R40, R47.reuse, UR4, R2 ;  /* 0x000000042f287c25 */ /* 0x040fe2000f8e0002 */
[----:B-1----:R0:W-:Y:S03]  /*118f0*/  SYNCS.ARRIVE.TRANS64.RED.A1T0 RZ, [R0+URZ], RZ ;  /* 0x000000ff00ff79a7 */ /* 0x0021e6000810043f */
[----:B------:R-:W-:-:S02]  /*11900*/  IMAD R43, R47, UR5, R20 ;  /* 0x000000052f2b7c24 */ /* 0x000fc4000f8e0214 */
[----:B------:R-:W-:-:S04]  /*11910*/  IMAD.WIDE R20, R48, 0xc0, R76 ;  /* 0x000000c030147825 */ /* 0x000fc800078e024c */
[----:B------:R-:W-:Y:S01]  /*11920*/  IMAD.IADD R45, R41, 0x1, R43 ;  /* 0x00000001292d7824 */ /* 0x000fe200078e022b */
[----:B0-----:R-:W-:Y:S06]  /*11930*/  @P0 BRA `(.L_x_399) ;  /* 0x00000000004c0947 */ /* 0x001fec0003800000 */
        /* <DEDUP_REMOVED lines=19> */
.L_x_399:
[----:B------:R-:W-:Y:S05]  /*11a70*/  BSYNC B1 ;  /* 0x0000000000017941 */ /* 0x000fea0003800000 */
.L_x_398:
[----:B------:R-:W-:Y:S05]  /*11a80*/  @P3 BRA `(.L_x_400) ;  /* 0x0000000800603947 */ /* 0x000fea0003800000 */
[----:B0----5:R-:W-:Y:S01]  /*11a90*/  IADD3 R5, P0, R20, 0x60, RZ ;  /* 0x0000006014057810 */ /* 0x021fe20007f1e0ff */
[----:B------:R-:W-:Y:S01]  /*11aa0*/  ULDC.64 UR4, c[0x0][0xad8] ;  /* 0x0002b60000047ab9 */ /* 0x000fe20000000a00 */
[----:B------:R-:W-:Y:S01]  /*11ab0*/  IMAD.MOV.U32 R2, RZ, RZ, R40 ;  /* 0x000000ffff027224 */ /* 0x000fe200078e0028 */
[----:B------:R-:W-:Y:S01]  /*11ac0*/  ULDC.64 UR6, c[0x0][0xa80] ;  /* 0x0002a00000067ab9 */ /* 0x000fe20000000a00 */
[----:B------:R-:W-:Y:S02]  /*11ad0*/  IMAD.MOV.U32 R3, RZ, RZ, R45 ;  /* 0x000000ffff037224 */ /* 0x000fe400078e002d */
[----:B------:R-:W-:Y:S02]  /*11ae0*/  IMAD.X R20, RZ, RZ, R21, P0 ;  /* 0x000000ffff147224 */ /* 0x000fe400000e0615 */
[----:B------:R-:W-:Y:S02]  /*11af0*/  VIADD R0, R57, 0x20 ;  /* 0x0000002039007836 */ /* 0x000fe40000000000 */
[----:B------:R-:W-:-:S02]  /*11b00*/  IMAD R20, R20, UR4, RZ ;  /* 0x0000000414147c24 */ /* 0x000fc4000f8e02ff */
[----:B------:R-:W-:Y:S01]  /*11b10*/  IMAD.WIDE.U32 R2, R5, UR4, R2 ;  /* 0x0000000405027c25 */ /* 0x000fe2000f8e0002 */
[----:B------:R-:W-:Y:S02]  /*11b20*/  ULDC UR4, c[0x0][0xa8c] ;  /* 0x0002a30000047ab9 */ /* 0x000fe40000000800 */
[----:B------:R-:W-:Y:S01]  /*11b30*/  ISETP.GE.AND P1, PT, R57, UR4, PT ;  /* 0x0000000439007c0c */ /* 0x000fe2000bf26270 */
[----:B------:R-:W-:Y:S01]  /*11b40*/  IMAD R5, R5, UR5, R20 ;  /* 0x0000000505057c24 */ /* 0x000fe2000f8e0214 */
[----:B------:R-:W-:Y:S02]  /*11b50*/  ISETP.GE.AND P2, PT, R0, UR4, PT ;  /* 0x0000000400007c0c */ /* 0x000fe4000bf46270 */
[----:B------:R-:W-:Y:S01]  /*11b60*/  LEA R4, P0, R2, UR6, 0x1 ;  /* 0x0000000602047c11 */ /* 0x000fe2000f8008ff */
[----:B------:R-:W-:Y:S01]  /*11b70*/  IMAD.IADD R3, R3, 0x1, R5 ;  /* 0x0000000103037824 */ /* 0x000fe200078e0205 */
[----:B------:R-:W-:-:S04]  /*11b80*/  IADD3 R0, R57, 0x40, RZ ;  /* 0x0000004039007810 */ /* 0x000fc80007ffe0ff */
[----:B------:R-:W-:Y:S02]  /*11b90*/  LEA.HI.X R5, R2, UR7, R3, 0x1, P0 ;  /* 0x0000000702057c11 */ /* 0x000fe400080f0c03 */
[----:B------:R-:W-:-:S03]  /*11ba0*/  ISETP.GE.AND P0, PT, R0, UR4, PT ;  /* 0x0000000400007c0c */ /* 0x000fc6000bf06270 */
[----:B------:R3:W-:Y:S04]  /*11bb0*/  @!P1 STG.E.128 desc[UR40][R4.64], R8 ;  /* 0x0000000804009986 */ /* 0x0007e8000c101d28 */
[----:B------:R3:W-:Y:S06]  /*11bc0*/  @!P2 STG.E.128 desc[UR40][R4.64+0x40], R24 ;  /* 0x000040180400a986 */ /* 0x0007ec000c101d28 */
[----:B------:R-:W-:Y:S05]  /*11bd0*/  @P0 BRA `(.L_x_400) ;  /* 0x00000008000c0947 */ /* 0x000fea0003800000 */
[----:B------:R4:W-:Y:S01]  /*11be0*/  STG.E.128 desc[UR40][R4.64+0x80], R36 ;  /* 0x0000802404007986 */ /* 0x0009e2000c101d28 */
[----:B------:R-:W-:Y:S05]  /*11bf0*/  BRA `(.L_x_400) ;  /* 0x0000000800047947 */ /* 0x000fea0003800000 */
.L_x_396:
[----:B-1----:R-:W2:Y:S01]  /*11c00*/  LDL.LU R4, [R1+0x30] ;  /* 0x0000300001047983 */ /* 0x002ea20000300800 */
[----:B------:R-:W-:-:S03]  /*11c10*/  ULDC.64 UR4, c[0x0][0xbd8] ;  /* 0x0002f60000047ab9 */ /* 0x000fc60000000a00 */
[----:B------:R-:W3:Y:S01]  /*11c20*/  LDL.LU R0, [R1+0x34] ;  /* 0x0000340001007983 */ /* 0x000ee20000300800 */
[----:B------:R-:W-:Y:S01]  /*11c30*/  ISETP.NE.U32.AND P0, PT, RZ, UR4, PT ;  /* 0x00000004ff007c0c */ /* 0x000fe2000bf05070 */
[----:B------:R-:W-:-:S03]  /*11c40*/  IMAD.MOV.U32 R7, RZ, RZ, RZ ;  /* 0x000000ffff077224 */ /* 0x000fc600078e00ff */
[----:B------:R-:W-:Y:S02]  /*11c50*/  ISETP.NE.AND.EX P0, PT, RZ, UR5, PT, P0 ;  /* 0x00000005ff007c0c */ /* 0x000fe4000bf05300 */
[----:B--2---:R-:W-:-:S04]  /*11c60*/  IADD3 R2, P1, R4, UR4, RZ ;  /* 0x0000000404027c10 */ /* 0x004fc8000ff3e0ff */
[----:B---3--:R-:W-:Y:S01]  /*11c70*/  IADD3.X R3, R0, UR5, RZ, P1, !PT ;  /* 0x0000000500037c10 */ /* 0x008fe20008ffe4ff */
[----:B------:R-:W-:Y:S02]  /*11c80*/  ULDC.64 UR4, c[0x0][0xbe0] ;  /* 0x0002f80000047ab9 */ /* 0x000fe40000000a00 */
[----:B------:R-:W-:-:S04]  /*11c90*/  ISETP.NE.U32.AND P1, PT, RZ, UR4, PT ;  /* 0x00000004ff007c0c */ /* 0x000fc8000bf25070 */
[----:B------:R1:W5:Y:S01]  /*11ca0*/  @P0 LDG.E R7, desc[UR40][R2.64] ;  /* 0x0000002802070981 */ /* 0x000362000c1e1900 */
[----:B------:R-:W-:Y:S01]  /*11cb0*/  ISETP.NE.AND.EX P1, PT, RZ, UR5, PT, P1 ;  /* 0x00000005ff007c0c */ /* 0x000fe2000bf25310 */
[----:B------:R-:W2:-:S12]  /*11cc0*/  S2R R6, SR_TID.X ;  /* 0x0000000000067919 */ /* 0x000e980000002100 */
[----:B------:R-:W-:Y:S01]  /*11cd0*/  @P1 IADD3 R4, P2, R4, UR4, RZ ;  /* 0x0000000404041c10 */ /* 0x000fe2000ff5e0ff */
[----:B------:R-:W-:-:S03]  /*11ce0*/  ULDC UR4, c[0x0][0xa88] ;  /* 0x0002a20000047ab9 */ /* 0x000fc60000000800 */
[----:B------:R-:W-:Y:S01]  /*11cf0*/  @P1 IADD3.X R5, R0, UR5, RZ, P2, !PT ;  /* 0x0000000500051c10 */ /* 0x000fe200097fe4ff */
[----:B------:R-:W-:-:S06]  /*11d00*/  IMAD.U32 R0, RZ, RZ, UR4 ;  /* 0x00000004ff007e24 */ /* 0x000fcc000f8e00ff */
[----:B------:R1:W5:Y:S01]  /*11d10*/  @P1 LDG.E R0, desc[UR40][R4.64] ;  /* 0x0000002804001981 */ /* 0x000362000c1e1900 */
[----:B--2---:R-:W-:-:S05]  /*11d20*/  VIADD R6, R6, 0xffffff80 ;  /* 0xffffff8006067836 */ /* 0x004fca0000000000 */
[----:B------:R-:W-:Y:S01]  /*11d30*/  ISETP.GT.AND P2, PT, R6, 0xbf, PT ;  /* 0x000000bf0600780c */ /* 0x000fe20003f44270 */
[----:B-1----:R-:W-:-:S12]  /*11d40*/  @P1 BRA `(.L_x_401) ;  /* 0x0000000000101947 */ /* 0x002fd80003800000 */
[----:B------:R-:W-:Y:S05]  /*11d50*/  @!P0 BRA `(.L_x_401) ;  /* 0x00000000000c8947 */ /* 0x000fea0003800000 */
[----:B------:R-:W2:Y:S04]  /*11d60*/  LDG.E R5, desc[UR40][R2.64] ;  /* 0x0000002802057981 */ /* 0x000ea8000c1e1900 */
[----:B-----5:R-:W2:Y:S02]  /*11d70*/  LDG.E R0, desc[UR40][R2.64+0x4] ;  /* 0x0000042802007981 */ /* 0x020ea4000c1e1900 */
[----:B--2---:R-:W-:-:S07]  /*11d80*/  IMAD.IADD R0, R0, 0x1, -R5 ;  /* 0x0000000100007824 */ /* 0x004fce00078e0a05 */
.L_x_401:
[----:B------:R-:W2:Y:S04]  /*11d90*/  LDL.LU R3, [R1+0x1c] ;  /* 0x00001c0001037983 */ /* 0x000ea80000300800 */
[----:B------:R-:W3:Y:S04]  /*11da0*/  LDL.LU R2, [R1+0x3c] ;  /* 0x00003c0001027983 */ /* 0x000ee80000300800 */
[----:B------:R-:W4:Y:S04]  /*11db0*/  LDL R20, [R1+0x2c] ;  /* 0x00002c0001147983 */ /* 0x000f280000100800 */
[----:B------:R-:W4:Y:S04]  /*11dc0*/  LDL R12, [R1+0x10] ;  /* 0x00001000010c7983 */ /* 0x000f280000100800 */
[----:B------:R1:W5:Y:S01]  /*11dd0*/  LDL R13, [R1+0x40] ;  /* 0x00004000010d7983 */ /* 0x0003620000100800 */
[----:B------:R-:W-:Y:S01]  /*11de0*/  BSSY B1, `(.L_x_402) ;  /* 0x000001d000017945 */ /* 0x000fe20003800000 */
[----:B-----5:R-:W-:-:S02]  /*11df0*/  SHF.R.S32.HI R6, RZ, 0x1f, R7 ;  /* 0x0000001fff067819 */ /* 0x020fc40000011407 */
[----:B--2---:R-:W-:Y:S02]  /*11e00*/  SEL R11, R3, RZ, !P0 ;  /* 0x000000ff030b7207 */ /* 0x004fe40004000000 */
[----:B---3--:R-:W-:Y:S02]  /*11e10*/  SEL R9, R2, RZ, !P0 ;  /* 0x000000ff02097207 */ /* 0x008fe40004000000 */
[----:B----4-:R-:W-:Y:S02]  /*11e20*/  SHF.R.S32.HI R8, RZ, 0x1f, R20 ;  /* 0x0000001fff087819 */ /* 0x010fe40000011414 */
[----:B------:R-:W-:Y:S01]  /*11e30*/  SHF.R.S32.HI R10, RZ, 0x1f, R12 ;  /* 0x0000001fff0a7819 */ /* 0x000fe2000001140c */
[----:B-1----:R-:W-:Y:S06]  /*11e40*/  @P2 BRA `(.L_x_403) ;  /* 0x0000000000582947 */ /* 0x002fec0003800000 */
[----:B------:R-:W1:Y:S02]  /*11e50*/  S2R R2, SR_TID.X ;  /* 0x0000000000027919 */ /* 0x000e640000002100 */
[----:B-1----:R-:W-:-:S04]  /*11e60*/  IMAD R2, R13, 0xc0, R2 ;  /* 0x000000c00d027824 */ /* 0x002fc800078e0202 */
[----:B------:R-:W-:-:S05]  /*11e70*/  VIADD R3, R2, 0xffffff80 ;  /* 0xffffff8002037836 */ /* 0x000fca0000000000 */
[----:B------:R-:W-:-:S13]  /*11e80*/  ISETP.GE.AND P0, PT, R3, R0, PT ;  /* 0x000000000300720c */ /* 0x000fda0003f06270 */
[----:B------:R-:W-:Y:S05]  /*11e90*/  @P0 BRA `(.L_x_403) ;  /* 0x0000000000440947 */ /* 0x000fea0003800000 */
[C---:B------:R-:W-:Y:S01]  /*11ea0*/  IADD3 R2, P0, R3.reuse, R7, RZ ;  /* 0x0000000703027210 */ /* 0x040fe20007f1e0ff */
[----:B------:R-:W-:Y:S02]  /*11eb0*/  ULDC.64 UR4, c[0x0][0xb70] ;  /* 0x0002dc0000047ab9 */ /* 0x000fe40000000a00 */
[----:B------:R-:W-:Y:S01]  /*11ec0*/  IMAD R4, R8, UR4, RZ ;  /* 0x0000000408047c24 */ /* 0x000fe2000f8e02ff */
[----:B------:R-:W-:-:S03]  /*11ed0*/  LEA.HI.X.SX32 R3, R3, R6, 0x1, P0 ;  /* 0x0000000603037211 */ /* 0x000fc600000f0eff */
[C---:B------:R-:W-:Y:S02]  /*11ee0*/  IMAD R5, R20.reuse, UR5, R4 ;  /* 0x0000000514057c24 */ /* 0x040fe4000f8e0204 */
[----:B------:R-:W-:Y:S01]  /*11ef0*/  IMAD.WIDE.U32 R2, R20, UR4, R2 ;  /* 0x0000000414027c25 */ /* 0x000fe2000f8e0002 */
[----:B------:R-:W-:-:S03]  /*11f00*/  ULDC.64 UR4, c[0x0][0xb78] ;  /* 0x0002de0000047ab9 */ /* 0x000fc60000000a00 */
[----:B------:R-:W-:Y:S02]  /*11f10*/  IMAD R4, R9, UR4, RZ ;  /* 0x0000000409047c24 */ /* 0x000fe4000f8e02ff */
[----:B------:R-:W-:Y:S02]  /*11f20*/  IMAD.IADD R3, R3, 0x1, R5 ;  /* 0x0000000103037824 */ /* 0x000fe400078e0205 */
[C---:B------:R-:W-:Y:S02]  /*11f30*/  IMAD R5, R11.reuse, UR5, R4 ;  /* 0x000000050b057c24 */ /* 0x040fe4000f8e0204 */
[----:B------:R-:W-:Y:S01]  /*11f40*/  IMAD.WIDE.U32 R2, R11, UR4, R2 ;  /* 0x000000040b027c25 */ /* 0x000fe2000f8e0002 */
[----:B------:R-:W-:-:S03]  /*11f50*/  ULDC.64 UR4, c[0x0][0xb40] ;  /* 0x0002d00000047ab9 */ /* 0x000fc60000000a00 */
[----:B------:R-:W-:Y:S01]  /*11f60*/  IMAD.IADD R3, R3, 0x1, R5 ;  /* 0x0000000103037824 */ /* 0x000fe200078e0205 */
[----:B------:R-:W-:-:S04]  /*11f70*/  LEA R4, P0, R2, UR4, 0x2 ;  /* 0x0000000402047c11 */ /* 0x000fc8000f8010ff */
[----:B------:R-:W-:Y:S01]  /*11f80*/  LEA.HI.X R5, R2, UR5, R3, 0x2, P0 ;  /* 0x0000000502057c11 */ /* 0x000fe200080f1403 */
[----:B------:R-:W-:-:S05]  /*11f90*/  IMAD.MOV.U32 R3, RZ, RZ, -0x800000 ;  /* 0xff800000ff037424 */ /* 0x000fca00078e00ff */
[----:B------:R1:W-:Y:S03]  /*11fa0*/  STG.E desc[UR40][R4.64], R3 ;  /* 0x0000000304007986 */ /* 0x0003e6000c101928 */
.L_x_403:
[----:B------:R-:W-:Y:S05]  /*11fb0*/  BSYNC B1 ;  /* 0x0000000000017941 */ /* 0x000fea0003800000 */
.L_x_402:
[----:B------:R-:W2:Y:S01]  /*11fc0*/  LDL.64 R14, [R1+0x20] ;  /* 0x00002000010e7983 */ /* 0x000ea20000100a00 */
[----:B------:R-:W-:Y:S01]  /*11fd0*/  ULDC.64 UR4, c[0x0][0xaa0] ;  /* 0x0002a80000047ab9 */ /* 0x000fe20000000a00 */
[----:B------:R-:W-:Y:S01]  /*11fe0*/  IMAD.MOV.U32 R2, RZ, RZ, R12 ;  /* 0x000000ffff027224 */ /* 0x000fe200078e000c */
[----:B------:R-:W-:Y:S01]  /*11ff0*/  BSSY B1, `(.L_x_404) ;  /* 0x000002b000017945 */ /* 0x000fe20003800000 */
[----:B-1----:R-:W-:Y:S02]  /*12000*/  IMAD.MOV.U32 R3, RZ, RZ, R10 ;  /* 0x000000ffff037224 */ /* 0x002fe400078e000a */
[----:B------:R-:W-:Y:S02]  /*12010*/  IMAD R4, R6, UR4, RZ ;  /* 0x0000000406047c24 */ /* 0x000fe4000f8e02ff */
[----:B------:R-:W-:-:S04]  /*12020*/  IMAD.WIDE.U32 R2, R7, UR4, R2 ;  /* 0x0000000407027c25 */ /* 0x000fc8000f8e0002 */
[----:B------:R-:W-:Y:S01]  /*12030*/  IMAD R7, R7, UR5, R4 ;  /* 0x0000000507077c24 */ /* 0x000fe2000f8e0204 */
[----:B------:R-:W-:Y:S02]  /*12040*/  ULDC.64 UR4, c[0x0][0xae0] ;  /* 0x0002b80000047ab9 */ /* 0x000fe40000000a00 */
[----:B------:R-:W-:Y:S02]  /*12050*/  IMAD R4, R8, UR4, RZ ;  /* 0x0000000408047c24 */ /* 0x000fe4000f8e02ff */
[----:B------:R-:W-:Y:S02]  /*12060*/  IMAD.IADD R3, R3, 0x1, R7 ;  /* 0x0000000103037824 */ /* 0x000fe400078e0207 */
[C---:B------:R-:W-:Y:S02]  /*12070*/  IMAD R5, R20.reuse, UR5, R4 ;  /* 0x0000000514057c24 */ /* 0x040fe4000f8e0204 */
[----:B------:R-:W-:Y:S02]  /*12080*/  IMAD R4, R13, -0xc0, R0 ;  /* 0xffffff400d047824 */ /* 0x000fe400078e0200 */
[----:B------:R-:W-:Y:S01]  /*12090*/  IMAD.WIDE.U32 R2, R20, UR4, R2 ;  /* 0x0000000414027c25 */ /* 0x000fe2000f8e0002 */
[----:B------:R-:W-:-:S03]  /*120a0*/  ULDC.64 UR4, c[0x0][0xae8] ;  /* 0x0002ba0000047ab9 */ /* 0x000fc60000000a00 */
[----:B------:R-:W-:Y:S02]  /*120b0*/  IMAD.IADD R3, R3, 0x1, R5 ;  /* 0x0000000103037824 */ /* 0x000fe400078e0205 */
[----:B------:R-:W-:-:S04]  /*120c0*/  IMAD R0, R9, UR4, RZ ;  /* 0x0000000409007c24 */ /* 0x000fc8000f8e02ff */
[----:B------:R-:W-:Y:S01]  /*120d0*/  IMAD R9, R11, UR5, R0 ;  /* 0x000000050b097c24 */ /* 0x000fe2000f8e0200 */
[C---:B--2---:R-:W-:Y:S01]  /*120e0*/  ISETP.GE.AND P0, PT, R14.reuse, R4, PT ;  /* 0x000000040e00720c */ /* 0x044fe20003f06270 */
[----:B------:R-:W-:Y:S02]  /*120f0*/  VIADD R7, R14, 0x60 ;  /* 0x000000600e077836 */ /* 0x000fe40000000000 */
[----:B------:R-:W-:-:S03]  /*12100*/  IMAD.MOV.U32 R6, RZ, RZ, R14 ;  /* 0x000000ffff067224 */ /* 0x000fc600078e000e */
[----:B------:R-:W-:Y:S01]  /*12110*/  ISETP.GE.AND P1, PT, R7, R4, PT ;  /* 0x000000040700720c */ /* 0x000fe20003f26270 */
[----:B------:R-:W-:Y:S01]  /*12120*/  IMAD.WIDE.U32 R4, R11, UR4, R2 ;  /* 0x000000040b047c25 */ /* 0x000fe2000f8e0002 */
[----:B------:R-:W-:-:S03]  /*12130*/  SHF.R.S32.HI R7, RZ, 0x1f, R14 ;  /* 0x0000001fff077819 */ /* 0x000fc6000001140e */
[----:B------:R-:W-:Y:S02]  /*12140*/  IMAD.IADD R11, R5, 0x1, R9 ;  /* 0x00000001050b7824 */ /* 0x000fe400078e0209 */
[----:B------:R-:W-:Y:S01]  /*12150*/  IMAD.WIDE R6, R13, 0xc0, R6 ;  /* 0x000000c00d067825 */ /* 0x000fe200078e0206 */
[----:B------:R-:W-:Y:S06]  /*12160*/  @P0 BRA `(.L_x_405) ;  /* 0x00000000004c0947 */ /* 0x000fec0003800000 */
[----:B------:R-:W-:Y:S01]  /*12170*/  ULDC.64 UR6, c[0x0][0xad8] ;  /* 0x0002b60000067ab9 */ /* 0x000fe20000000a00 */
[C---:B------:R-:W-:Y:S01]  /*12180*/  VIADD R8, R12.reuse, 0x40 ;  /* 0x000000400c087836 */ /* 0x040fe20000000000 */
[----:B------:R-:W-:Y:S01]  /*12190*/  IADD3 R0, R12, 0x20, RZ ;  /* 0x000000200c007810 */ /* 0x000fe20007ffe0ff */
[----:B------:R-:W-:Y:S01]  /*121a0*/  IMAD R9, R7, UR6, RZ ;  /* 0x0000000607097c24 */ /* 0x000fe2000f8e02ff */
[----:B------:R-:W-:Y:S01]  /*121b0*/  ULDC UR4, c[0x0][0xa8c] ;  /* 0x0002a30000047ab9 */ /* 0x000fe20000000800 */
[----:B------:R-:W-:Y:S01]  /*121c0*/  IMAD.MOV.U32 R2, RZ, RZ, R4 ;  /* 0x000000ffff027224 */ /* 0x000fe200078e0004 */
[----:B------:R-:W-:Y:S01]  /*121d0*/  ISETP.GE.AND P3, PT, R0, UR4, PT ;  /* 0x0000000400007c0c */ /* 0x000fe2000bf66270 */
[----:B------:R-:W-:Y:S01]  /*121e0*/  IMAD.MOV.U32 R3, RZ, RZ, R11 ;  /* 0x000000ffff037224 */ /* 0x000fe200078e000b */
[----:B------:R-:W-:Y:S01]  /*121f0*/  ISETP.GE.AND P2, PT, R12, UR4, PT ;  /* 0x000000040c007c0c */ /* 0x000fe2000bf46270 */
[----:B------:R-:W-:Y:S01]  /*12200*/  IMAD R9, R6, UR7, R9 ;  /* 0x0000000706097c24 */ /* 0x000fe2000f8e0209 */
[----:B------:R-:W-:Y:S01]  /*12210*/  ISETP.GE.AND P4, PT, R8, UR4, PT ;  /* 0x0000000408007c0c */ /* 0x000fe2000bf86270 */
        /* <DEDUP_REMOVED lines=8> */
.L_x_405:
[----:B------:R-:W-:Y:S05]  /*122a0*/  BSYNC B1 ;  /* 0x0000000000017941 */ /* 0x000fea0003800000 */
.L_x_404:
        /* <DEDUP_REMOVED lines=22> */
.L_x_400:
[----:B------:R-:W-:Y:S05]  /*12410*/  BSYNC B0 ;  /* 0x0000000000007941 */ /* 0x000fea0003800000 */
.L_x_395:
[----:B------:R-:W-:Y:S02]  /*12420*/  ULDC UR4, c[0x0][0xc14] ;  /* 0x0003050000047ab9 */ /* 0x000fe40000000800 */
[----:B0-----:R-:W-:-:S13]  /*12430*/  ISETP.GE.AND P0, PT, R31, UR4, PT ;  /* 0x000000041f007c0c */ /* 0x001fda000bf06270 */
[----:B------:R-:W-:Y:S05]  /*12440*/  @!P0 BRA `(.L_x_406) ;  /* 0xfffffeec00188947 */ /* 0x000fea000383ffff */
[----:B------:R-:W-:Y:S05]  /*12450*/  BRA `(.L_x_285) ;  /* 0x0000006000307947 */ /* 0x000fea0003800000 */
.L_x_283:
[----:B------:R-:W-:-:S08]  /*12460*/  NOP ;  /* 0x0000000000007918 */ /* 0x000fd00000000000 */
[----:B--2---:R-:W0:-:S00]  /*12470*/  USETMAXREG.DEALLOC.CTAPOOL 0x20 ;  /* 0x00000020000079c8 */ /* 0x004e0000080e0500 */
[----:B0-----:R-:W2:Y:S01]  /*12480*/  LDL.LU R3, [R1+0x28] ;  /* 0x0000280001037983 */ /* 0x001ea20000300800 */
[----:B------:R-:W-:Y:S01]  /*12490*/  LOP3.LUT R2, R0, 0x3, RZ, 0xc0, !PT ;  /* 0x0000000300027812 */ /* 0x000fe200078ec0ff */
[----:B------:R-:W-:-:S05]  /*124a0*/  IMAD.MOV.U32 R4, RZ, RZ, RZ ;  /* 0x000000ffff047224 */ /* 0x000fca00078e00ff */
[----:B------:R-:W0:Y:S02]  /*124b0*/  SHFL.IDX PT, R2, R2, RZ, 0x1f ;  /* 0x00001fff02027589 */ /* 0x000e2400000e0000 */
[----:B0-----:R-:W-:Y:S02]  /*124c0*/  ISETP.NE.AND P0, PT, R2, RZ, PT ;  /* 0x000000ff0200720c */ /* 0x001fe40003f05270 */
[----:B--2---:R-:W-:-:S11]  /*124d0*/  LOP3.LUT R3, R3, 0xfffffffd, RZ, 0xc0, !PT ;  /* 0xfffffffd03037812 */ /* 0x004fd600078ec0ff */
[----:B------:R-:W-:-:S05]  /*124e0*/  @P0 LOP3.LUT R3, R3, 0x2, RZ, 0xfc, !PT ;  /* 0x0000000203030812 */ /* 0x000fca00078efcff */
[----:B------:R0:W-:Y:S01]  /*124f0*/  STL [R1+0x28], R3 ;  /* 0x0000280301007387 */ /* 0x0001e20000100800 */
[----:B------:R-:W-:Y:S05]  /*12500*/  @!P0 BRA `(.L_x_407) ;  /* 0x00000000001c8947 */ /* 0x000fea0003800000 */
[----:B------:R-:W1:Y:S08]  /*12510*/  S2UR UR5, SR_CgaCtaId ;  /* 0x00000000000579c3 */ /* 0x000e700000008800 */
[----:B------:R-:W-:Y:S06]  /*12520*/  BAR.SYNC.DEFER_BLOCKING 0x5, 0x200 ;  /* 0x0148000000007b1d */ /* 0x000fec0000010000 */
[----:B------:R-:W-:-:S02]  /*12530*/  UMOV UR4, 0x400 ;  /* 0x0000040000047882 */ /* 0x000fc40000000000 */
[----:B-1----:R-:W-:-:S09]  /*12540*/  ULEA UR4, UR5, UR4, 0x18 ;  /* 0x0000000405047291 */ /* 0x002fd2000f8ec03f */
[----:B------:R-:W1:Y:S01]  /*12550*/  LDS.128 R16, [UR4+0x19cd0] ;  /* 0x019cd004ff107984 */ /* 0x000e620008000c00 */
[----:B------:R-:W-:Y:S06]  /*12560*/  BAR.ARV 0x4, 0x200 ;  /* 0x0108000000007b1d */ /* 0x000fec0000002000 */
[----:B------:R-:W-:Y:S05]  /*12570*/  BRA `(.L_x_408) ;  /* 0x0000000800007947 */ /* 0x000fea0003800000 */
.L_x_407:
[----:B------:R-:W1:Y:S01]  /*12580*/  S2R R2, SR_TID.X ;  /* 0x0000000000027919 */ /* 0x000e620000002100 */
[----:B------:R-:W-:Y:S01]  /*12590*/  ULDC UR4, c[0x0][0xc14] ;  /* 0x0003050000047ab9 */ /* 0x000fe20000000800 */
[----:B------:R-:W2:Y:S01]  /*125a0*/  S2UR UR6, SR_CTAID.X ;  /* 0x00000000000679c3 */ /* 0x000ea20000002500 */
[----:B------:R-:W-:Y:S01]  /*125b0*/  ULDC UR5, c[0x0][0xc10] ;  /* 0x0003040000057ab9 */ /* 0x000fe20000000800 */
[----:B-1----:R-:W-:-:S04]  /*125c0*/  LOP3.LUT R5, R2, 0x1f, RZ, 0xc0, !PT ;  /* 0x0000001f02057812 */ /* 0x002fc800078ec0ff */
[----:B------:R-:W-:-:S04]  /*125d0*/  ISETP.NE.AND P0, PT, R5, 0x1f, PT ;  /* 0x0000001f0500780c */ /* 0x000fc80003f05270 */
[----:B------:R-:W-:-:S13]  /*125e0*/  ISETP.GE.OR P1, PT, R5, UR4, !P0 ;  /* 0x0000000405007c0c */ /* 0x000fda000c726670 */
[----:B0-----:R-:W0:Y:S02]  /*125f0*/  @!P1 LDC.64 R2, c[0x0][0xc58] ;  /* 0x00031600ff029b82 */ /* 0x001e240000000a00 */
[----:B0-----:R-:W-:-:S05]  /*12600*/  @!P1 IMAD.WIDE.U32 R2, R5, 0x4, R2 ;  /* 0x0000000405029825 */ /* 0x001fca00078e0002 */
[----:B------:R-:W3:Y:S01]  /*12610*/  @!P1 LDG.E R4, desc[UR40][R2.64] ;  /* 0x0000002802049981 */ /* 0x000ee2000c1e1900 */
[C---:B------:R-:W-:Y:S01]  /*12620*/  ISETP.NE.AND P1, PT, R5.reuse, RZ, PT ;  /* 0x000000ff0500720c */ /* 0x040fe20003f25270 */
[----:B------:R-:W-:Y:S01]  /*12630*/  UMOV UR4, URZ ;  /* 0x0000003f00047c82 */ /* 0x000fe20008000000 */
[C---:B------:R-:W-:Y:S01]  /*12640*/  ISETP.GE.U32.AND P2, PT, R5.reuse, 0x2, PT ;  /* 0x000000020500780c */ /* 0x040fe20003f46070 */
[----:B------:R-:W-:Y:S01]  /*12650*/  IMAD.MOV.U32 R16, RZ, RZ, RZ ;  /* 0x000000ffff107224 */ /* 0x000fe200078e00ff */
[C---:B------:R-:W-:Y:S02]  /*12660*/  ISETP.GE.U32.AND P3, PT, R5.reuse, 0x4, PT ;  /* 0x000000040500780c */ /* 0x040fe40003f66070 */
[C---:B------:R-:W-:Y:S02]  /*12670*/  ISETP.GE.U32.AND P4, PT, R5.reuse, 0x8, PT ;  /* 0x000000080500780c */ /* 0x040fe40003f86070 */
[----:B------:R-:W-:Y:S01]  /*12680*/  ISETP.GE.U32.AND P5, PT, R5, 0x10, PT ;  /* 0x000000100500780c */ /* 0x000fe20003fa6070 */
[----:B---3--:R-:W0:Y:S02]  /*12690*/  SHFL.UP PT, R6, R4, 0x1, RZ ;  /* 0x0420000004067989 */ /* 0x008e2400000e00ff */
        /* <DEDUP_REMOVED lines=12> */
[----:B0-----:R-:W-:-:S04]  /*12760*/  SEL R7, R7, RZ, P5 ;  /* 0x000000ff07077207 */ /* 0x001fc80002800000 */
[----:B------:R-:W-:-:S05]  /*12770*/  IADD3 R7, R2, R7, RZ ;  /* 0x0000000702077210 */ /* 0x000fca0007ffe0ff */
[----:B------:R-:W0:Y:S02]  /*12780*/  SHFL.IDX PT, R6, R7, 0x1f, 0x1f ;  /* 0x03e01f0007067f89 */ /* 0x000e2400000e0000 */
[----:B0-----:R-:W-:-:S04]  /*12790*/  IMAD R6, R6, UR5, RZ ;  /* 0x0000000506067c24 */ /* 0x001fc8000f8e02ff */
[----:B------:R-:W-:Y:S01]  /*127a0*/  IMAD.MOV.U32 R3, RZ, RZ, R6 ;  /* 0x000000ffff037224 */ /* 0x000fe200078e0006 */
[----:B--2---:R-:W-:-:S13]  /*127b0*/  ISETP.GT.AND P6, PT, R6, UR6, PT ;  /* 0x0000000606007c0c */ /* 0x004fda000bfc4270 */
[----:B------:R-:W-:Y:S05]  /*127c0*/  @P6 BRA `(.L_x_409) ;  /* 0x00000000009c6947 */ /* 0x000fea0003800000 */
[----:B------:R-:W0:Y:S01]  /*127d0*/  LDC R7, c[0x0][0xc14] ;  /* 0x00030500ff077b82 */ /* 0x000e220000000800 */
[----:B------:R-:W-:Y:S01]  /*127e0*/  IMAD.MOV.U32 R6, RZ, RZ, R3 ;  /* 0x000000ffff067224 */ /* 0x000fe200078e0003 */
[----:B------:R-:W-:Y:S01]  /*127f0*/  UMOV UR4, URZ ;  /* 0x0000003f00047c82 */ /* 0x000fe20008000000 */
[----:B------:R-:W-:Y:S01]  /*12800*/  ULDC UR7, c[0x0][0xc14] ;  /* 0x0003050000077ab9 */ /* 0x000fe20000000800 */
[----:B------:R-:W-:-:S05]  /*12810*/  ULDC UR5, c[0x0][0xc10] ;  /* 0x0003040000057ab9 */ /* 0x000fca0000000800 */
.L_x_413:
[----:B------:R-:W-:Y:S01]  /*12820*/  UIADD3 UR4, UR4, 0x1f, URZ ;  /* 0x0000001f04047890 */ /* 0x000fe2000fffe03f */
[----:B------:R-:W-:-:S05]  /*12830*/  IMAD.U32 R19, RZ, RZ, UR7 ;  /* 0x00000007ff137e24 */ /* 0x000fca000f8e00ff */
[----:B0-----:R-:W-:-:S13]  /*12840*/  ISETP.LE.AND P6, PT, R7, UR4, PT ;  /* 0x0000000407007c0c */ /* 0x001fda000bfc3270 */
[----:B------:R-:W-:Y:S05]  /*12850*/  @P6 BRA `(.L_x_410) ;  /* 0x0000000400246947 */ /* 0x000fea0003800000 */
[----:B------:R-:W-:Y:S01]  /*12860*/  VIADD R8, R5, UR4 ;  /* 0x0000000405087c36 */ /* 0x000fe20008000000 */
[----:B------:R-:W-:Y:S01]  /*12870*/  BSSY B0, `(.L_x_411) ;  /* 0x0000007000007945 */ /* 0x000fe20003800000 */
[----:B------:R-:W-:-:S03]  /*12880*/  IMAD.MOV.U32 R4, RZ, RZ, RZ ;  /* 0x000000ffff047224 */ /* 0x000fc600078e00ff */
[----:B------:R-:W-:-:S13]  /*12890*/  ISETP.GE.OR P6, PT, R8, R7, !P0 ;  /* 0x000000070800720c */ /* 0x000fda00047c6670 */
[----:B------:R-:W-:Y:S05]  /*128a0*/  @P6 BRA `(.L_x_412) ;  /* 0x00000000000c6947 */ /* 0x000fea0003800000 */
[----:B------:R-:W0:Y:S02]  /*128b0*/  LDC.64 R2, c[0x0][0xc58] ;  /* 0x00031600ff027b82 */ /* 0x000e240000000a00 */
[----:B0-----:R-:W-:-:S05]  /*128c0*/  IMAD.WIDE R2, R8, 0x4, R2 ;  /* 0x0000000408027825 */ /* 0x001fca00078e0202 */
[----:B------:R0:W5:Y:S02]  /*128d0*/  LDG.E R4, desc[UR40][R2.64] ;  /* 0x0000002802047981 */ /* 0x000164000c1e1900 */
.L_x_412:
[----:B------:R-:W-:Y:S05]  /*128e0*/  BSYNC B0 ;  /* 0x0000000000007941 */ /* 0x000fea0003800000 */
.L_x_411:
        /* <DEDUP_REMOVED lines=15> */
[----:B------:R-:W0:Y:S02]  /*129e0*/  SHFL.IDX PT, R3, R11, 0x1f, 0x1f ;  /* 0x03e01f000b037f89 */ /* 0x000e2400000e0000 */
[----:B0-----:R-:W-:-:S04]  /*129f0*/  IMAD R3, R3, UR5, RZ ;  /* 0x0000000503037c24 */ /* 0x001fc8000f8e02ff */
[----:B------:R-:W-:-:S05]  /*12a00*/  IMAD.IADD R6, R3, 0x1, R6 ;  /* 0x0000000103067824 */ /* 0x000fca00078e0206 */
[----:B------:R-:W-:-:S13]  /*12a10*/  ISETP.GT.AND P6, PT, R6, UR6, PT ;  /* 0x0000000606007c0c */ /* 0x000fda000bfc4270 */
[----:B------:R-:W-:Y:S05]  /*12a20*/  @!P6 BRA `(.L_x_413) ;  /* 0xfffffffc007ce947 */ /* 0x000fea000383ffff */
[----:B------:R-:W-:-:S07]  /*12a30*/  IMAD.MOV.U32 R7, RZ, RZ, R11 ;  /* 0x000000ffff077224 */ /* 0x000fce00078e000b */
.L_x_409:
[----:B------:R-:W-:-:S04]  /*12a40*/  IMAD.IADD R10, R6, 0x1, -R3 ;  /* 0x00000001060a7824 */ /* 0x000fc800078e0a03 */
[----:B------:R-:W-:-:S05]  /*12a50*/  IMAD R2, R7, UR5, R10 ;  /* 0x0000000507027c24 */ /* 0x000fca000f8e020a */
[----:B------:R-:W-:-:S13]  /*12a60*/  ISETP.GT.AND P0, PT, R2, UR6, PT ;  /* 0x0000000602007c0c */ /* 0x000fda000bf04270 */
[----:B------:R-:W-:-:S04]  /*12a70*/  VOTE.ANY R8, PT, !P0 ;  /* 0x0000000000087806 */ /* 0x000fc800040e0100 */
[----:B------:R-:W0:Y:S01]  /*12a80*/  POPC R19, R8 ;  /* 0x0000000800137309 */ /* 0x000e220000000000 */
[----:B------:R-:W-:Y:S01]  /*12a90*/  ISETP.NE.AND P0, PT, R8, RZ, PT ;  /* 0x000000ff0800720c */ /* 0x000fe20003f05270 */
[----:B0-----:R-:W0:Y:S02]  /*12aa0*/  SHFL.IDX PT, R4, R4, R19, 0x1f ;  /* 0x00001f1304047589 */ /* 0x001e2400000e0000 */
[----:B0-----:R-:W-:-:S04]  /*12ab0*/  IABS R6, R4 ;  /* 0x0000000400067213 */ /* 0x001fc80000000000 */
[----:B------:R-:W0:Y:S08]  /*12ac0*/  I2F.RP R9, R6 ;  /* 0x0000000600097306 */ /* 0x000e300000209400 */
[----:B0-----:R-:W0:Y:S02]  /*12ad0*/  MUFU.RCP R9, R9 ;  /* 0x0000000900097308 */ /* 0x001e240000001000 */
[----:B0-----:R-:W-:-:S06]  /*12ae0*/  VIADD R2, R9, 0xffffffe ;  /* 0x0ffffffe09027836 */ /* 0x001fcc0000000000 */
[----:B------:R-:W0:Y:S02]  /*12af0*/  F2I.FTZ.U32.TRUNC.NTZ R3, R2 ;  /* 0x0000000200037305 */ /* 0x000e24000021f000 */
[----:B0-----:R-:W-:Y:S01]  /*12b00*/  IADD3 R11, RZ, -R3, RZ ;  /* 0x80000003ff0b7210 */ /* 0x001fe20007ffe0ff */
[----:B------:R-:W-:Y:S06]  /*12b10*/  @!P0 BRA `(.L_x_414) ;  /* 0x0000000000088947 */ /* 0x000fec0003800000 */
[----:B------:R-:W-:-:S06]  /*12b20*/  VIADD R16, R19, 0xffffffff ;  /* 0xffffffff13107836 */ /* 0x000fcc0000000000 */
[----:B------:R0:W1:Y:S02]  /*12b30*/  SHFL.IDX PT, R16, R7, R16, 0x1f ;  /* 0x00001f1007107589 */ /* 0x00006400000e0000 */
.L_x_414:
[----:B-1----:R-:W-:Y:S01]  /*12b40*/  IMAD R16, R16, UR5, R10 ;  /* 0x0000000510107c24 */ /* 0x002fe2000f8e020a */
[----:B------:R-:W-:Y:S01]  /*12b50*/  IABS R10, R4 ;  /* 0x00000004000a7213 */ /* 0x000fe20000000000 */
[----:B0-----:R-:W-:Y:S02]  /*12b60*/  IMAD.MOV.U32 R7, RZ, RZ, R11 ;  /* 0x000000ffff077224 */ /* 0x001fe400078e000b */
[----:B------:R-:W-:Y:S01]  /*12b70*/  IMAD.MOV.U32 R2, RZ, RZ, RZ ;  /* 0x000000ffff027224 */ /* 0x000fe200078e00ff */
[----:B------:R-:W-:Y:S01]  /*12b80*/  IADD3 R9, -R16, UR6, RZ ;  /* 0x0000000610097c10 */ /* 0x000fe2000fffe1ff */
[----:B------:R-:W-:Y:S02]  /*12b90*/  IMAD R7, R7, R6, RZ ;  /* 0x0000000607077224 */ /* 0x000fe400078e02ff */
[----:B------:R-:W-:Y:S01]  /*12ba0*/  VIADD R19, R19, UR4 ;  /* 0x0000000413137c36 */ /* 0x000fe20008000000 */
[----:B------:R-:W-:Y:S01]  /*12bb0*/  IABS R8, R9 ;  /* 0x0000000900087213 */ /* 0x000fe20000000000 */
[----:B------:R-:W-:-:S04]  /*12bc0*/  IMAD.HI.U32 R2, R3, R7, R2 ;  /* 0x0000000703027227 */ /* 0x000fc800078e0002 */
[----:B------:R-:W-:Y:S02]  /*12bd0*/  IMAD.MOV.U32 R3, RZ, RZ, R8 ;  /* 0x000000ffff037224 */ /* 0x000fe400078e0008 */
[----:B------:R-:W-:Y:S02]  /*12be0*/  IMAD.MOV R7, RZ, RZ, -R10 ;  /* 0x000000ffff077224 */ /* 0x000fe400078e0a0a */
        /* <DEDUP_REMOVED lines=11> */
[----:B------:R-:W-:-:S05]  /*12ca0*/  @!P1 LOP3.LUT R2, RZ, R4, RZ, 0x33, !PT ;  /* 0x00000004ff029212 */ /* 0x000fca00078e33ff */
[--C-:B------:R-:W-:Y:S02]  /*12cb0*/  IMAD.MOV R17, RZ, RZ, -R2.reuse ;  /* 0x000000ffff117224 */ /* 0x100fe400078e0a02 */
[----:B------:R-:W-:Y:S02]  /*12cc0*/  IMAD.MOV.U32 R18, RZ, RZ, R2 ;  /* 0x000000ffff127224 */ /* 0x000fe400078e0002 */
[----:B------:R-:W-:Y:S01]  /*12cd0*/  IMAD R17, R4, R17, R9 ;  /* 0x0000001104117224 */ /* 0x000fe200078e0209 */
[----:B------:R-:W-:Y:S06]  /*12ce0*/  BRA `(.L_x_415) ;  /* 0x00000000000c7947 */ /* 0x000fec0003800000 */
.L_x_410:
[----:B------:R-:W-:Y:S02]  /*12cf0*/  IMAD.MOV.U32 R17, RZ, RZ, RZ ;  /* 0x000000ffff117224 */ /* 0x000fe400078e00ff */
[----:B------:R-:W-:Y:S02]  /*12d00*/  IMAD.U32 R16, RZ, RZ, UR6 ;  /* 0x00000006ff107e24 */ /* 0x000fe4000f8e00ff */
[----:B------:R-:W-:-:S07]  /*12d10*/  IMAD.MOV.U32 R18, RZ, RZ, RZ ;  /* 0x000000ffff127224 */ /* 0x000fce00078e00ff */
.L_x_415:
[----:B------:R-:W-:-:S13]  /*12d20*/  ISETP.NE.AND P0, PT, R5, RZ, PT ;  /* 0x000000ff0500720c */ /* 0x000fda0003f05270 */
[----:B------:R-:W0:Y:S01]  /*12d30*/  @!P0 S2R R3, SR_CgaCtaId ;  /* 0x0000000000038919 */ /* 0x000e220000008800 */
[----:B------:R-:W-:-:S04]  /*12d40*/  @!P0 MOV R2, 0x400 ;  /* 0x0000040000028802 */ /* 0x000fc80000000f00 */
[----:B0-----:R-:W-:-:S05]  /*12d50*/  @!P0 LEA R2, R3, R2, 0x18 ;  /* 0x0000000203028211 */ /* 0x001fca00078ec0ff */
[----:B------:R2:W-:Y:S01]  /*12d60*/  @!P0 STS.128 [R2+0x19cd0], R16 ;  /* 0x019cd01002008388 */ /* 0x0005e20000000c00 */
[----:B------:R-:W-:Y:S06]  /*12d70*/  BAR.ARV 0x5, 0x200 ;  /* 0x0148000000007b1d */ /* 0x000fec0000002000 */
.L_x_408:
[----:B------:R3:W-:Y:S01]  /*12d80*/  STL [R1+0x24], RZ ;  /* 0x000024ff01007387 */ /* 0x0007e20000100800 */
[----:B------:R-:W-:Y:S01]  /*12d90*/  ULDC UR4, c[0x0][0xc14] ;  /* 0x0003050000047ab9 */ /* 0x000fe20000000800 */
[----:B------:R-:W-:Y:S01]  /*12da0*/  MOV R24, 0x1 ;  /* 0x0000000100187802 */ /* 0x000fe20000000f00 */
[----:B------:R-:W-:Y:S01]  /*12db0*/  IMAD.MOV.U32 R22, RZ, RZ, RZ ;  /* 0x000000ffff167224 */ /* 0x000fe200078e00ff */
[----:B-1----:R-:W-:-:S13]  /*12dc0*/  ISETP.GE.AND P0, PT, R19, UR4, PT ;  /* 0x0000000413007c0c */ /* 0x002fda000bf06270 */
[----:B---3--:R-:W-:Y:S05]  /*12dd0*/  @P0 BRA `(.L_x_416) ;  /* 0x0000005000d80947 */ /* 0x008fea0003800000 */
[----:B------:R-:W3:Y:S01]  /*12de0*/  LDL R8, [R1+0x20] ;  /* 0x0000200001087983 */ /* 0x000ee20000100800 */
[----:B------:R-:W1:Y:S01]  /*12df0*/  S2R R10, SR_TID.X ;  /* 0x00000000000a7919 */ /* 0x000e620000002100 */
[----:B------:R-:W4:Y:S01]  /*12e00*/  S2R R6, SR_TID.X ;  /* 0x0000000000067919 */ /* 0x000f220000002100 */
[----:B------:R-:W-:Y:S01]  /*12e10*/  IMAD.SHL.U32 R9, R0, 0x800, RZ ;  /* 0x0000080000097824 */ /* 0x000fe200078e00ff */
[----:B-1----:R-:W-:Y:S01]  /*12e20*/  SHF.R.U32.HI R4, RZ, 0x1, R10 ;  /* 0x00000001ff047819 */ /* 0x002fe2000001160a */
[----:B--2---:R-:W-:-:S03]  /*12e30*/  IMAD.SHL.U32 R2, R10, 0x20, RZ ;  /* 0x000000200a027824 */ /* 0x004fc600078e00ff */
[----:B------:R-:W-:Y:S02]  /*12e40*/  LOP3.LUT R5, R4, 0x20, RZ, 0xc0, !PT ;  /* 0x0000002004057812 */ /* 0x000fe400078ec0ff */
[----:B----4-:R-:W-:Y:S02]  /*12e50*/  LOP3.LUT R6, R6, 0x7f, RZ, 0xc0, !PT ;  /* 0x0000007f06067812 */ /* 0x010fe400078ec0ff */
[----:B0-----:R-:W-:Y:S02]  /*12e60*/  LOP3.LUT R3, R2, 0x80, RZ, 0xc0, !PT ;  /* 0x0000008002037812 */ /* 0x001fe400078ec0ff */
[----:B------:R-:W-:Y:S01]  /*12e70*/  LOP3.LUT R7, R5, 0x10, R10, 0xf8, !PT ;  /* 0x0000001005077812 */ /* 0x000fe200078ef80a */
[----:B------:R-:W-:Y:S01]  /*12e80*/  IMAD.SHL.U32 R5, R6, 0x10, RZ ;  /* 0x0000001006057824 */ /* 0x000fe200078e00ff */
[----:B------:R-:W-:Y:S01]  /*12e90*/  LOP3.LUT R3, R3, 0x10, R4, 0xf8, !PT ;  /* 0x0000001003037812 */ /* 0x000fe200078ef804 */
[----:B------:R-:W-:Y:S01]  /*12ea0*/  IMAD.SHL.U32 R6, R10, 0x4, RZ ;  /* 0x000000040a067824 */ /* 0x000fe200078e00ff */
[----:B------:R-:W-:Y:S01]  /*12eb0*/  LOP3.LUT R2, R2, 0x360, RZ, 0xc0, !PT ;  /* 0x0000036002027812 */ /* 0x000fe200078ec0ff */
[----:B------:R-:W-:-:S02]  /*12ec0*/  IMAD.SHL.U32 R0, R10, 0x80, RZ ;  /* 0x000000800a007824 */ /* 0x000fc400078e00ff */
[----:B------:R-:W-:Y:S01]  /*12ed0*/  IMAD.SHL.U32 R4, R10, 0x10, RZ ;  /* 0x000000100a047824 */ /* 0x000fe200078e00ff */
[----:B------:R-:W-:Y:S02]  /*12ee0*/  LOP3.LUT R2, R2, 0x400, R5, 0xf8, !PT ;  /* 0x0000040002027812 */ /* 0x000fe400078ef805 */
[----:B------:R-:W-:Y:S02]  /*12ef0*/  LOP3.LUT R3, R3, 0x10, R6, 0x78, !PT ;  /* 0x0000001003037812 */ /* 0x000fe400078e7806 */
[----:B------:R-:W-:Y:S02]  /*12f00*/  LOP3.LUT R7, R7, 0x380, R0, 0xf8, !PT ;  /* 0x0000038007077812 */ /* 0x000fe400078ef800 */
[----:B------:R-:W-:Y:S02]  /*12f10*/  LOP3.LUT R0, R0, 0x400, RZ, 0xc0, !PT ;  /* 0x0000040000007812 */ /* 0x000fe400078ec0ff */
[----:B------:R-:W-:Y:S02]  /*12f20*/  LOP3.LUT R2, R2, R3, RZ, 0xfc, !PT ;  /* 0x0000000302027212 */ /* 0x000fe400078efcff */
[----:B------:R-:W-:-:S02]  /*12f30*/  LOP3.LUT R0, R0, 0x800, R9, 0xf8, !PT ;  /* 0x0000080000007812 */ /* 0x000fc400078ef809 */
[----:B------:R-:W-:Y:S01]  /*12f40*/  LOP3.LUT R7, R7, 0x70, R4, 0x78, !PT ;  /* 0x0000007007077812 */ /* 0x000fe200078e7804 */
[----:B------:R3:W-:Y:S03]  /*12f50*/  STL [R1], R2 ;  /* 0x0000000201007387 */ /* 0x0007e60000100800 */
[----:B------:R-:W-:Y:S01]  /*12f60*/  LOP3.LUT R28, R0, R7, RZ, 0xfc, !PT ;  /* 0x00000007001c7212 */ /* 0x000fe200078efcff */
[----:B------:R-:W-:Y:S01]  /*12f70*/  IMAD.MOV.U32 R29, RZ, RZ, 0x40 ;  /* 0x00000040ff1d7424 */ /* 0x000fe200078e00ff */
[----:B------:R-:W-:Y:S01]  /*12f80*/  LOP3.LUT P0, RZ, R10, 0x4, RZ, 0xc0, !PT ;  /* 0x000000040aff7812 */ /* 0x000fe2000780c0ff */
[----:B------:R-:W-:Y:S01]  /*12f90*/  BSSY B7, `(.L_x_416) ;  /* 0x000051a000077945 */ /* 0x000fe20003800000 */
[----:B------:R-:W-:Y:S01]  /*12fa0*/  IMAD.MOV.U32 R25, RZ, RZ, 0x1 ;  /* 0x00000001ff197424 */ /* 0x000fe200078e00ff */
[----:B------:R-:W-:Y:S02]  /*12fb0*/  CS2R R22, SRZ ;  /* 0x0000000000167805 */ /* 0x000fe4000001ff00 */
[----:B------:R-:W-:Y:S01]  /*12fc0*/  SEL R29, R29, 0xffffffc0, !P0 ;  /* 0xffffffc01d1d7807 */ /* 0x000fe20004000000 */
[----:B------:R-:W-:Y:S01]  /*12fd0*/  IMAD.MOV.U32 R24, RZ, RZ, 0x1 ;  /* 0x00000001ff187424 */ /* 0x000fe200078e00ff */
[----:B------:R-:W-:Y:S01]  /*12fe0*/  ULDC UR36, c[0x0][0xc] ;  /* 0x0000030000247ab9 */ /* 0x000fe20000000800 */
[----:B------:R-:W-:Y:S01]  /*12ff0*/  ULDC.64 UR38, c[0x0][0x198] ;  /* 0x0000660000267ab9 */ /* 0x000fe20000000a00 */
[----:B---3--:R-:W-:-:S02]  /*13000*/  LOP3.LUT R2, R8, 0x1, RZ, 0xfc, !PT ;  /* 0x0000000108027812 */ /* 0x008fc400078efcff */
[----:B------:R-:W-:-:S03]  /*13010*/  LOP3.LUT R0, R8, 0x2, RZ, 0xfc, !PT ;  /* 0x0000000208007812 */ /* 0x000fc600078efcff */
[----:B------:R0:W-:Y:S04]  /*13020*/  STL [R1+0x30], R2 ;  /* 0x0000300201007387 */ /* 0x0001e80000100800 */
[----:B------:R0:W-:Y:S04]  /*13030*/  STL [R1+0x10], R0 ;  /* 0x0000100001007387 */ /* 0x0001e80000100800 */
[----:B------:R0:W-:Y:S02]  /*13040*/  STL [R1+0x24], RZ ;  /* 0x000024ff01007387 */ /* 0x0001e40000100800 */
.L_x_525:
[----:B0-----:R-:W0:Y:S02]  /*13050*/  LDC.64 R2, c[0x0][0xc60] ;  /* 0x00031800ff027b82 */ /* 0x001e240000000a00 */
[----:B0-----:R-:W-:-:S05]  /*13060*/  IMAD.WIDE R2, R19, 0x4, R2 ;  /* 0x0000000413027825 */ /* 0x001fca00078e0202 */
[----:B------:R-:W2:Y:S01]  /*13070*/  LDG.E R27, desc[UR40][R2.64] ;  /* 0x00000028021b7981 */ /* 0x000ea2000c1e1900 */
[----:B------:R-:W-:Y:S05]  /*13080*/  YIELD ;  /* 0x0000000000007946 */ /* 0x000fea0003800000 */
[----:B------:R-:W-:Y:S01]  /*13090*/  ULDC.64 UR4, c[0x0][0xa28] ;  /* 0x00028a0000047ab9 */ /* 0x000fe20000000a00 */
[----:B------:R-:W-:Y:S01]  /*130a0*/  ULDC.64 UR6, c[0x0][0xa00] ;  /* 0x0002800000067ab9 */ /* 0x000fe20000000a00 */
[----:B------:R-:W-:Y:S01]  /*130b0*/  ISETP.NE.U32.AND P0, PT, RZ, UR4, PT ;  /* 0x00000004ff007c0c */ /* 0x000fe2000bf05070 */
[----:B------:R-:W-:Y:S01]  /*130c0*/  IMAD.MOV.U32 R26, RZ, RZ, RZ ;  /* 0x000000ffff1a7224 */ /* 0x000fe200078e00ff */
[----:B------:R-:W-:-:S02]  /*130d0*/  ISETP.NE.U32.AND P2, PT, RZ, UR6, PT ;  /* 0x00000006ff007c0c */ /* 0x000fc4000bf45070 */
[----:B------:R-:W-:Y:S02]  /*130e0*/  ISETP.NE.AND.EX P1, PT, RZ, UR5, PT, P0 ;  /* 0x00000005ff007c0c */ /* 0x000fe4000bf25300 */
[----:B------:R-:W-:Y:S01]  /*130f0*/  ISETP.NE.AND.EX P0, PT, RZ, UR7, PT, P2 ;  /* 0x00000007ff007c0c */ /* 0x000fe2000bf05320 */
[----:B------:R-:W-:Y:S01]  /*13100*/  IMAD.MOV.U32 R6, RZ, RZ, RZ ;  /* 0x000000ffff067224 */ /* 0x000fe200078e00ff */
[----:B--2---:R-:W-:-:S11]  /*13110*/  SHF.R.S32.HI R0, RZ, 0x1f, R27 ;  /* 0x0000001fff007819 */ /* 0x004fd6000001141b */
[C---:B-1----:R-:W-:Y:S02]  /*13120*/  @P0 LEA R4, P3, R27.reuse, UR6, 0x2 ;  /* 0x000000061b040c11 */ /* 0x042fe4000f8610ff */
[C---:B------:R-:W-:Y:S02]  /*13130*/  @P1 LEA R2, P2, R27.reuse, UR4, 0x2 ;  /* 0x000000041b021c11 */ /* 0x040fe4000f8410ff */
[C-C-:B------:R-:W-:Y:S01]  /*13140*/  @P0 LEA.HI.X R5, R27.reuse, UR7, R0.reuse, 0x2, P3 ;  /* 0x000000071b050c11 */ /* 0x140fe200098f1400 */
[C---:B------:R-:W-:Y:S01]  /*13150*/  IMAD.SHL.U32 R10, R27.reuse, 0x4, RZ ;  /* 0x000000041b0a7824 */ /* 0x040fe200078e00ff */
[C-C-:B------:R-:W-:Y:S01]  /*13160*/  @P1 LEA.HI.X R3, R27.reuse, UR5, R0.reuse, 0x2, P2 ;  /* 0x000000051b031c11 */ /* 0x140fe200090f1400 */
[----:B------:R-:W-:Y:S01]  /*13170*/  ULDC.64 UR4, c[0x0][0xa10] ;  /* 0x0002840000047ab9 */ /* 0x000fe20000000a00 */
[----:B------:R-:W-:Y:S01]  /*13180*/  SHF.L.U64.HI R7, R27, 0x2, R0 ;  /* 0x000000021b077819 */ /* 0x000fe20000010200 */
[----:B------:R-:W2:Y:S01]  /*13190*/  @P0 LDG.E R6, desc[UR40][R4.64] ;  /* 0x0000002804060981 */ /* 0x000ea2000c1e1900 */
[----:B------:R-:W-:Y:S01]  /*131a0*/  ISETP.NE.U32.AND P2, PT, RZ, UR4, PT ;  /* 0x00000004ff007c0c */ /* 0x000fe2000bf45070 */
[----:B------:R-:W-:-:S02]  /*131b0*/  ULDC.64 UR6, c[0x0][0xa20] ;  /* 0x0002880000067ab9 */ /* 0x000fc40000000a00 */
[----:B------:R0:W5:Y:S01]  /*131c0*/  @P1 LDG.E R26, desc[UR40][R2.64] ;  /* 0x00000028021a1981 */ /* 0x000162000c1e1900 */
[----:B------:R-:W-:Y:S01]  /*131d0*/  ISETP.NE.AND.EX P1, PT, RZ, UR5, PT, P2 ;  /* 0x00000005ff007c0c */ /* 0x000fe2000bf25320 */
[----:B------:R-:W-:Y:S02]  /*131e0*/  IMAD.MOV.U32 R0, RZ, RZ, RZ ;  /* 0x000000ffff007224 */ /* 0x000fe400078e00ff */
[----:B------:R-:W-:Y:S01]  /*131f0*/  STL [R1+0x8], R10 ;  /* 0x0000080a01007387 */ /* 0x000fe20000100800 */
[----:B0-----:R-:W-:-:S04]  /*13200*/  IADD3 R2, P2, R10, UR4, RZ ;  /* 0x000000040a027c10 */ /* 0x001fc8000ff5e0ff */
[----:B------:R-:W-:Y:S01]  /*13210*/  IADD3.X R3, R7, UR5, RZ, P2, !PT ;  /* 0x0000000507037c10 */ /* 0x000fe200097fe4ff */
[----:B------:R-:W-:Y:S02]  /*13220*/  ULDC.64 UR4, c[0x0][0xa08] ;  /* 0x0002820000047ab9 */ /* 0x000fe40000000a00 */
[----:B------:R-:W-:Y:S02]  /*13230*/  ISETP.NE.U32.AND P0, PT, RZ, UR4, PT ;  /* 0x00000004ff007c0c */ /* 0x000fe4000bf05070 */
[----:B------:R-:W5:Y:S02]  /*13240*/  @P1 LDG.E R0, desc[UR40][R2.64] ;  /* 0x0000002802001981 */ /* 0x000f64000c1e1900 */
[----:B------:R-:W-:Y:S02]  /*13250*/  ISETP.NE.AND.EX P0, PT, RZ, UR5, PT, P0 ;  /* 0x00000005ff007c0c */ /* 0x000fe4000bf05300 */
[----:B------:R-:W5:Y:S04]  /*13260*/  @P1 LDG.E R9, desc[UR40][R2.64] ;  /* 0x0000002802091981 */ /* 0x000f68000c1e1900 */
[----:B------:R0:W5:Y:S04]  /*13270*/  @P1 LDG.E R8, desc[UR40][R2.64+0x4] ;  /* 0x0000042802081981 */ /* 0x000168000c1e1900 */
[----:B------:R-:W-:Y:S01]  /*13280*/  STL [R1+0xc], R7 ;  /* 0x00000c0701007387 */ /* 0x000fe20000100800 */
[----:B0-----:R-:W-:-:S04]  /*13290*/  IADD3 R2, P2, R10, UR4, RZ ;  /* 0x000000040a027c10 */ /* 0x001fc8000ff5e0ff */
[----:B------:R-:W-:Y:S01]  /*132a0*/  IADD3.X R3, R7, UR5, RZ, P2, !PT ;  /* 0x0000000507037c10 */ /* 0x000fe200097fe4ff */
[----:B------:R-:W-:Y:S01]  /*132b0*/  ULDC.64 UR4, c[0x0][0x3f8] ;  /* 0x0000fe0000047ab9 */ /* 0x000fe20000000a00 */
[----:B--2---:R0:W-:Y:S02]  /*132c0*/  STL [R1+0x2c], R6 ;  /* 0x00002c0601007387 */ /* 0x0041e40000100800 */
[----:B0-----:R-:W-:-:S06]  /*132d0*/  IMAD.MOV.U32 R6, RZ, RZ, RZ ;  /* 0x000000ffff067224 */ /* 0x001fcc00078e00ff */
[----:B------:R-:W5:Y:S01]  /*132e0*/  @P0 LDG.E R6, desc[UR40][R2.64] ;  /* 0x0000002802060981 */ /* 0x000f62000c1e1900 */
[----:B------:R-:W-:Y:S01]  /*132f0*/  ISETP.NE.U32.AND P2, PT, RZ, UR6, PT ;  /* 0x00000006ff007c0c */ /* 0x000fe2000bf45070 */
[----:B------:R-:W-:-:S03]  /*13300*/  UISETP.NE.U32.AND UP0, UPT, UR4, URZ, UPT ;  /* 0x0000003f0400728c */ /* 0x000fc6000bf05070 */
[----:B------:R-:W-:Y:S01]  /*13310*/  ISETP.NE.AND.EX P2, PT, RZ, UR7, PT, P2 ;  /* 0x00000007ff007c0c */ /* 0x000fe2000bf45320 */
[----:B------:R-:W-:Y:S01]  /*13320*/  UISETP.NE.AND.EX UP0, UPT, UR5, URZ, UPT, UP0 ;  /* 0x0000003f0500728c */ /* 0x000fe2000bf05300 */
[----:B------:R-:W-:Y:S02]  /*13330*/  ULDC UR4, c[0x0][0x404] ;  /* 0x0001010000047ab9 */ /* 0x000fe40000000800 */
[----:B------:R-:W-:Y:S01]  /*13340*/  ULDC UR5, c[0x0][0x2e0] ;  /* 0x0000b80000057ab9 */ /* 0x000fe20000000800 */
[----:B------:R-:W-:-:S04]  /*13350*/  USEL UR4, UR4, 0x1, UP0 ;  /* 0x0000000104047887 */ /* 0x000fc80008000000 */
[----:B------:R-:W-:-:S04]  /*13360*/  UIMAD UR4, UR4, UR5, URZ ;  /* 0x00000005040472a4 */ /* 0x000fc8000f8e023f */
[----:B------:R-:W-:-:S04]  /*13370*/  @P2 IADD3 R4, P3, R10, UR6, RZ ;  /* 0x000000060a042c10 */ /* 0x000fc8000ff7e0ff */
[----:B------:R-:W-:Y:S02]  /*13380*/  @P2 IADD3.X R5, R7, UR7, RZ, P3, !PT ;  /* 0x0000000707052c10 */ /* 0x000fe40009ffe4ff */
[----:B------:R-:W-:Y:S01]  /*13390*/  MOV R7, UR4 ;  /* 0x0000000400077c02 */ /* 0x000fe20008000f00 */
[----:B------:R-:W-:-:S05]  /*133a0*/  ULDC UR4, c[0x0][0x338] ;  /* 0x0000ce0000047ab9 */ /* 0x000fca0000000800 */
[----:B------:R0:W5:Y:S02]  /*133b0*/  @P2 LDG.E R7, desc[UR40][R4.64] ;  /* 0x0000002804072981 */ /* 0x000164000c1e1900 */
[----:B0-----:R-:W-:Y:S01]  /*133c0*/  IMAD.U32 R4, RZ, RZ, UR4 ;  /* 0x00000004ff047e24 */ /* 0x001fe2000f8e00ff */
[----:B------:R-:W-:Y:S06]  /*133d0*/  @P2 BRA `(.L_x_417) ;  /* 0x0000000000102947 */ /* 0x000fec0003800000 */
[----:B------:R-:W-:Y:S05]  /*133e0*/  @!P0 BRA `(.L_x_417) ;  /* 0x00000000000c8947 */ /* 0x000fea0003800000 */
[----:B-----5:R-:W2:Y:S04]  /*133f0*/  LDG.E R7, desc[UR40][R2.64] ;  /* 0x0000002802077981 */ /* 0x020ea8000c1e1900 */
[----:B------:R-:W2:Y:S02]  /*13400*/  LDG.E R2, desc[UR40][R2.64+0x4] ;  /* 0x0000042802027981 */ /* 0x000ea4000c1e1900 */
[----:B--2---:R-:W-:-:S07]  /*13410*/  IMAD.IADD R7, R2, 0x1, -R7 ;  /* 0x0000000102077824 */ /* 0x004fce00078e0a07 */
.L_x_417:
[----:B-----5:R-:W-:Y:S01]  /*13420*/  @P1 IMAD.IADD R4, R8, 0x1, -R9 ;  /* 0x0000000108041824 */ /* 0x020fe200078e0a09 */
[----:B------:R-:W-:Y:S01]  /*13430*/  BSSY B0, `(.L_x_418) ;  /* 0x0000161000007945 */ /* 0x000fe20003800000 */
[--C-:B------:R-:W-:Y:S02]  /*13440*/  IMAD.IADD R7, R7, 0x1, -R26.reuse ;  /* 0x0000000107077824 */ /* 0x100fe400078e0a1a */
[----:B------:R-:W-:Y:S02]  /*13450*/  IMAD.IADD R26, R6, 0x1, R26 ;  /* 0x00000001061a7824 */ /* 0x000fe400078e021a */
[----:B------:R-:W-:-:S05]  /*13460*/  IMAD.IADD R2, R7, 0x1, R4 ;  /* 0x0000000107027824 */ /* 0x000fca00078e0204 */
[----:B------:R0:W-:Y:S02]  /*13470*/  STL [R1+0x14], R2 ;  /* 0x0000140201007387 */ /* 0x0001e40000100800 */
[----:B0-----:R-:W-:-:S05]  /*13480*/  VIADD R2, R2, 0x7f ;  /* 0x0000007f02027836 */ /* 0x001fca0000000000 */
[----:B------:R-:W-:-:S04]  /*13490*/  SHF.R.S32.HI R3, RZ, 0x1f, R2 ;  /* 0x0000001fff037819 */ /* 0x000fc80000011402 */
[----:B------:R-:W-:-:S04]  /*134a0*/  LEA.HI R5, R3, R2, RZ, 0x7 ;  /* 0x0000000203057211 */ /* 0x000fc800078f38ff */
[----:B------:R-:W-:Y:S01]  /*134b0*/  LOP3.LUT R2, R5, 0xffffff80, RZ, 0xc0, !PT ;  /* 0xffffff8005027812 */ /* 0x000fe200078ec0ff */
[----:B------:R0:W-:Y:S03]  /*134c0*/  STL [R1+0x1c], R5 ;  /* 0x00001c0501007387 */ /* 0x0001e60000100800 */
[----:B------:R-:W-:Y:S01]  /*134d0*/  VIADDMNMX R2, R2, -R7, R4, PT ;  /* 0x8000000702027246 */ /* 0x000fe20003800104 */
[----:B------:R-:W-:-:S05]  /*134e0*/  IMAD.MOV R4, RZ, RZ, -R7 ;  /* 0x000000ffff047224 */ /* 0x000fca00078e0a07 */
[----:B------:R-:W-:-:S04]  /*134f0*/  VIMNMX R4, RZ, R4, !PT ;  /* 0x00000004ff047248 */ /* 0x000fc80007fe0100 */
[----:B------:R-:W-:-:S13]  /*13500*/  ISETP.GT.AND P0, PT, R2, R4, PT ;  /* 0x000000040200720c */ /* 0x000fda0003f04270 */
[----:B------:R-:W-:Y:S01]  /*13510*/  @P0 VIADD R3, R2, 0x7f ;  /* 0x0000007f02030836 */ /* 0x000fe20000000000 */
[----:B------:R-:W-:-:S04]  /*13520*/  SHF.R.U32.HI R2, RZ, 0x7, R4 ;  /* 0x00000007ff027819 */ /* 0x000fc80000011604 */
[----:B------:R-:W-:-:S04]  /*13530*/  @P0 SHF.R.S32.HI R4, RZ, 0x1f, R3 ;  /* 0x0000001fff040819 */ /* 0x000fc80000011403 */
[----:B------:R-:W-:Y:S01]  /*13540*/  @P0 LEA.HI R4, R4, R3, RZ, 0x7 ;  /* 0x0000000304040211 */ /* 0x000fe200078f38ff */
[----:B------:R-:W-:-:S03]  /*13550*/  IMAD.MOV.U32 R3, RZ, RZ, R2 ;  /* 0x000000ffff037224 */ /* 0x000fc600078e0002 */
[----:B------:R-:W-:Y:S02]  /*13560*/  @P0 SHF.R.S32.HI R3, RZ, 0x7, R4 ;  /* 0x00000007ff030819 */ /* 0x000fe40000011404 */
[----:B------:R-:W-:Y:S02]  /*13570*/  PLOP3.LUT P0, PT, PT, PT, PT, 0x80, 0x0 ;  /* 0x000000000000781c */ /* 0x000fe40003f0f070 */
[----:B------:R-:W-:-:S13]  /*13580*/  ISETP.GT.AND P2, PT, R3, R2, PT ;  /* 0x000000020300720c */ /* 0x000fda0003f44270 */
[----:B0-----:R-:W-:Y:S05]  /*13590*/  @!P2 BRA `(.L_x_419) ;  /* 0x000000140028a947 */ /* 0x001fea0003800000 */
[----:B------:R-:W0:Y:S01]  /*135a0*/  LDC R4, c[0x0][0x428] ;  /* 0x00010a00ff047b82 */ /* 0x000e220000000800 */
[----:B------:R-:W-:Y:S01]  /*135b0*/  UMOV UR4, 0xffffffff ;  /* 0xffffffff00047882 */ /* 0x000fe20000000000 */
[----:B------:R-:W-:Y:S01]  /*135c0*/  IMAD.MOV.U32 R5, RZ, RZ, R18 ;  /* 0x000000ffff057224 */ /* 0x000fe200078e0012 */
[----:B0-----:R-:W-:-:S13]  /*135d0*/  ISETP.NE.AND P0, PT, R4, 0x1, PT ;  /* 0x000000010400780c */ /* 0x001fda0003f05270 */
[----:B------:R-:W0:Y:S08]  /*135e0*/  @P0 LDC R4, c[0x0][0x42c] ;  /* 0x00010b00ff040b82 */ /* 0x000e300000000800 */
[----:B------:R-:W1:Y:S01]  /*135f0*/  @P0 LDC R6, c[0x0][0x430] ;  /* 0x00010c00ff060b82 */ /* 0x000e620000000800 */
[----:B0-----:R-:W-:-:S05]  /*13600*/  @P0 IMAD.HI.U32 R4, R18, R4, RZ ;  /* 0x0000000412040227 */ /* 0x001fca00078e00ff */
[----:B-1----:R-:W-:Y:S02]  /*13610*/  @P0 SHF.R.U32.HI R5, RZ, R6, R4 ;  /* 0x00000006ff050219 */ /* 0x002fe40000011604 */
[----:B------:R-:W-:Y:S01]  /*13620*/  SEL R4, R27, RZ, !P1 ;  /* 0x000000ff1b047207 */ /* 0x000fe20004800000 */
[----:B------:R-:W-:Y:S06]  /*13630*/  BRA.DIV UR4, `(.L_x_420) ;  /* 0x0000005604c87947 */ /* 0x000fec000b800000 */
[----:B------:R-:W0:Y:S02]  /*13640*/  S2R R6, SR_TID.X ;  /* 0x0000000000067919 */ /* 0x000e240000002100 */
[----:B0-----:R-:W-:-:S04]  /*13650*/  SHF.R.U32.HI R6, RZ, 0x5, R6 ;  /* 0x00000005ff067819 */ /* 0x001fc80000011606 */
[----:B------:R-:W-:-:S05]  /*13660*/  LOP3.LUT R6, R6, 0x3, RZ, 0xc0, !PT ;  /* 0x0000000306067812 */ /* 0x000fca00078ec0ff */
[----:B------:R0:W1:Y:S02]  /*13670*/  SHFL.IDX PT, R14, R6, RZ, 0x1f ;  /* 0x00001fff060e7589 */ /* 0x00006400000e0000 */
.L_x_572:
[----:B-1----:R-:W-:Y:S02]  /*13680*/  ISETP.NE.AND P0, PT, R14, RZ, PT ;  /* 0x000000ff0e00720c */ /* 0x002fe40003f05270 */
[----:B------:R-:W-:-:S11]  /*13690*/  PLOP3.LUT P6, PT, PT, PT, PT, 0x8, 0x0 ;  /* 0x000000000000781c */ /* 0x000fd60003fce170 */
[----:B------:R-:W-:Y:S05]  /*136a0*/  @P0 BRA `(.L_x_421) ;  /* 0x00000000000c0947 */ /* 0x000fea0003800000 */
[----:B------:R-:W-:-:S03]  /*136b0*/  UMOV UR4, 0xffffffff ;  /* 0xffffffff00047882 */ /* 0x000fc60000000000 */
[----:B------:R-:W-:Y:S05]  /*136c0*/  BRA.DIV UR4, `(.L_x_422) ;  /* 0x0000005604d87947 */ /* 0x000fea000b800000 */
[----:B------:R-:W-:-:S13]  /*136d0*/  ELECT P6, URZ, PT ;  /* 0x00000000003f782f */ /* 0x000fda00038c0000 */
.L_x_421:
[----:B0-----:R-:W2:Y:S01]  /*136e0*/  LDL R6, [R1+0x24] ;  /* 0x0000240001067983 */ /* 0x001ea20000100800 */
[----:B------:R-:W-:Y:S01]  /*136f0*/  MOV R8, 0x400 ;  /* 0x0000040000087802 */ /* 0x000fe20000000f00 */
[----:B------:R-:W-:Y:S01]  /*13700*/  BSSY B1, `(.L_x_423) ;  /* 0x000000a000017945 */ /* 0x000fe20003800000 */
[----:B--2---:R-:W-:-:S05]  /*13710*/  VIADD R7, R6, 0x1 ;  /* 0x0000000106077836 */ /* 0x004fca0000000000 */
[----:B------:R-:W-:-:S04]  /*13720*/  LEA.HI R6, R7, R7, RZ, 0x1 ;  /* 0x0000000707067211 */ /* 0x000fc800078f08ff */
[----:B------:R-:W-:-:S05]  /*13730*/  LOP3.LUT R6, R6, 0xfffffffe, RZ, 0xc0, !PT ;  /* 0xfffffffe06067812 */ /* 0x000fca00078ec0ff */
[----:B------:R-:W-:Y:S02]  /*13740*/  IMAD.IADD R7, R7, 0x1, -R6 ;  /* 0x0000000107077824 */ /* 0x000fe400078e0a06 */
[----:B------:R-:W0:Y:S03]  /*13750*/  S2R R6, SR_CgaCtaId ;  /* 0x0000000000067919 */ /* 0x000e260000008800 */
[----:B------:R-:W-:Y:S02]  /*13760*/  SHF.L.U32 R7, R7, 0x1f, RZ ;  /* 0x0000001f07077819 */ /* 0x000fe400000006ff */
[----:B0-----:R-:W-:-:S04]  /*13770*/  LEA R6, R6, R8, 0x18 ;  /* 0x0000000806067211 */ /* 0x001fc800078ec0ff */
[----:B------:R-:W0:Y:S02]  /*13780*/  SYNCS.PHASECHK.TRANS64.TRYWAIT P0, [R6+URZ+0x19c20], R7 ;  /* 0x019c2007060075a7 */ /* 0x000e24000800017f */
[----:B0-----:R-:W-:Y:S05]  /*13790*/  @!P0 BRA `(.L_x_424) ;  /* 0x0000005400c48947 */ /* 0x001fea0003800000 */
.L_x_575:
[----:B------:R-:W-:Y:S05]  /*137a0*/  BSYNC B1 ;  /* 0x0000000000017941 */ /* 0x000fea0003800000 */
.L_x_423:
[----:B------:R-:W-:Y:S04]  /*137b0*/  BSSY B1, `(.L_x_425) ;  /* 0x000008b000017945 */ /* 0x000fe80003800000 */
[----:B------:R-:W-:Y:S05]  /*137c0*/  @!P6 BRA `(.L_x_426) ;  /* 0x000000080024e947 */ /* 0x000fea0003800000 */
[----:B------:R-:W-:Y:S01]  /*137d0*/  IMAD R10, R23, 0x8, R6 ;  /* 0x00000008170a7824 */ /* 0x000fe200078e0206 */
[----:B------:R-:W-:Y:S01]  /*137e0*/  SHF.L.U32 R12, R25, 0x1f, RZ ;  /* 0x0000001f190c7819 */ /* 0x000fe200000006ff */
[----:B------:R-:W1:Y:S01]  /*137f0*/  S2R R8, SR_TID.X ;  /* 0x0000000000087919 */ /* 0x000e620000002100 */
[----:B------:R-:W-:Y:S02]  /*13800*/  BSSY B2, `(.L_x_427) ;  /* 0x0000005000027945 */ /* 0x000fe40003800000 */
[----:B------:R-:W2:Y:S01]  /*13810*/  SYNCS.PHASECHK.TRANS64.TRYWAIT P0, [R10+URZ+0x19ca0], R12 ;  /* 0x019ca00c0a0075a7 */ /* 0x000ea2000800017f */
[----:B-1----:R-:W-:-:S04]  /*13820*/  LOP3.LUT R8, R8, 0x7f, RZ, 0xc0, !PT ;  /* 0x0000007f08087812 */ /* 0x002fc800078ec0ff */
[----:B------:R-:W-:Y:S01]  /*13830*/  ISETP.NE.AND P1, PT, R8, RZ, PT ;  /* 0x000000ff0800720c */ /* 0x000fe20003f25270 */
[----:B--2---:R-:W-:-:S12]  /*13840*/  @!P0 BRA `(.L_x_428) ;  /* 0x0000005400ac8947 */ /* 0x004fd80003800000 */
.L_x_576:
[----:B------:R-:W-:Y:S05]  /*13850*/  BSYNC B2 ;  /* 0x0000000000027941 */ /* 0x000fea0003800000 */
.L_x_427:
[----:B------:R-:W-:Y:S04]  /*13860*/  BSSY B2, `(.L_x_429) ;  /* 0x0000009000027945 */ /* 0x000fe80003800000 */
[----:B------:R-:W-:Y:S05]  /*13870*/  @P1 BRA `(.L_x_430) ;  /* 0x00000000001c1947 */ /* 0x000fea0003800000 */
[----:B0-----:R-:W0:Y:S02]  /*13880*/  S2R R7, SR_TID.X ;  /* 0x0000000000077919 */ /* 0x001e240000002100 */
[----:B0-----:R-:W-:Y:S01]  /*13890*/  LOP3.LUT R8, R7, 0x1f, RZ, 0xc0, !PT ;  /* 0x0000001f07087812 */ /* 0x001fe200078ec0ff */
[----:B------:R-:W-:-:S03]  /*138a0*/  IMAD.MOV.U32 R7, RZ, RZ, 0x3000 ;  /* 0x00003000ff077424 */ /* 0x000fc600078e00ff */
[----:B------:R-:W-:Y:S01]  /*138b0*/  ISETP.NE.AND P0, PT, R8, RZ, PT ;  /* 0x000000ff0800720c */ /* 0x000fe20003f05270 */
[----:B------:R2:W-:-:S12]  /*138c0*/  SYNCS.ARRIVE.TRANS64 RZ, [R10+URZ+0x19c90], R7 ;  /* 0x019c90070aff79a7 */ /* 0x0005d8000800003f */
[----:B--2---:R-:W-:Y:S05]  /*138d0*/  @!P0 BRA `(.L_x_430) ;  /* 0x0000000000048947 */ /* 0x004fea0003800000 */
[----:B------:R-:W-:Y:S01]  /*138e0*/  BPT.TRAP 0x1 ;  /* 0x000000040000795c */ /* 0x000fe20000300000 */
.L_x_430:
[----:B------:R-:W-:Y:S05]  /*138f0*/  BSYNC B2 ;  /* 0x0000000000027941 */ /* 0x000fea0003800000 */
.L_x_429:
[----:B------:R-:W-:Y:S01]  /*13900*/  MOV R20, RZ ;  /* 0x000000ff00147202 */ /* 0x000fe20000000f00 */
[----:B------:R-:W-:Y:S01]  /*13910*/  IMAD R8, R3, 0x80, R0 ;  /* 0x0000008003087824 */ /* 0x000fe200078e0200 */
[----:B------:R-:W-:Y:S01]  /*13920*/  UIADD3 UR4, UP0, UR38, 0x570, URZ ;  /* 0x0000057026047890 */ /* 0x000fe2000ff1e03f */
[----:B------:R-:W-:Y:S01]  /*13930*/  IMAD R9, R23, 0x3000, R6 ;  /* 0x0000300017097824 */ /* 0x000fe200078e0206 */
[----:B------:R-:W-:Y:S01]  /*13940*/  R2UR UR10, R20 ;  /* 0x00000000140a72ca */ /* 0x000fe200000e0000 */
[----:B------:R-:W-:Y:S01]  /*13950*/  VIADD R8, R8, 0xffffff80 ;  /* 0xffffff8008087836 */ /* 0x000fe20000000000 */
[----:B------:R-:W-:Y:S01]  /*13960*/  PLOP3.LUT P0, PT, PT, PT, PT, 0x80, 0x0 ;  /* 0x000000000000781c */ /* 0x000fe20003f0f070 */
[----:B0-----:R-:W-:Y:S01]  /*13970*/  VIADD R7, R10, 0x19c90 ;  /* 0x00019c900a077836 */ /* 0x001fe20000000000 */
[----:B------:R-:W-:Y:S01]  /*13980*/  UIADD3.X UR5, URZ, UR39, URZ, UP0, !UPT ;  /* 0x000000273f057290 */ /* 0x000fe200087fe43f */
[----:B------:R-:W-:Y:S01]  /*13990*/  VIADD R11, R9, 0x13800 ;  /* 0x00013800090b7836 */ /* 0x000fe20000000000 */
[----:B------:R-:W-:Y:S01]  /*139a0*/  UMOV UR6, 0x0 ;  /* 0x0000000000067882 */ /* 0x000fe20000000000 */
[----:B------:R-:W-:-:S09]  /*139b0*/  UMOV UR7, 0x12f00000 ;  /* 0x12f0000000077882 */ /* 0x000fd20000000000 */
.L_x_431:
[----:B------:R-:W-:-:S13]  /*139c0*/  @P0 ELECT P2, URZ, PT ;  /* 0x00000000003f082f */ /* 0x000fda0003840000 */
[----:B------:R-:W-:Y:S02]  /*139d0*/  @P2 R2UR UR13, R4 ;  /* 0x00000000040d22ca */ /* 0x000fe400000e0000 */
[----:B------:R-:W-:Y:S02]  /*139e0*/  @P2 R2UR UR12, R5 ;  /* 0x00000000050c22ca */ /* 0x000fe400000e0000 */
[----:B------:R-:W-:Y:S02]  /*139f0*/  @P2 R2UR UR11, R8 ;  /* 0x00000000080b22ca */ /* 0x000fe400000e0000 */
[----:B------:R-:W-:Y:S02]  /*13a00*/  @P2 R2UR UR9, R7 ;  /* 0x00000000070922ca */ /* 0x000fe400000e0000 */
[----:B------:R-:W-:Y:S02]  /*13a10*/  @P2 R2UR UR8, R11 ;  /* 0x000000000b0822ca */ /* 0x000fe400000e0000 */
[----:B------:R-:W-:-:S02]  /*13a20*/  @P2 PLOP3.LUT P0, PT, P2, PT, PT, 0x8, 0x0 ;  /* 0x000000000000281c */ /* 0x000fc4000170e170 */
[----:B------:R-:W-:-:S09]  /*13a30*/  PLOP3.LUT P2, PT, PT, PT, PT, 0x8, 0x0 ;  /* 0x000000000000781c */ /* 0x000fd20003f4e170 */
[----:B------:R0:W-:Y:S02]  /*13a40*/  UTMALDG.4D [UR8], [UR4], desc[UR6] ;  /* 0x00000608040075b4 */ /* 0x0001e40008019000 */
[----:B0-----:R-:W-:Y:S05]  /*13a50*/  @P0 BRA.U.ANY `(.L_x_431) ;  /* 0xfffffffd00d80947 */ /* 0x001fea000393ffff */
[----:B------:R-:W-:Y:S01]  /*13a60*/  IMAD.MOV.U32 R15, RZ, RZ, 0x20 ;  /* 0x00000020ff0f7424 */ /* 0x000fe200078e00ff */
[----:B------:R-:W-:Y:S01]  /*13a70*/  PLOP3.LUT P0, PT, PT, PT, PT, 0x80, 0x0 ;  /* 0x000000000000781c */ /* 0x000fe20003f0f070 */
[----:B------:R-:W-:Y:S01]  /*13a80*/  VIADD R11, R9, 0x14800 ;  /* 0x00014800090b7836 */ /* 0x000fe20000000000 */
[----:B------:R-:W-:Y:S01]  /*13a90*/  UMOV UR6, 0x0 ;  /* 0x0000000000067882 */ /* 0x000fe20000000000 */
[----:B------:R-:W-:Y:S01]  /*13aa0*/  UMOV UR7, 0x12f00000 ;  /* 0x12f0000000077882 */ /* 0x000fe20000000000 */
[----:B------:R-:W-:-:S15]  /*13ab0*/  R2UR UR10, R15 ;  /* 0x000000000f0a72ca */ /* 0x000fde00000e0000 */
.L_x_432:
        /* <DEDUP_REMOVED lines=16> */
.L_x_433:
        /* <DEDUP_REMOVED lines=10> */
[----:B------:R-:W0:Y:S01]  /*13c60*/  SYNCS.PHASECHK.TRANS64.TRYWAIT P0, [R10+URZ+0x19cc0], R12 ;  /* 0x019cc00c0a0075a7 */ /* 0x000e22000800017f */
[----:B------:R-:W-:Y:S04]  /*13c70*/  BSSY B2, `(.L_x_434) ;  /* 0x0000002000027945 */ /* 0x000fe80003800000 */
[----:B0-----:R-:W-:Y:S05]  /*13c80*/  @!P0 BRA `(.L_x_435) ;  /* 0x0000005000b08947 */ /* 0x001fea0003800000 */
.L_x_577:
[----:B------:R-:W-:Y:S05]  /*13c90*/  BSYNC B2 ;  /* 0x0000000000027941 */ /* 0x000fea0003800000 */
.L_x_434:
[----:B------:R-:W-:Y:S01]  /*13ca0*/  BSSY B2, `(.L_x_436) ;  /* 0x000000b000027945 */ /* 0x000fe20003800000 */
[----:B01----:R-:W-:Y:S02]  /*13cb0*/  IMAD.MOV.U32 R12, RZ, RZ, 0x0 ;  /* 0x00000000ff0c7424 */ /* 0x003fe400078e00ff */
[----:B------:R-:W-:Y:S01]  /*13cc0*/  IMAD.MOV.U32 R13, RZ, RZ, 0x12f00000 ;  /* 0x12f00000ff0d7424 */ /* 0x000fe200078e00ff */
[----:B------:R-:W-:Y:S06]  /*13cd0*/  @P1 BRA `(.L_x_437) ;  /* 0x00000000001c1947 */ /* 0x000fec0003800000 */
[----:B------:R-:W0:Y:S02]  /*13ce0*/  S2R R7, SR_TID.X ;  /* 0x0000000000077919 */ /* 0x000e240000002100 */
[----:B0-----:R-:W-:Y:S01]  /*13cf0*/  LOP3.LUT R11, R7, 0x1f, RZ, 0xc0, !PT ;  /* 0x0000001f070b7812 */ /* 0x001fe200078ec0ff */
[----:B------:R-:W-:-:S03]  /*13d00*/  IMAD.MOV.U32 R7, RZ, RZ, 0x3000 ;  /* 0x00003000ff077424 */ /* 0x000fc600078e00ff */
[----:B------:R-:W-:Y:S01]  /*13d10*/  ISETP.NE.AND P0, PT, R11, RZ, PT ;  /* 0x000000ff0b00720c */ /* 0x000fe20003f05270 */
[----:B------:R0:W-:-:S12]  /*13d20*/  SYNCS.ARRIVE.TRANS64 RZ, [R10+URZ+0x19cb0], R7 ;  /* 0x019cb0070aff79a7 */ /* 0x0001d8000800003f */
[----:B0-----:R-:W-:Y:S05]  /*13d30*/  @!P0 BRA `(.L_x_437) ;  /* 0x0000000000048947 */ /* 0x001fea0003800000 */
[----:B------:R-:W-:Y:S01]  /*13d40*/  BPT.TRAP 0x1 ;  /* 0x000000040000795c */ /* 0x000fe20000300000 */
.L_x_437:
[----:B------:R-:W-:Y:S05]  /*13d50*/  BSYNC B2 ;  /* 0x0000000000027941 */ /* 0x000fea0003800000 */
.L_x_436:
[----:B------:R-:W-:Y:S01]  /*13d60*/  R2UR UR10, R20 ;  /* 0x00000000140a72ca */ /* 0x000fe200000e0000 */
[----:B------:R-:W-:Y:S01]  /*13d70*/  UIADD3 UR4, UP0, UR38, 0x670, URZ ;  /* 0x0000067026047890 */ /* 0x000fe2000ff1e03f */
[----:B------:R-:W-:Y:S01]  /*13d80*/  R2UR UR6, R12 ;  /* 0x000000000c0672ca */ /* 0x000fe200000e0000 */
[----:B------:R-:W-:Y:S01]  /*13d90*/  VIADD R10, R10, 0x19cb0 ;  /* 0x00019cb00a0a7836 */ /* 0x000fe20000000000 */
[----:B------:R-:W-:Y:S01]  /*13da0*/  R2UR UR7, R13 ;  /* 0x000000000d0772ca */ /* 0x000fe200000e0000 */
[----:B------:R-:W-:Y:S01]  /*13db0*/  VIADD R7, R9, 0x9000 ;  /* 0x0000900009077836 */ /* 0x000fe20000000000 */
[----:B------:R-:W-:Y:S01]  /*13dc0*/  PLOP3.LUT P0, PT, PT, PT, PT, 0x80, 0x0 ;  /* 0x000000000000781c */ /* 0x000fe20003f0f070 */
[----:B------:R-:W-:-:S12]  /*13dd0*/  UIADD3.X UR5, URZ, UR39, URZ, UP0, !UPT ;  /* 0x000000273f057290 */ /* 0x000fd800087fe43f */
.L_x_438:
        /* <DEDUP_REMOVED lines=10> */
[----:B------:R-:W-:Y:S01]  /*13e80*/  R2UR UR10, R15 ;  /* 0x000000000f0a72ca */ /* 0x000fe200000e0000 */
[----:B------:R-:W-:Y:S01]  /*13e90*/  VIADD R7, R9, 0xa000 ;  /* 0x0000a00009077836 */ /* 0x000fe20000000000 */
[----:B------:R-:W-:Y:S02]  /*13ea0*/  R2UR UR6, R12 ;  /* 0x000000000c0672ca */ /* 0x000fe400000e0000 */
[----:B------:R-:W-:Y:S02]  /*13eb0*/  R2UR UR7, R13 ;  /* 0x000000000d0772ca */ /* 0x000fe400000e0000 */
[----:B------:R-:W-:-:S13]  /*13ec0*/  PLOP3.LUT P0, PT, PT, PT, PT, 0x80, 0x0 ;  /* 0x000000000000781c */ /* 0x000fda0003f0f070 */
.L_x_439:
        /* <DEDUP_REMOVED lines=15> */
.L_x_440:
        /* <DEDUP_REMOVED lines=9> */
[----:B-1----:R-:W-:Y:S05]  /*14050*/  @P0 BRA.U.ANY `(.L_x_440) ;  /* 0xfffffffd00d80947 */ /* 0x002fea000393ffff */
.L_x_426:
[----:B------:R-:W-:Y:S05]  /*14060*/  BSYNC B1 ;  /* 0x0000000000017941 */ /* 0x000fea0003800000 */
.L_x_425:
[----:B------:R-:W-:Y:S01]  /*14070*/  VIADD R11, R3, 0xfffffffe ;  /* 0xfffffffe030b7836 */ /* 0x000fe20000000000 */
[----:B------:R-:W-:Y:S02]  /*14080*/  IADD3 R23, R23, 0x1, RZ ;  /* 0x0000000117177810 */ /* 0x000fe40007ffe0ff */
[----:B------:R-:W-:Y:S02]  /*14090*/  PLOP3.LUT P0, PT, PT, PT, PT, 0x8, 0x0 ;  /* 0x000000000000781c */ /* 0x000fe40003f0e170 */
[----:B------:R-:W-:Y:S02]  /*140a0*/  ISETP.GE.AND P2, PT, R11, R2, PT ;  /* 0x000000020b00720c */ /* 0x000fe40003f46270 */
[----:B------:R-:W-:-:S04]  /*140b0*/  ISETP.NE.AND P1, PT, R23, 0x2, PT ;  /* 0x000000021700780c */ /* 0x000fc80003f25270 */
[----:B------:R-:W-:Y:S02]  /*140c0*/  SEL R3, RZ, 0x1, P1 ;  /* 0x00000001ff037807 */ /* 0x000fe40000800000 */
[----:B------:R-:W-:Y:S02]  /*140d0*/  SEL R23, R23, RZ, P1 ;  /* 0x000000ff17177207 */ /* 0x000fe40000800000 */
[----:B------:R-:W-:-:S03]  /*140e0*/  LOP3.LUT R25, R25, R3, RZ, 0x3c, !PT ;  /* 0x0000000319197212 */ /* 0x000fc600078e3cff */
[----:B------:R-:W-:Y:S05]  /*140f0*/  @!P2 BRA `(.L_x_419) ;  /* 0x000000080050a947 */ /* 0x000fea0003800000 */
.L_x_457:
[----:B------:R-:W-:Y:S05]  /*14100*/  YIELD ;  /* 0x0000000000007946 */ /* 0x000fea0003800000 */
        /* <DEDUP_REMOVED lines=10> */
.L_x_578:
[----:B------:R-:W-:Y:S05]  /*141b0*/  BSYNC B2 ;  /* 0x0000000000027941 */ /* 0x000fea0003800000 */
.L_x_443:
[----:B------:R-:W-:Y:S04]  /*141c0*/  BSSY B2, `(.L_x_445) ;  /* 0x0000009000027945 */ /* 0x000fe80003800000 */
        /* <DEDUP_REMOVED lines=8> */
.L_x_446:
[----:B------:R-:W-:Y:S05]  /*14250*/  BSYNC B2 ;  /* 0x0000000000027941 */ /* 0x000fea0003800000 */
.L_x_445:
[----:B------:R-:W-:Y:S01]  /*14260*/  IMAD.MOV.U32 R14, RZ, RZ, RZ ;  /* 0x000000ffff0e7224 */ /* 0x000fe200078e00ff */
[----:B------:R-:W-:Y:S01]  /*14270*/  UIADD3 UR4, UP0, UR38, 0x570, URZ ;  /* 0x0000057026047890 */ /* 0x000fe2000ff1e03f */
[----:B------:R-:W-:Y:S01]  /*14280*/  IMAD R8, R23, 0x3000, R6 ;  /* 0x0000300017087824 */ /* 0x000fe200078e0206 */
[----:B------:R-:W-:Y:S01]  /*14290*/  PLOP3.LUT P1, PT, PT, PT, PT, 0x80, 0x0 ;  /* 0x000000000000781c */ /* 0x000fe20003f2f070 */
[----:B0-----:R-:W-:Y:S01]  /*142a0*/  IMAD R7, R11, 0x80, R0 ;  /* 0x000000800b077824 */ /* 0x001fe200078e0200 */
[----:B------:R-:W-:Y:S01]  /*142b0*/  R2UR UR10, R14 ;  /* 0x000000000e0a72ca */ /* 0x000fe200000e0000 */
[----:B------:R-:W-:Y:S01]  /*142c0*/  VIADD R3, R10, 0x19c90 ;  /* 0x00019c900a037836 */ /* 0x000fe20000000000 */
[----:B------:R-:W-:Y:S01]  /*142d0*/  UIADD3.X UR5, URZ, UR39, URZ, UP0, !UPT ;  /* 0x000000273f057290 */ /* 0x000fe200087fe43f */
[----:B------:R-:W-:Y:S01]  /*142e0*/  VIADD R12, R8, 0x13800 ;  /* 0x00013800080c7836 */ /* 0x000fe20000000000 */
[----:B------:R-:W-:Y:S01]  /*142f0*/  UMOV UR6, 0x0 ;  /* 0x0000000000067882 */ /* 0x000fe20000000000 */
[----:B------:R-:W-:-:S10]  /*14300*/  UMOV UR7, 0x12f00000 ;  /* 0x12f0000000077882 */ /* 0x000fd40000000000 */
.L_x_447:
        /* <DEDUP_REMOVED lines=16> */
.L_x_448:
        /* <DEDUP_REMOVED lines=16> */
.L_x_449:
        /* <DEDUP_REMOVED lines=13> */
.L_x_579:
[----:B------:R-:W-:Y:S05]  /*145e0*/  BSYNC B2 ;  /* 0x0000000000027941 */ /* 0x000fea0003800000 */
.L_x_450:
[----:B------:R-:W-:Y:S01]  /*145f0*/  BSSY B2, `(.L_x_452) ;  /* 0x000000b000027945 */ /* 0x000fe20003800000 */
[----:B------:R-:W-:Y:S02]  /*14600*/  IMAD.MOV.U32 R12, RZ, RZ, 0x0 ;  /* 0x00000000ff0c7424 */ /* 0x000fe400078e00ff */
[----:B------:R-:W-:Y:S01]  /*14610*/  IMAD.MOV.U32 R13, RZ, RZ, 0x12f00000 ;  /* 0x12f00000ff0d7424 */ /* 0x000fe200078e00ff */
[----:B------:R-:W-:Y:S06]  /*14620*/  @P2 BRA `(.L_x_453) ;  /* 0x00000000001c2947 */ /* 0x000fec0003800000 */
[----:B------:R-:W2:Y:S02]  /*14630*/  S2R R3, SR_TID.X ;  /* 0x0000000000037919 */ /* 0x000ea40000002100 */
[----:B--2---:R-:W-:Y:S01]  /*14640*/  LOP3.LUT R21, R3, 0x1f, RZ, 0xc0, !PT ;  /* 0x0000001f03157812 */ /* 0x004fe200078ec0ff */
[----:B------:R-:W-:-:S03]  /*14650*/  IMAD.MOV.U32 R3, RZ, RZ, 0x3000 ;  /* 0x00003000ff037424 */ /* 0x000fc600078e00ff */
[----:B------:R-:W-:Y:S01]  /*14660*/  ISETP.NE.AND P1, PT, R21, RZ, PT ;  /* 0x000000ff1500720c */ /* 0x000fe20003f25270 */
[----:B------:R2:W-:-:S12]  /*14670*/  SYNCS.ARRIVE.TRANS64 RZ, [R10+URZ+0x19cb0], R3 ;  /* 0x019cb0030aff79a7 */ /* 0x0005d8000800003f */
[----:B--2---:R-:W-:Y:S05]  /*14680*/  @!P1 BRA `(.L_x_453) ;  /* 0x0000000000049947 */ /* 0x004fea0003800000 */
[----:B------:R-:W-:Y:S01]  /*14690*/  BPT.TRAP 0x1 ;  /* 0x000000040000795c */ /* 0x000fe20000300000 */
.L_x_453:
[----:B------:R-:W-:Y:S05]  /*146a0*/  BSYNC B2 ;  /* 0x0000000000027941 */ /* 0x000fea0003800000 */
.L_x_452:
[----:B------:R-:W-:Y:S01]  /*146b0*/  R2UR UR10, R14 ;  /* 0x000000000e0a72ca */ /* 0x000fe200000e0000 */
[----:B------:R-:W-:Y:S01]  /*146c0*/  UIADD3 UR4, UP0, UR38, 0x670, URZ ;  /* 0x0000067026047890 */ /* 0x000fe2000ff1e03f */
[----:B------:R-:W-:Y:S01]  /*146d0*/  R2UR UR6, R12 ;  /* 0x000000000c0672ca */ /* 0x000fe200000e0000 */
[----:B01----:R-:W-:Y:S01]  /*146e0*/  VIADD R10, R10, 0x19cb0 ;  /* 0x00019cb00a0a7836 */ /* 0x003fe20000000000 */
[----:B------:R-:W-:Y:S01]  /*146f0*/  R2UR UR7, R13 ;  /* 0x000000000d0772ca */ /* 0x000fe200000e0000 */
[----:B------:R-:W-:Y:S01]  /*14700*/  UIADD3.X UR5, URZ, UR39, URZ, UP0, !UPT ;  /* 0x000000273f057290 */ /* 0x000fe200087fe43f */
[----:B------:R-:W-:Y:S02]  /*14710*/  PLOP3.LUT P1, PT, PT, PT, PT, 0x80, 0x0 ;  /* 0x000000000000781c */ /* 0x000fe40003f2f070 */
[----:B------:R-:W-:-:S11]  /*14720*/  IADD3 R3, R8, 0x9000, RZ ;  /* 0x0000900008037810 */ /* 0x000fd60007ffe0ff */
.L_x_454:
        /* <DEDUP_REMOVED lines=15> */
.L_x_455:
        /* <DEDUP_REMOVED lines=15> */
.L_x_456:
        /* <DEDUP_REMOVED lines=10> */
.L_x_442:
[----:B------:R-:W-:Y:S05]  /*149b0*/  BSYNC B1 ;  /* 0x0000000000017941 */ /* 0x000fea0003800000 */
.L_x_441:
[----:B------:R-:W-:Y:S01]  /*149c0*/  ISETP.GT.AND P2, PT, R11, R2, PT ;  /* 0x000000020b00720c */ /* 0x000fe20003f44270 */
[----:B------:R-:W-:Y:S02]  /*149d0*/  VIADD R23, R23, 0x1 ;  /* 0x0000000117177836 */ /* 0x000fe40000000000 */
[----:B------:R-:W-:-:S03]  /*149e0*/  VIADD R11, R11, 0xffffffff ;  /* 0xffffffff0b0b7836 */ /* 0x000fc60000000000 */
[----:B------:R-:W-:-:S04]  /*149f0*/  ISETP.NE.AND P1, PT, R23, 0x2, PT ;  /* 0x000000021700780c */ /* 0x000fc80003f25270 */
[----:B------:R-:W-:Y:S02]  /*14a00*/  SEL R3, RZ, 0x1, P1 ;  /* 0x00000001ff037807 */ /* 0x000fe40000800000 */
[----:B------:R-:W-:Y:S02]  /*14a10*/  SEL R23, R23, RZ, P1 ;  /* 0x000000ff17177207 */ /* 0x000fe40000800000 */
[----:B------:R-:W-:Y:S01]  /*14a20*/  LOP3.LUT R25, R25, R3, RZ, 0x3c, !PT ;  /* 0x0000000319197212 */ /* 0x000fe200078e3cff */
[----:B------:R-:W-:Y:S06]  /*14a30*/  @P2 BRA `(.L_x_457) ;  /* 0xfffffff400b02947 */ /* 0x000fec000383ffff */
.L_x_419:
[----:B------:R-:W-:Y:S05]  /*14a40*/  BSYNC B0 ;  /* 0x0000000000007941 */ /* 0x000fea0003800000 */
.L_x_418:
[----:B------:R-:W2:Y:S01]  /*14a50*/  LDL R3, [R1+0x14] ;  /* 0x0000140001037983 */ /* 0x000ea20000100800 */
[----:B------:R-:W-:Y:S05]  /*14a60*/  @!P0 WARPSYNC.ALL ;  /* 0x0000000000008948 */ /* 0x000fea0003800000 */
[----:B------:R-:W-:Y:S06]  /*14a70*/  @!P0 BAR.SYNC.DEFER_BLOCKING 0xc, 0x200 ;  /* 0x0308000000008b1d */ /* 0x000fec0000010000 */
[----:B------:R-:W-:Y:S01]  /*14a80*/  BSSY B6, `(.L_x_458) ;  /* 0x00002cc000067945 */ /* 0x000fe20003800000 */
[----:B--2---:R-:W-:-:S13]  /*14a90*/  ISETP.GT.AND P0, PT, R3, RZ, PT ;  /* 0x000000ff0300720c */ /* 0x004fda0003f04270 */
[----:B------:R-:W-:Y:S05]  /*14aa0*/  @P0 BRA `(.L_x_459) ;  /* 0x0000000000440947 */ /* 0x000fea0003800000 */
[----:B------:R-:W1:Y:S02]  /*14ab0*/  S2R R3, SR_TID.X ;  /* 0x0000000000037919 */ /* 0x000e640000002100 */
[----:B-1----:R-:W-:-:S04]  /*14ac0*/  LOP3.LUT R3, R3, 0x7f, RZ, 0xc0, !PT ;  /* 0x0000007f03037812 */ /* 0x002fc800078ec0ff */
[----:B------:R-:W-:-:S13]  /*14ad0*/  ISETP.NE.AND P0, PT, R3, RZ, PT ;  /* 0x000000ff0300720c */ /* 0x000fda0003f05270 */
[----:B------:R-:W-:Y:S05]  /*14ae0*/  @P0 BRA `(.L_x_460) ;  /* 0x0000002c00140947 */ /* 0x000fea0003800000 */
[----:B------:R-:W1:Y:S01]  /*14af0*/  S2R R5, SR_LANEID ;  /* 0x0000000000057919 */ /* 0x000e620000000000 */
[----:B------:R-:W-:Y:S01]  /*14b00*/  VOTEU.ANY UR4, UPT, PT ;  /* 0x0000000000047886 */ /* 0x000fe200038e0100 */
[----:B------:R-:W2:Y:S01]  /*14b10*/  LDC.64 R2, c[0x0][0xc38] ;  /* 0x00030e00ff027b82 */ /* 0x000ea20000000a00 */
[----:B------:R-:W1:Y:S02]  /*14b20*/  FLO.U32 R0, UR4 ;  /* 0x0000000400007d00 */ /* 0x000e6400080e0000 */
[----:B-1----:R-:W-:-:S06]  /*14b30*/  ISETP.EQ.U32.AND P0, PT, R0, R5, PT ;  /* 0x000000050000720c */ /* 0x002fcc0003f02070 */
[----:B------:R-:W2:Y:S07]  /*14b40*/  POPC R5, UR4 ;  /* 0x0000000400057d09 */ /* 0x000eae0008000000 */
[----:B--2---:R-:W2:Y:S01]  /*14b50*/  @P0 ATOMG.E.ADD.STRONG.GPU PT, R3, desc[UR40][R2.64], R5 ;  /* 0x00000005020309a8 */ /* 0x004ea200081ee1e8 */
[----:B------:R-:W1:Y:S02]  /*14b60*/  S2R R4, SR_LTMASK ;  /* 0x0000000000047919 */ /* 0x000e640000003900 */
[----:B-1----:R-:W-:-:S04]  /*14b70*/  LOP3.LUT R4, R4, UR4, RZ, 0xc0, !PT ;  /* 0x0000000404047c12 */ /* 0x002fc8000f8ec0ff */
[----:B0-----:R-:W0:Y:S01]  /*14b80*/  POPC R7, R4 ;  /* 0x0000000400077309 */ /* 0x001e220000000000 */
[----:B--2---:R-:W0:Y:S02]  /*14b90*/  SHFL.IDX PT, R0, R3, R0, 0x1f ;  /* 0x00001f0003007589 */ /* 0x004e2400000e0000 */
[----:B0-----:R-:W-:Y:S01]  /*14ba0*/  IADD3 R16, R0, UR36, R7 ;  /* 0x0000002400107c10 */ /* 0x001fe2000fffe007 */
[----:B------:R-:W-:Y:S06]  /*14bb0*/  BRA `(.L_x_460) ;  /* 0x0000002800e07947 */ /* 0x000fec0003800000 */
.L_x_459:
[----:B------:R-:W1:Y:S01]  /*14bc0*/  S2R R3, SR_CgaCtaId ;  /* 0x0000000000037919 */ /* 0x000e620000008800 */
[----:B------:R-:W-:-:S04]  /*14bd0*/  MOV R0, 0x400 ;  /* 0x0000040000007802 */ /* 0x000fc80000000f00 */
[----:B-1----:R-:W-:-:S05]  /*14be0*/  LEA R2, R3, R0, 0x18 ;  /* 0x0000000003027211 */ /* 0x002fca00078ec0ff */
[----:B------:R-:W-:-:S05]  /*14bf0*/  VIADD R0, R2, 0x13800 ;  /* 0x0001380002007836 */ /* 0x000fca0000000000 */
[----:B------:R-:W-:-:S13]  /*14c00*/  LOP3.LUT P0, RZ, R0, 0x9f, RZ, 0xc0, !PT ;  /* 0x0000009f00ff7812 */ /* 0x000fda000780c0ff */
[----:B------:R-:W-:Y:S05]  /*14c10*/  @!P0 BRA `(.L_x_461) ;  /* 0x0000000000408947 */ /* 0x000fea0003800000 */
[----:B------:R-:W-:Y:S01]  /*14c20*/  MOV R2, 0x0 ;  /* 0x0000000000027802 */ /* 0x000fe20000000f00 */
[----:B------:R-:W-:Y:S01]  /*14c30*/  ULDC.64 UR6, c[0x4][0x98] ;  /* 0x0100260000067ab9 */ /* 0x000fe20000000a00 */
[----:B------:R-:W-:Y:S01]  /*14c40*/  ULDC.64 UR8, c[0x4][0xa0] ;  /* 0x0100280000087ab9 */ /* 0x000fe20000000a00 */
[----:B------:R-:W-:Y:S01]  /*14c50*/  ULDC.64 UR4, c[0x4][0x8] ;  /* 0x0100020000047ab9 */ /* 0x000fe20000000a00 */
[----:B------:R-:W-:Y:S02]  /*14c60*/  IMAD.U32 R4, RZ, RZ, UR6 ;  /* 0x00000006ff047e24 */ /* 0x000fe4000f8e00ff */
[----:B------:R-:W1:Y:S01]  /*14c70*/  LDC.64 R2, c[0x4][R2] ;  /* 0x0100000002027b82 */ /* 0x000e620000000a00 */
[----:B------:R-:W-:Y:S02]  /*14c80*/  IMAD.U32 R5, RZ, RZ, UR7 ;  /* 0x00000007ff057e24 */ /* 0x000fe4000f8e00ff */
[----:B0-----:R-:W-:Y:S02]  /*14c90*/  IMAD.U32 R6, RZ, RZ, UR8 ;  /* 0x00000008ff067e24 */ /* 0x001fe4000f8e00ff */
        /* <DEDUP_REMOVED lines=8> */
.L_x_461:
[----:B------:R-:W2:Y:S01]  /*14d20*/  LDL.LU R2, [R1+0x28] ;  /* 0x0000280001027983 */ /* 0x000ea20000300800 */
[----:B------:R-:W-:Y:S01]  /*14d30*/  MOV R20, 0x400 ;  /* 0x0000040000147802 */ /* 0x000fe20000000f00 */
[----:B------:R-:W1:Y:S03]  /*14d40*/  S2R R21, SR_CgaCtaId ;  /* 0x0000000000157919 */ /* 0x000e660000008800 */
[----:B-1----:R-:W-:-:S05]  /*14d50*/  LEA R20, R21, R20, 0x18 ;  /* 0x0000001415147211 */ /* 0x002fca00078ec0ff */
[----:B------:R-:W-:-:S05]  /*14d60*/  VIADD R0, R20, 0x9000 ;  /* 0x0000900014007836 */ /* 0x000fca0000000000 */
[----:B------:R-:W-:Y:S02]  /*14d70*/  LOP3.LUT P0, RZ, R0, 0x9f, RZ, 0xc0, !PT ;  /* 0x0000009f00ff7812 */ /* 0x000fe4000780c0ff */
[----:B--2---:R-:W-:-:S11]  /*14d80*/  LOP3.LUT R2, R2, 0xfffffffe, RZ, 0xc0, !PT ;  /* 0xfffffffe02027812 */ /* 0x004fd600078ec0ff */
[----:B------:R-:W-:-:S05]  /*14d90*/  @P0 LOP3.LUT R2, R2, 0x1, RZ, 0xfc, !PT ;  /* 0x0000000102020812 */ /* 0x000fca00078efcff */
[----:B------:R1:W-:Y:S01]  /*14da0*/  STL [R1+0x28], R2 ;  /* 0x0000280201007387 */ /* 0x0003e20000100800 */
[----:B------:R-:W-:Y:S05]  /*14db0*/  @!P0 BRA `(.L_x_462) ;  /* 0x0000000000408947 */ /* 0x000fea0003800000 */
[----:B-1----:R-:W-:Y:S01]  /*14dc0*/  MOV R2, 0x0 ;  /* 0x0000000000027802 */ /* 0x002fe20000000f00 */
[----:B------:R-:W-:Y:S01]  /*14dd0*/  ULDC.64 UR6, c[0x4][0x98] ;  /* 0x0100260000067ab9 */ /* 0x000fe20000000a00 */
[----:B------:R-:W-:Y:S01]  /*14de0*/  ULDC.64 UR8, c[0x4][0xa0] ;  /* 0x0100280000087ab9 */ /* 0x000fe20000000a00 */
[----:B------:R-:W-:Y:S01]  /*14df0*/  ULDC.64 UR4, c[0x4][0x10] ;  /* 0x0100040000047ab9 */ /* 0x000fe20000000a00 */
[----:B------:R-:W-:Y:S01]  /*14e00*/  MOV R4, UR6 ;  /* 0x0000000600047c02 */ /* 0x000fe20008000f00 */
[----:B------:R-:W-:Y:S01]  /*14e10*/  IMAD.U32 R5, RZ, RZ, UR7 ;  /* 0x00000007ff057e24 */ /* 0x000fe2000f8e00ff */
[----:B------:R-:W1:Y:S01]  /*14e20*/  LDC.64 R2, c[0x4][R2] ;  /* 0x0100000002027b82 */ /* 0x000e620000000a00 */
[----:B0-----:R-:W-:Y:S02]  /*14e30*/  IMAD.U32 R6, RZ, RZ, UR8 ;  /* 0x00000008ff067e24 */ /* 0x001fe4000f8e00ff */
[----:B------:R-:W-:Y:S02]  /*14e40*/  IMAD.U32 R7, RZ, RZ, UR9 ;  /* 0x00000009ff077e24 */ /* 0x000fe4000f8e00ff */
[----:B------:R-:W-:-:S02]  /*14e50*/  IMAD.U32 R10, RZ, RZ, UR4 ;  /* 0x00000004ff0a7e24 */ /* 0x000fc4000f8e00ff */
[----:B------:R-:W-:Y:S02]  /*14e60*/  IMAD.U32 R11, RZ, RZ, UR5 ;  /* 0x00000005ff0b7e24 */ /* 0x000fe4000f8e00ff */
[----:B------:R-:W-:Y:S02]  /*14e70*/  IMAD.MOV.U32 R8, RZ, RZ, 0x70 ;  /* 0x00000070ff087424 */ /* 0x000fe400078e00ff */
[----:B------:R-:W-:Y:S02]  /*14e80*/  IMAD.MOV.U32 R12, RZ, RZ, 0x1 ;  /* 0x00000001ff0c7424 */ /* 0x000fe400078e00ff */
[----:B------:R-:W-:-:S07]  /*14e90*/  IMAD.MOV.U32 R13, RZ, RZ, RZ ;  /* 0x000000ffff0d7224 */ /* 0x000fce00078e00ff */
[----:B------:R-:W-:-:S07]  /*14ea0*/  LEPC R20, `(.L_x_462) ;  /* 0x000000001014794e */ /* 0x000fce0000000000 */
[----:B-1----:R-:W-:Y:S05]  /*14eb0*/  CALL.ABS.NOINC R2 ;  /* 0x0000000002007343 */ /* 0x002fea0003c00000 */
.L_x_462:
[----:B------:R-:W2:Y:S01]  /*14ec0*/  S2R R20, SR_CgaCtaId ;  /* 0x0000000000147919 */ /* 0x000ea20000008800 */
[----:B-1----:R-:W-:-:S04]  /*14ed0*/  MOV R2, 0x400 ;  /* 0x0000040000027802 */ /* 0x002fc80000000f00 */
[----:B--2---:R-:W-:-:S05]  /*14ee0*/  LEA R2, R20, R2, 0x18 ;  /* 0x0000000214027211 */ /* 0x004fca00078ec0ff */
[----:B------:R-:W-:-:S05]  /*14ef0*/  VIADD R0, R2, 0x3000 ;  /* 0x0000300002007836 */ /* 0x000fca0000000000 */
[----:B------:R-:W-:-:S13]  /*14f00*/  LOP3.LUT P0, RZ, R0, 0x3ff, RZ, 0xc0, !PT ;  /* 0x000003ff00ff7812 */ /* 0x000fda000780c0ff */
[----:B------:R-:W-:Y:S05]  /*14f10*/  @!P0 BRA `(.L_x_463) ;  /* 0x0000000000408947 */ /* 0x000fea0003800000 */
[----:B------:R-:W-:Y:S01]  /*14f20*/  MOV R2, 0x0 ;  /* 0x0000000000027802 */ /* 0x000fe20000000f00 */
[----:B------:R-:W-:Y:S01]  /*14f30*/  ULDC.64 UR6, c[0x4][0x98] ;  /* 0x0100260000067ab9 */ /* 0x000fe20000000a00 */
[----:B------:R-:W-:Y:S01]  /*14f40*/  ULDC.64 UR8, c[0x4][0xa0] ;  /* 0x0100280000087ab9 */ /* 0x000fe20000000a00 */
[----:B------:R-:W-:Y:S01]  /*14f50*/  ULDC.64 UR4, c[0x4][0x18] ;  /* 0x0100060000047ab9 */ /* 0x000fe20000000a00 */
[----:B------:R-:W-:Y:S01]  /*14f60*/  IMAD.U32 R4, RZ, RZ, UR6 ;  /* 0x00000006ff047e24 */ /* 0x000fe2000f8e00ff */
[----:B------:R-:W-:Y:S01]  /*14f70*/  MOV R8, 0x70 ;  /* 0x0000007000087802 */ /* 0x000fe20000000f00 */
[----:B------:R-:W1:Y:S01]  /*14f80*/  LDC.64 R2, c[0x4][R2] ;  /* 0x0100000002027b82 */ /* 0x000e620000000a00 */
[----:B------:R-:W-:Y:S02]  /*14f90*/  IMAD.U32 R5, RZ, RZ, UR7 ;  /* 0x00000007ff057e24 */ /* 0x000fe4000f8e00ff */
[----:B0-----:R-:W-:Y:S02]  /*14fa0*/  IMAD.U32 R6, RZ, RZ, UR8 ;  /* 0x00000008ff067e24 */ /* 0x001fe4000f8e00ff */
[----:B------:R-:W-:-:S02]  /*14fb0*/  IMAD.U32 R7, RZ, RZ, UR9 ;  /* 0x00000009ff077e24 */ /* 0x000fc4000f8e00ff */
[----:B------:R-:W-:Y:S02]  /*14fc0*/  IMAD.U32 R10, RZ, RZ, UR4 ;  /* 0x00000004ff0a7e24 */ /* 0x000fe4000f8e00ff */
[----:B------:R-:W-:Y:S02]  /*14fd0*/  IMAD.U32 R11, RZ, RZ, UR5 ;  /* 0x00000005ff0b7e24 */ /* 0x000fe4000f8e00ff */
[----:B------:R-:W-:Y:S02]  /*14fe0*/  IMAD.MOV.U32 R12, RZ, RZ, 0x1 ;  /* 0x00000001ff0c7424 */ /* 0x000fe400078e00ff */
[----:B------:R-:W-:-:S07]  /*14ff0*/  IMAD.MOV.U32 R13, RZ, RZ, RZ ;  /* 0x000000ffff0d7224 */ /* 0x000fce00078e00ff */
[----:B------:R-:W-:-:S07]  /*15000*/  LEPC R20, `(.L_x_463) ;  /* 0x000000001014794e */ /* 0x000fce0000000000 */
[----:B-1----:R-:W-:Y:S05]  /*15010*/  CALL.ABS.NOINC R2 ;  /* 0x0000000002007343 */ /* 0x002fea0003c00000 */
.L_x_463:
        /* <DEDUP_REMOVED lines=22> */
.L_x_464:
[----:B------:R-:W2:Y:S01]  /*15180*/  LDL.LU R2, [R1+0x8] ;  /* 0x0000080001027983 */ /* 0x000ea20000300800 */
[----:B------:R-:W-:Y:S01]  /*15190*/  ULDC.64 UR4, c[0x0][0x9f8] ;  /* 0x00027e0000047ab9 */ /* 0x000fe20000000a00 */
[----:B------:R-:W1:Y:S02]  /*151a0*/  LDC R0, c[0x0][0x428] ;  /* 0x00010a00ff007b82 */ /* 0x000e640000000800 */
[----:B------:R-:W3:Y:S04]  /*151b0*/  LDL.LU R20, [R1+0xc] ;  /* 0x00000c0001147983 */ /* 0x000ee80000300800 */
[----:B------:R-:W0:Y:S01]  /*151c0*/  LDL.LU R4, [R1+0x2c] ;  /* 0x00002c0001047983 */ /* 0x000e220000300800 */
[----:B------:R-:W-:-:S04]  /*151d0*/  ISETP.NE.U32.AND P0, PT, RZ, UR4, PT ;  /* 0x00000004ff007c0c */ /* 0x000fc8000bf05070 */
[----:B------:R-:W-:Y:S01]  /*151e0*/  ISETP.NE.AND.EX P0, PT, RZ, UR5, PT, P0 ;  /* 0x00000005ff007c0c */ /* 0x000fe2000bf05300 */
[----:B------:R-:W4:Y:S02]  /*151f0*/  S2R R21, SR_TID.X ;  /* 0x0000000000157919 */ /* 0x000f240000002100 */
[----:B----4-:R-:W-:-:S10]  /*15200*/  LOP3.LUT R21, R21, 0x7f, RZ, 0xc0, !PT ;  /* 0x0000007f15157812 */ /* 0x010fd400078ec0ff */
[----:B--2---:R-:W-:-:S04]  /*15210*/  @P0 IADD3 R2, P1, R2, UR4, RZ ;  /* 0x0000000402020c10 */ /* 0x004fc8000ff3e0ff */
[----:B---3--:R-:W-:Y:S01]  /*15220*/  @P0 IADD3.X R3, R20, UR5, RZ, P1, !PT ;  /* 0x0000000514030c10 */ /* 0x008fe20008ffe4ff */
[----:B------:R-:W-:Y:S01]  /*15230*/  IMAD.MOV.U32 R20, RZ, RZ, R27 ;  /* 0x000000ffff147224 */ /* 0x000fe200078e001b */
[----:B------:R-:W-:-:S05]  /*15240*/  ULDC.64 UR4, c[0x0][0xa00] ;  /* 0x0002800000047ab9 */ /* 0x000fca0000000a00 */
[----:B------:R2:W5:Y:S01]  /*15250*/  @P0 LDG.E R20, desc[UR40][R2.64] ;  /* 0x0000002802140981 */ /* 0x000562000c1e1900 */
[----:B-1----:R-:W-:Y:S01]  /*15260*/  ISETP.NE.AND P0, PT, R0, 0x1, PT ;  /* 0x000000010000780c */ /* 0x002fe20003f05270 */
[----:B0-----:R-:W-:Y:S01]  /*15270*/  IMAD R6, R17, 0xc0, R4 ;  /* 0x000000c011067824 */ /* 0x001fe200078e0204 */
[----:B------:R-:W-:Y:S01]  /*15280*/  ISETP.NE.AND P1, PT, R21, RZ, PT ;  /* 0x000000ff1500720c */ /* 0x000fe20003f25270 */
[----:B------:R-:W-:-:S03]  /*15290*/  IMAD.MOV.U32 R0, RZ, RZ, R18 ;  /* 0x000000ffff007224 */ /* 0x000fc600078e0012 */
[----:B------:R-:W-:-:S07]  /*152a0*/  PLOP3.LUT P3, PT, P1, PT, PT, 0x8, 0x0 ;  /* 0x000000000000781c */ /* 0x000fce0000f6e170 */
[----:B------:R-:W0:Y:S02]  /*152b0*/  @P0 LDC R5, c[0x0][0x42c] ;  /* 0x00010b00ff050b82 */ /* 0x000e240000000800 */
[----:B------:R-:W-:-:S05]  /*152c0*/  VOTEU.ALL UP1, P1 ;  /* 0x00000000003f7886 */ /* 0x000fca0000820000 */
[----:B------:R-:W-:Y:S01]  /*152d0*/  @!UP1 UIADD3 UR8, UP0, UR38, 0x270, URZ ;  /* 0x0000027026089890 */ /* 0x000fe2000ff1e03f */
[----:B------:R-:W1:Y:S03]  /*152e0*/  @P0 LDC R4, c[0x0][0x430] ;  /* 0x00010c00ff040b82 */ /* 0x000e660000000800 */
[----:B------:R-:W-:-:S03]  /*152f0*/  @!UP1 UIADD3.X UR9, URZ, UR39, URZ, UP0, !UPT ;  /* 0x000000273f099290 */ /* 0x000fc600087fe43f */
[----:B------:R-:W-:Y:S01]  /*15300*/  VOTEU.ALL UP0, P1 ;  /* 0x00000000003f7886 */ /* 0x000fe20000800000 */
[----:B0-----:R-:W-:-:S05]  /*15310*/  @P0 IMAD.HI.U32 R5, R18, R5, RZ ;  /* 0x0000000512050227 */ /* 0x001fca00078e00ff */
[----:B-1----:R-:W-:Y:S02]  /*15320*/  @P0 SHF.R.U32.HI R0, RZ, R4, R5 ;  /* 0x00000004ff000219 */ /* 0x002fe40000011605 */
[----:B------:R-:W-:-:S04]  /*15330*/  ISETP.NE.U32.AND P0, PT, RZ, UR4, PT ;  /* 0x00000004ff007c0c */ /* 0x000fc8000bf05070 */
[----:B------:R-:W-:-:S04]  /*15340*/  ISETP.NE.AND.EX P2, PT, RZ, UR5, PT, P0 ;  /* 0x00000005ff007c0c */ /* 0x000fc8000bf45300 */
[----:B--2---:R-:W-:-:S09]  /*15350*/  SEL R7, R27, RZ, !P2 ;  /* 0x000000ff1b077207 */ /* 0x004fd20005000000 */
.L_x_465:
[----:B------:R-:W-:Y:S02]  /*15360*/  PLOP3.LUT P0, PT, P0, P3, PT, 0xa2, 0x0 ;  /* 0x000000000000781c */ /* 0x000fe40000707472 */
[----:B------:R-:W-:Y:S01]  /*15370*/  @P3 R2UR P0, UR7, R7 ;  /* 0x00000000070732ca */ /* 0x000fe20000000000 */
[----:B------:R-:W-:-:S07]  /*15380*/  UMOV UR4, URZ ;  /* 0x0000003f00047c82 */ /* 0x000fce0008000000 */
[----:B------:R-:W-:Y:S02]  /*15390*/  PLOP3.LUT P0, PT, P0, P3, PT, 0xa2, 0x0 ;  /* 0x000000000000781c */ /* 0x000fe40000707472 */
[----:B------:R-:W-:-:S08]  /*153a0*/  @P3 R2UR.OR P0, UR6, R18 ;  /* 0x00000000120632ca */ /* 0x000fd00000100000 */
[----:B------:R-:W-:Y:S02]  /*153b0*/  PLOP3.LUT P0, PT, P0, P3, PT, 0xa2, 0x0 ;  /* 0x000000000000781c */ /* 0x000fe40000707472 */
[----:B------:R-:W-:-:S08]  /*153c0*/  @P3 R2UR.OR P0, UR5, R6 ;  /* 0x00000000060532ca */ /* 0x000fd00000100000 */
[----:B------:R-:W-:-:S05]  /*153d0*/  @P3 PLOP3.LUT P3, PT, P0, PT, PT, 0x80, 0x0 ;  /* 0x000000000000381c */ /* 0x000fca000076f070 */
[----:B------:R0:W-:Y:S08]  /*153e0*/  @!UP0 UTMAPF.L2.4D [UR4], [UR8] ;  /* 0x00000004080085b8 */ /* 0x0001f00008018000 */
[----:B0-----:R-:W-:Y:S05]  /*153f0*/  @P3 BRA.U.ANY `(.L_x_465) ;  /* 0xfffffffd00d83947 */ /* 0x001fea000393ffff */
[----:B------:R-:W-:Y:S01]  /*15400*/  PLOP3.LUT P2, PT, P1, PT, PT, 0x8, 0x0 ;  /* 0x000000000000781c */ /* 0x000fe20000f4e170 */
[----:B------:R-:W-:Y:S01]  /*15410*/  VOTEU.ALL UP0, P1 ;  /* 0x00000000003f7886 */ /* 0x000fe20000800000 */
[----:B------:R-:W-:-:S11]  /*15420*/  UMOV UR4, 0x20 ;  /* 0x0000002000047882 */ /* 0x000fd60000000000 */
.L_x_466:
[----:B------:R-:W-:Y:S02]  /*15430*/  PLOP3.LUT P0, PT, P0, P2, PT, 0xa2, 0x0 ;  /* 0x000000000000781c */ /* 0x000fe40000705472 */
[----:B------:R-:W-:-:S08]  /*15440*/  @P2 R2UR P0, UR7, R7 ;  /* 0x00000000070722ca */ /* 0x000fd00000000000 */
        /* <DEDUP_REMOVED lines=10> */
.L_x_467:
        /* <DEDUP_REMOVED lines=9> */
[----:B------:R-:W0:Y:S01]  /*15580*/  LDC.64 R4, c[0x0][0x3f8] ;  /* 0x0000fe00ff047b82 */ /* 0x000e220000000a00 */
[----:B------:R-:W-:Y:S01]  /*15590*/  ULDC.64 UR4, c[0x0][0xa08] ;  /* 0x0002820000047ab9 */ /* 0x000fe20000000a00 */
[----:B-----5:R-:W-:Y:S02]  /*155a0*/  SHF.R.S32.HI R17, RZ, 0x1f, R20 ;  /* 0x0000001fff117819 */ /* 0x020fe40000011414 */
[----:B0-----:R-:W-:Y:S01]  /*155b0*/  LOP3.LUT P0, RZ, R4, UR4, RZ, 0xfc, !PT ;  /* 0x0000000404ff7c12 */ /* 0x001fe2000f80fcff */
[----:B------:R-:W-:-:S03]  /*155c0*/  UMOV UR4, 0xffffffff ;  /* 0xffffffff00047882 */ /* 0x000fc60000000000 */
[----:B------:R-:W-:-:S04]  /*155d0*/  LOP3.LUT P0, RZ, R5, UR5, RZ, 0xfc, P0 ;  /* 0x0000000505ff7c12 */ /* 0x000fc8000800fcff */
[----:B------:R-:W-:Y:S01]  /*155e0*/  SEL R2, R20, RZ, !P0 ;  /* 0x000000ff14027207 */ /* 0x000fe20004000000 */
[----:B------:R-:W-:Y:S08]  /*155f0*/  BRA.DIV UR4, `(.L_x_468) ;  /* 0x0000003a04907947 */ /* 0x000ff0000b800000 */
[----:B------:R-:W0:Y:S02]  /*15600*/  S2R R3, SR_TID.X ;  /* 0x0000000000037919 */ /* 0x000e240000002100 */
[----:B0-----:R-:W-:-:S04]  /*15610*/  SHF.R.U32.HI R3, RZ, 0x5, R3 ;  /* 0x00000005ff037819 */ /* 0x001fc80000011603 */
[----:B------:R-:W-:-:S05]  /*15620*/  LOP3.LUT R3, R3, 0x3, RZ, 0xc0, !PT ;  /* 0x0000000303037812 */ /* 0x000fca00078ec0ff */
[----:B------:R0:W1:Y:S02]  /*15630*/  SHFL.IDX PT, R14, R3, RZ, 0x1f ;  /* 0x00001fff030e7589 */ /* 0x00006400000e0000 */
.L_x_582:
[----:B-1----:R-:W-:Y:S02]  /*15640*/  ISETP.NE.AND P0, PT, R14, RZ, PT ;  /* 0x000000ff0e00720c */ /* 0x002fe40003f05270 */
[----:B------:R-:W-:-:S11]  /*15650*/  PLOP3.LUT P6, PT, PT, PT, PT, 0x8, 0x0 ;  /* 0x000000000000781c */ /* 0x000fd60003fce170 */
[----:B------:R-:W-:Y:S05]  /*15660*/  @P0 BRA `(.L_x_469) ;  /* 0x0000000800400947 */ /* 0x000fea0003800000 */
[----:B------:R-:W-:-:S03]  /*15670*/  UMOV UR4, 0xffffffff ;  /* 0xffffffff00047882 */ /* 0x000fc60000000000 */
[----:B------:R-:W-:Y:S05]  /*15680*/  BRA.DIV UR4, `(.L_x_470) ;  /* 0x0000003a04a07947 */ /* 0x000fea000b800000 */
[----:B------:R-:W-:-:S13]  /*15690*/  ELECT P6, URZ, PT ;  /* 0x00000000003f782f */ /* 0x000fda00038c0000 */
.L_x_585:
[----:B------:R-:W-:Y:S05]  /*156a0*/  @!P6 BRA `(.L_x_471) ;  /* 0x000000040098e947 */ /* 0x000fea0003800000 */
[----:B0-----:R-:W2:Y:S01]  /*156b0*/  LDL R3, [R1+0x1c] ;  /* 0x00001c0001037983 */ /* 0x001ea20000100800 */
[----:B------:R-:W-:-:S04]  /*156c0*/  ISETP.NE.U32.AND P0, PT, R4, RZ, PT ;  /* 0x000000ff0400720c */ /* 0x000fc80003f05070 */
[----:B------:R-:W-:Y:S02]  /*156d0*/  ISETP.NE.AND.EX P0, PT, R5, RZ, PT, P0 ;  /* 0x000000ff0500720c */ /* 0x000fe40003f05300 */
[----:B--2---:R-:W-:-:S11]  /*156e0*/  LEA.HI.SX32 R8, R3, 0xffffffff, 0x19 ;  /* 0xffffffff03087811 */ /* 0x004fd600078fcaff */
[----:B------:R-:W-:Y:S05]  /*156f0*/  @!P0 BRA `(.L_x_472) ;  /* 0x0000000000448947 */ /* 0x000fea0003800000 */
[----:B------:R-:W0:Y:S01]  /*15700*/  LDC R10, c[0x0][0x41c] ;  /* 0x00010700ff0a7b82 */ /* 0x000e220000000800 */
[----:B------:R-:W-:Y:S01]  /*15710*/  ULDC.64 UR4, c[0x0][0x408] ;  /* 0x0001020000047ab9 */ /* 0x000fe20000000a00 */
[----:B0-----:R-:W-:-:S13]  /*15720*/  ISETP.NE.AND P0, PT, R10, 0x1, PT ;  /* 0x000000010a00780c */ /* 0x001fda0003f05270 */
[----:B------:R-:W0:Y:S02]  /*15730*/  @P0 LDC.64 R2, c[0x0][0x420] ;  /* 0x00010800ff020b82 */ /* 0x000e240000000a00 */
[----:B0-----:R-:W-:-:S04]  /*15740*/  @P0 IMAD.HI.U32 R9, R8, R2, RZ ;  /* 0x0000000208090227 */ /* 0x001fc800078e00ff */
[----:B------:R-:W-:Y:S01]  /*15750*/  IMAD.MOV.U32 R2, RZ, RZ, R8 ;  /* 0x000000ffff027224 */ /* 0x000fe200078e0008 */
[----:B------:R-:W-:Y:S01]  /*15760*/  @P0 SHF.R.U32.HI R2, RZ, R3, R9 ;  /* 0x00000003ff020219 */ /* 0x000fe20000011609 */
[----:B------:R-:W-:-:S03]  /*15770*/  IMAD R9, R17, UR4, RZ ;  /* 0x0000000411097c24 */ /* 0x000fc6000f8e02ff */
[----:B------:R-:W-:Y:S01]  /*15780*/  IADD3 R3, -R2, RZ, RZ ;  /* 0x000000ff02037210 */ /* 0x000fe20007ffe1ff */
[----:B------:R-:W-:-:S04]  /*15790*/  IMAD R9, R20, UR5, R9 ;  /* 0x0000000514097c24 */ /* 0x000fc8000f8e0209 */
[----:B------:R-:W-:Y:S01]  /*157a0*/  IMAD R8, R10, R3, R8 ;  /* 0x000000030a087224 */ /* 0x000fe200078e0208 */
[----:B------:R-:W-:-:S03]  /*157b0*/  SHF.R.S32.HI R3, RZ, 0x1f, R2 ;  /* 0x0000001fff037819 */ /* 0x000fc60000011402 */
[----:B------:R-:W-:-:S04]  /*157c0*/  IMAD.WIDE.U32 R2, R20, UR4, R2 ;  /* 0x0000000414027c25 */ /* 0x000fc8000f8e0002 */
[----:B------:R-:W-:Y:S01]  /*157d0*/  IMAD.IADD R3, R3, 0x1, R9 ;  /* 0x0000000103037824 */ /* 0x000fe200078e0209 */
[----:B------:R-:W-:-:S04]  /*157e0*/  LEA R4, P0, R2, R4, 0x2 ;  /* 0x0000000402047211 */ /* 0x000fc800078010ff */
[----:B------:R-:W-:-:S05]  /*157f0*/  LEA.HI.X R5, R2, R5, R3, 0x2, P0 ;  /* 0x0000000502057211 */ /* 0x000fca00000f1403 */
[----:B------:R0:W5:Y:S04]  /*15800*/  LDG.E R2, desc[UR40][R4.64] ;  /* 0x0000002804027981 */ /* 0x000168000c1e1900 */
.L_x_472:
[----:B0-----:R-:W0:Y:S01]  /*15810*/  S2R R5, SR_CgaCtaId ;  /* 0x0000000000057919 */ /* 0x001e220000008800 */
[----:B------:R-:W-:Y:S01]  /*15820*/  MOV R4, 0x400 ;  /* 0x0000040000047802 */ /* 0x000fe20000000f00 */
[----:B------:R-:W1:Y:S03]  /*15830*/  S2R R3, SR_TID.X ;  /* 0x0000000000037919 */ /* 0x000e660000002100 */
[----:B0-----:R-:W-:Y:S02]  /*15840*/  LEA R4, R5, R4, 0x18 ;  /* 0x0000000405047211 */ /* 0x001fe400078ec0ff */
[----:B-1----:R-:W-:-:S03]  /*15850*/  LOP3.LUT R3, R3, 0x7f, RZ, 0xc0, !PT ;  /* 0x0000007f03037812 */ /* 0x002fc600078ec0ff */
[----:B------:R-:W-:Y:S01]  /*15860*/  IMAD R5, R22, 0x8, R4 ;  /* 0x0000000816057824 */ /* 0x000fe200078e0204 */
[----:B------:R-:W-:Y:S02]  /*15870*/  SHF.L.U32 R4, R24, 0x1f, RZ ;  /* 0x0000001f18047819 */ /* 0x000fe400000006ff */
[----:B------:R-:W-:Y:S02]  /*15880*/  ISETP.NE.AND P0, PT, R3, RZ, PT ;  /* 0x000000ff0300720c */ /* 0x000fe40003f05270 */
[----:B------:R-:W0:Y:S02]  /*15890*/  SYNCS.PHASECHK.TRANS64.TRYWAIT P2, [R5+URZ+0x19c80], R4 ;  /* 0x019c8004050075a7 */ /* 0x000e24000804017f */
[----:B0-----:R-:W-:Y:S09]  /*158a0*/  @!P2 BRA `(.L_x_473) ;  /* 0x000000380038a947 */ /* 0x001ff20003800000 */
.L_x_586:
[----:B------:R-:W-:Y:S05]  /*158b0*/  @P0 BRA `(.L_x_474) ;  /* 0x00000000001c0947 */ /* 0x000fea0003800000 */
[----:B------:R-:W1:Y:S02]  /*158c0*/  S2R R3, SR_TID.X ;  /* 0x0000000000037919 */ /* 0x000e640000002100 */
[----:B-1----:R-:W-:Y:S01]  /*158d0*/  LOP3.LUT R9, R3, 0x1f, RZ, 0xc0, !PT ;  /* 0x0000001f03097812 */ /* 0x002fe200078ec0ff */
[----:B------:R-:W-:-:S03]  /*158e0*/  IMAD.MOV.U32 R3, RZ, RZ, 0x3000 ;  /* 0x00003000ff037424 */ /* 0x000fc600078e00ff */
[----:B------:R-:W-:Y:S01]  /*158f0*/  ISETP.NE.AND P2, PT, R9, RZ, PT ;  /* 0x000000ff0900720c */ /* 0x000fe20003f45270 */
[----:B------:R1:W-:-:S12]  /*15900*/  SYNCS.ARRIVE.TRANS64 RZ, [R5+URZ+0x19c70], R3 ;  /* 0x019c700305ff79a7 */ /* 0x0003d8000800003f */
[----:B-1----:R-:W-:Y:S05]  /*15910*/  @!P2 BRA `(.L_x_474) ;  /* 0x000000000004a947 */ /* 0x002fea0003800000 */
[----:B------:R-:W-:Y:S01]  /*15920*/  BPT.TRAP 0x1 ;  /* 0x000000040000795c */ /* 0x000fe20000300000 */
.L_x_474:
[----:B------:R-:W1:Y:S01]  /*15930*/  S2R R9, SR_CgaCtaId ;  /* 0x0000000000097919 */ /* 0x000e620000008800 */
[----:B------:R-:W-:Y:S01]  /*15940*/  MOV R3, 0x400 ;  /* 0x0000040000037802 */ /* 0x000fe20000000f00 */
[----:B------:R-:W-:Y:S01]  /*15950*/  IMAD R8, R8, 0x80, R26 ;  /* 0x0000008008087824 */ /* 0x000fe200078e021a */
[----:B------:R-:W-:Y:S01]  /*15960*/  R2UR UR9, R5 ;  /* 0x00000000050972ca */ /* 0x000fe200000e0000 */
[----:B------:R-:W-:Y:S01]  /*15970*/  UIADD3 UR4, UP0, UR38, 0x470, URZ ;  /* 0x0000047026047890 */ /* 0x000fe2000ff1e03f */
[----:B------:R-:W-:Y:S01]  /*15980*/  R2UR UR12, R0 ;  /* 0x00000000000c72ca */ /* 0x000fe200000e0000 */
[----:B------:R-:W-:Y:S01]  /*15990*/  UMOV UR10, URZ ;  /* 0x0000003f000a7c82 */ /* 0x000fe20008000000 */
[----:B-----5:R-:W-:Y:S01]  /*159a0*/  R2UR UR13, R2 ;  /* 0x00000000020d72ca */ /* 0x020fe200000e0000 */
[----:B------:R-:W-:Y:S01]  /*159b0*/  UIADD3.X UR5, URZ, UR39, URZ, UP0, !UPT ;  /* 0x000000273f057290 */ /* 0x000fe200087fe43f */
[----:B------:R-:W-:Y:S01]  /*159c0*/  R2UR UR11, R8 ;  /* 0x00000000080b72ca */ /* 0x000fe200000e0000 */
[----:B------:R-:W-:Y:S01]  /*159d0*/  UMOV UR6, 0x0 ;  /* 0x0000000000067882 */ /* 0x000fe20000000000 */
[----:B------:R-:W-:Y:S01]  /*159e0*/  UMOV UR7, 0x14f00000 ;  /* 0x14f0000000077882 */ /* 0x000fe20000000000 */
[----:B------:R-:W-:-:S04]  /*159f0*/  UMOV UR16, 0x20 ;  /* 0x0000002000107882 */ /* 0x000fc80000000000 */
[----:B------:R-:W-:Y:S01]  /*15a00*/  UIADD3 UR9, UR9, 0x19c70, URZ ;  /* 0x00019c7009097890 */ /* 0x000fe2000fffe03f */
[----:B-1----:R-:W-:-:S05]  /*15a10*/  LEA R3, R9, R3, 0x18 ;  /* 0x0000000309037211 */ /* 0x002fca00078ec0ff */
[----:B------:R-:W-:-:S05]  /*15a20*/  IMAD R3, R22, 0x3000, R3 ;  /* 0x0000300016037824 */ /* 0x000fca00078e0203 */
[----:B------:R-:W-:-:S13]  /*15a30*/  R2UR UR15, R3 ;  /* 0x00000000030f72ca */ /* 0x000fda00000e0000 */
[----:B------:R-:W-:Y:S02]  /*15a40*/  UIADD3 UR8, UR15, 0x9000, URZ ;  /* 0x000090000f087890 */ /* 0x000fe4000fffe03f */
[----:B------:R-:W-:Y:S02]  /*15a50*/  UIADD3 UR14, UR15, 0xa000, URZ ;  /* 0x0000a0000f0e7890 */ /* 0x000fe4000fffe03f */
[----:B------:R-:W-:-:S05]  /*15a60*/  UIADD3 UR15, UR15, 0xb000, URZ ;  /* 0x0000b0000f0f7890 */ /* 0x000fca000fffe03f */
[----:B------:R1:W-:Y:S02]  /*15a70*/  UTMALDG.4D [UR8], [UR4], desc[UR6] ;  /* 0x00000608040075b4 */ /* 0x0003e40008019000 */
[----:B-1----:R-:W-:Y:S01]  /*15a80*/  UMOV UR8, UR14 ;  /* 0x0000000e00087c82 */ /* 0x002fe20008000000 */
[----:B------:R-:W-:Y:S01]  /*15a90*/  UMOV UR10, UR16 ;  /* 0x00000010000a7c82 */ /* 0x000fe20008000000 */
[----:B------:R-:W-:Y:S01]  /*15aa0*/  UMOV UR14, 0x40 ;  /* 0x00000040000e7882 */ /* 0x000fe20000000000 */
[----:B------:R1:W-:Y:S02]  /*15ab0*/  UTMALDG.4D [UR8], [UR4], desc[UR6] ;  /* 0x00000608040075b4 */ /* 0x0003e40008019000 */
[----:B-1----:R-:W-:Y:S01]  /*15ac0*/  UMOV UR8, UR15 ;  /* 0x0000000f00087c82 */ /* 0x002fe20008000000 */
[----:B------:R-:W-:Y:S02]  /*15ad0*/  UMOV UR10, UR14 ;  /* 0x0000000e000a7c82 */ /* 0x000fe40008000000 */
[----:B------:R1:W-:Y:S01]  /*15ae0*/  UTMALDG.4D [UR8], [UR4], desc[UR6] ;  /* 0x00000608040075b4 */ /* 0x0003e20008019000 */
[----:B------:R-:W2:Y:S02]  /*15af0*/  SYNCS.PHASECHK.TRANS64.TRYWAIT P2, [R5+URZ+0x19c40], R4 ;  /* 0x019c4004050075a7 */ /* 0x000ea4000804017f */
[----:B-12---:R-:W-:Y:S05]  /*15b00*/  @!P2 BRA `(.L_x_475) ;  /* 0x0000003400b4a947 */ /* 0x006fea0003800000 */
.L_x_587:
        /* <DEDUP_REMOVED lines=8> */
.L_x_476:
        /* <DEDUP_REMOVED lines=24> */
.L_x_471:
[----:B01----:R-:W0:Y:S01]  /*15d10*/  S2R R5, SR_CgaCtaId ;  /* 0x0000000000057919 */ /* 0x003e220000008800 */
[----:B------:R-:W-:Y:S01]  /*15d20*/  MOV R4, 0x400 ;  /* 0x0000040000047802 */ /* 0x000fe20000000f00 */
[----:B------:R-:W-:Y:S05]  /*15d30*/  WARPSYNC.ALL ;  /* 0x0000000000007948 */ /* 0x000fea0003800000 */
[----:B------:R-:W-:Y:S01]  /*15d40*/  BAR.SYNC.DEFER_BLOCKING 0x8, 0x1a0 ;  /* 0x0206800000007b1d */ /* 0x000fe20000010000 */
[----:B------:R-:W-:-:S13]  /*15d50*/  ELECT P0, URZ, PT ;  /* 0x00000000003f782f */ /* 0x000fda0003800000 */
[C---:B------:R-:W-:Y:S01]  /*15d60*/  @P0 R2UR UR13, R7.reuse ;  /* 0x00000000070d02ca */ /* 0x040fe200000e0000 */
[----:B------:R-:W-:Y:S01]  /*15d70*/  UIADD3 UR4, UP0, UR38, 0x270, URZ ;  /* 0x0000027026047890 */ /* 0x000fe2000ff1e03f */
[----:B------:R-:W-:Y:S02]  /*15d80*/  @P0 R2UR UR12, R18 ;  /* 0x00000000120c02ca */ /* 0x000fe400000e0000 */
[----:B------:R-:W-:Y:S01]  /*15d90*/  @P0 R2UR UR11, R6 ;  /* 0x00000000060b02ca */ /* 0x000fe200000e0000 */
[----:B------:R-:W-:Y:S01]  /*15da0*/  UIADD3.X UR5, URZ, UR39, URZ, UP0, !UPT ;  /* 0x000000273f057290 */ /* 0x000fe200087fe43f */
[----:B------:R-:W-:Y:S01]  /*15db0*/  @P0 R2UR UR21, R7 ;  /* 0x00000000071502ca */ /* 0x000fe200000e0000 */
[----:B------:R-:W-:Y:S01]  /*15dc0*/  UMOV UR6, 0x0 ;  /* 0x0000000000067882 */ /* 0x000fe20000000000 */
[----:B------:R-:W-:Y:S01]  /*15dd0*/  UMOV UR7, 0x12f00000 ;  /* 0x12f0000000077882 */ /* 0x000fe20000000000 */
[----:B------:R-:W-:Y:S01]  /*15de0*/  UMOV UR10, URZ ;  /* 0x0000003f000a7c82 */ /* 0x000fe20008000000 */
[----:B------:R-:W-:Y:S01]  /*15df0*/  @P0 R2UR UR20, R18 ;  /* 0x00000000121402ca */ /* 0x000fe200000e0000 */
[----:B------:R-:W-:Y:S01]  /*15e00*/  UMOV UR14, 0x0 ;  /* 0x00000000000e7882 */ /* 0x000fe20000000000 */
[----:B------:R-:W-:Y:S01]  /*15e10*/  @P0 IMAD.MOV.U32 R3, RZ, RZ, 0x4800 ;  /* 0x00004800ff030424 */ /* 0x000fe200078e00ff */
[----:B------:R-:W-:Y:S01]  /*15e20*/  @P0 R2UR UR19, R6 ;  /* 0x00000000061302ca */ /* 0x000fe200000e0000 */
[----:B------:R-:W-:Y:S01]  /*15e30*/  UMOV UR15, 0x12f00000 ;  /* 0x12f00000000f7882 */ /* 0x000fe20000000000 */
[----:B------:R-:W-:Y:S01]  /*15e40*/  UMOV UR18, 0x20 ;  /* 0x0000002000127882 */ /* 0x000fe20000000000 */
[----:B------:R-:W-:Y:S01]  /*15e50*/  UMOV UR22, 0x0 ;  /* 0x0000000000167882 */ /* 0x000fe20000000000 */
[----:B------:R-:W-:Y:S01]  /*15e60*/  UMOV UR23, 0x12f00000 ;  /* 0x12f0000000177882 */ /* 0x000fe20000000000 */
[----:B0-----:R-:W-:-:S04]  /*15e70*/  LEA R4, R5, R4, 0x18 ;  /* 0x0000000405047211 */ /* 0x001fc800078ec0ff */
[----:B------:R-:W-:Y:S01]  /*15e80*/  R2UR UR24, R4 ;  /* 0x00000000041872ca */ /* 0x000fe200000e0000 */
[----:B------:R1:W-:-:S12]  /*15e90*/  @P0 SYNCS.ARRIVE.TRANS64 RZ, [R4+URZ+0x19c00], R3 ;  /* 0x019c000304ff09a7 */ /* 0x0003d8000800003f */
[----:B------:R-:W-:Y:S02]  /*15ea0*/  UIADD3 UR8, UR24, 0xf000, URZ ;  /* 0x0000f00018087890 */ /* 0x000fe4000fffe03f */
[----:B------:R-:W-:Y:S02]  /*15eb0*/  UIADD3 UR9, UR24, 0x19c00, URZ ;  /* 0x00019c0018097890 */ /* 0x000fe4000fffe03f */
[----:B------:R-:W-:-:S05]  /*15ec0*/  UIADD3 UR16, UR24, 0x10800, URZ ;  /* 0x0001080018107890 */ /* 0x000fca000fffe03f */
[----:B------:R-:W-:Y:S02]  /*15ed0*/  UMOV UR17, UR9 ;  /* 0x0000000900117c82 */ /* 0x000fe40008000000 */
[----:B------:R0:W-:Y:S02]  /*15ee0*/  UTMALDG.4D [UR8], [UR4], desc[UR6] ;  /* 0x00000608040075b4 */ /* 0x0001e40008019000 */
[----:B------:R1:W-:Y:S01]  /*15ef0*/  UTMALDG.4D [UR16], [UR4], desc[UR14] ;  /* 0x00000e10040075b4 */ /* 0x0003e20008019000 */
[----:B0-----:R-:W-:Y:S01]  /*15f00*/  @P0 R2UR UR13, R7 ;  /* 0x00000000070d02ca */ /* 0x001fe200000e0000 */
[----:B------:R-:W-:Y:S01]  /*15f10*/  UIADD3 UR8, UR24, 0x12000, URZ ;  /* 0x0001200018087890 */ /* 0x000fe2000fffe03f */
[----:B------:R-:W-:Y:S01]  /*15f20*/  @P0 R2UR UR12, R18 ;  /* 0x00000000120c02ca */ /* 0x000fe200000e0000 */
[----:B------:R-:W-:Y:S01]  /*15f30*/  UMOV UR10, 0x40 ;  /* 0x00000040000a7882 */ /* 0x000fe20000000000 */
[----:B------:R-:W-:-:S13]  /*15f40*/  @P0 R2UR UR11, R6 ;  /* 0x00000000060b02ca */ /* 0x000fda00000e0000 */
[----:B------:R1:W-:Y:S02]  /*15f50*/  UTMALDG.4D [UR8], [UR4], desc[UR22] ;  /* 0x00001608040075b4 */ /* 0x0003e40008019000 */
[----:B-1----:R-:W-:Y:S01]  /*15f60*/  NOP ;  /* 0x0000000000007918 */ /* 0x002fe20000000000 */
.L_x_469:
[----:B------:R-:W2:Y:S04]  /*15f70*/  LDL.LU R7, [R1+0x24] ;  /* 0x0000240001077983 */ /* 0x000ea80000300800 */
[----:B------:R-:W3:Y:S01]  /*15f80*/  LDL.LU R4, [R1+0x14] ;  /* 0x0000140001047983 */ /* 0x000ee20000300800 */
[----:B------:R-:W-:Y:S01]  /*15f90*/  MOV R5, 0x400 ;  /* 0x0000040000057802 */ /* 0x000fe20000000f00 */
[----:B------:R-:W-:Y:S01]  /*15fa0*/  BSSY B0, `(.L_x_477) ;  /* 0x000000c000007945 */ /* 0x000fe20003800000 */
[----:B------:R-:W1:Y:S02]  /*15fb0*/  S2R R6, SR_CgaCtaId ;  /* 0x0000000000067919 */ /* 0x000e640000008800 */
[----:B-1----:R-:W-:Y:S01]  /*15fc0*/  LEA R5, R6, R5, 0x18 ;  /* 0x0000000506057211 */ /* 0x002fe200078ec0ff */
[----:B--2---:R-:W-:Y:S01]  /*15fd0*/  VIADD R7, R7, 0x1 ;  /* 0x0000000107077836 */ /* 0x004fe20000000000 */
[----:B---3--:R-:W-:-:S04]  /*15fe0*/  ISETP.GE.AND P2, PT, R4, 0x81, PT ;  /* 0x000000810400780c */ /* 0x008fc80003f46270 */
[----:B------:R1:W-:Y:S01]  /*15ff0*/  STL [R1+0x24], R7 ;  /* 0x0000240701007387 */ /* 0x0003e20000100800 */
[----:B0-----:R-:W-:-:S04]  /*16000*/  LEA.HI R3, R7, R7, RZ, 0x1 ;  /* 0x0000000707037211 */ /* 0x001fc800078f08ff */
[----:B------:R-:W-:-:S05]  /*16010*/  LOP3.LUT R3, R3, 0xfffffffe, RZ, 0xc0, !PT ;  /* 0xfffffffe03037812 */ /* 0x000fca00078ec0ff */
[----:B------:R-:W-:-:S05]  /*16020*/  IMAD.IADD R3, R7, 0x1, -R3 ;  /* 0x0000000107037824 */ /* 0x000fca00078e0a03 */
[----:B------:R-:W-:-:S04]  /*16030*/  SHF.L.U32 R3, R3, 0x1f, RZ ;  /* 0x0000001f03037819 */ /* 0x000fc800000006ff */
[----:B------:R-:W0:Y:S02]  /*16040*/  SYNCS.PHASECHK.TRANS64.TRYWAIT P0, [R5+URZ+0x19c20], R3 ;  /* 0x019c2003050075a7 */ /* 0x000e24000800017f */
[----:B01----:R-:W-:Y:S05]  /*16050*/  @!P0 BRA `(.L_x_478) ;  /* 0x0000003000748947 */ /* 0x003fea0003800000 */
.L_x_588:
[----:B------:R-:W-:Y:S05]  /*16060*/  BSYNC B0 ;  /* 0x0000000000007941 */ /* 0x000fea0003800000 */
.L_x_477:
[----:B------:R-:W-:Y:S05]  /*16070*/  @!P2 BRA `(.L_x_479) ;  /* 0x00000010001ca947 */ /* 0x000fea0003800000 */
[----:B0-----:R-:W2:Y:S01]  /*16080*/  LDL.LU R4, [R1+0x1c] ;  /* 0x00001c0001047983 */ /* 0x001ea20000300800 */
[----:B------:R-:W-:Y:S02]  /*16090*/  IMAD.MOV.U32 R6, RZ, RZ, R22 ;  /* 0x000000ffff067224 */ /* 0x000fe400078e0016 */
[----:B------:R-:W-:Y:S01]  /*160a0*/  IMAD.MOV.U32 R7, RZ, RZ, R24 ;  /* 0x000000ffff077224 */ /* 0x000fe200078e0018 */
[----:B--2---:R-:W-:-:S07]  /*160b0*/  LEA.HI.SX32 R12, R4, 0xfffffffe, 0x19 ;  /* 0xfffffffe040c7811 */ /* 0x004fce00078fcaff */
.L_x_503:
[----:B------:R-:W-:Y:S01]  /*160c0*/  VIADD R22, R6, 0x1 ;  /* 0x0000000106167836 */ /* 0x000fe20000000000 */
[----:B------:R-:W-:Y:S05]  /*160d0*/  YIELD ;  /* 0x0000000000007946 */ /* 0x000fea0003800000 */
[----:B------:R-:W-:Y:S01]  /*160e0*/  ISETP.NE.AND P0, PT, R22, 0x2, PT ;  /* 0x000000021600780c */ /* 0x000fe20003f05270 */
[----:B------:R-:W-:Y:S03]  /*160f0*/  BSSY B0, `(.L_x_480) ;  /* 0x00000a9000007945 */ /* 0x000fe60003800000 */
[----:B------:R-:W-:-:S02]  /*16100*/  SEL R24, RZ, 0x1, P0 ;  /* 0x00000001ff187807 */ /* 0x000fc40000000000 */
[----:B------:R-:W-:Y:S02]  /*16110*/  SEL R22, R22, RZ, P0 ;  /* 0x000000ff16167207 */ /* 0x000fe40000000000 */
[----:B------:R-:W-:Y:S01]  /*16120*/  LOP3.LUT R24, R7, R24, RZ, 0x3c, !PT ;  /* 0x0000001807187212 */ /* 0x000fe200078e3cff */
[----:B01----:R-:W-:Y:S06]  /*16130*/  @!P6 BRA `(.L_x_481) ;  /* 0x000000080090e947 */ /* 0x003fec0003800000 */
[----:B------:R-:W-:Y:S01]  /*16140*/  ULDC.64 UR4, c[0x0][0x3f8] ;  /* 0x0000fe0000047ab9 */ /* 0x000fe20000000a00 */
[----:B------:R-:W-:Y:S01]  /*16150*/  IMAD.MOV.U32 R8, RZ, RZ, R12 ;  /* 0x000000ffff087224 */ /* 0x000fe200078e000c */
[----:B------:R-:W-:-:S04]  /*16160*/  ISETP.NE.U32.AND P0, PT, RZ, UR4, PT ;  /* 0x00000004ff007c0c */ /* 0x000fc8000bf05070 */
[----:B------:R-:W-:-:S13]  /*16170*/  ISETP.NE.AND.EX P0, PT, RZ, UR5, PT, P0 ;  /* 0x00000005ff007c0c */ /* 0x000fda000bf05300 */
        /* <DEDUP_REMOVED lines=9> */
[--C-:B------:R-:W-:Y:S01]  /*16210*/  SHF.R.S32.HI R3, RZ, 0x1f, R2.reuse ;  /* 0x0000001fff037819 */ /* 0x100fe20000011402 */
[----:B------:R-:W-:Y:S02]  /*16220*/  IMAD.MOV R8, RZ, RZ, -R2 ;  /* 0x000000ffff087224 */ /* 0x000fe400078e0a02 */
[C---:B------:R-:W-:Y:S02]  /*16230*/  IMAD R4, R20.reuse, UR7, R4 ;  /* 0x0000000714047c24 */ /* 0x040fe4000f8e0204 */
[----:B------:R-:W-:-:S04]  /*16240*/  IMAD.WIDE.U32 R2, R20, UR6, R2 ;  /* 0x0000000614027c25 */ /* 0x000fc8000f8e0002 */
[----:B------:R-:W-:Y:S01]  /*16250*/  IMAD.IADD R3, R4, 0x1, R3 ;  /* 0x0000000104037824 */ /* 0x000fe200078e0203 */
[----:B------:R-:W-:Y:S01]  /*16260*/  LEA R4, P0, R2, UR4, 0x2 ;  /* 0x0000000402047c11 */ /* 0x000fe2000f8010ff */
[----:B------:R-:W-:-:S03]  /*16270*/  IMAD R8, R5, R8, R12 ;  /* 0x0000000805087224 */ /* 0x000fc600078e020c */
[----:B------:R-:W-:-:S05]  /*16280*/  LEA.HI.X R5, R2, UR5, R3, 0x2, P0 ;  /* 0x0000000502057c11 */ /* 0x000fca00080f1403 */
[----:B------:R0:W5:Y:S04]  /*16290*/  LDG.E R2, desc[UR40][R4.64] ;  /* 0x0000002804027981 */ /* 0x000168000c1e1900 */
.L_x_482:
[----:B0-----:R-:W0:Y:S01]  /*162a0*/  S2R R4, SR_CgaCtaId ;  /* 0x0000000000047919 */ /* 0x001e220000008800 */
[----:B------:R-:W-:Y:S01]  /*162b0*/  MOV R3, 0x400 ;  /* 0x0000040000037802 */ /* 0x000fe20000000f00 */
[----:B------:R-:W-:Y:S01]  /*162c0*/  BSSY B1, `(.L_x_483) ;  /* 0x0000009000017945 */ /* 0x000fe20003800000 */
[----:B------:R-:W1:Y:S02]  /*162d0*/  S2R R5, SR_TID.X ;  /* 0x0000000000057919 */ /* 0x000e640000002100 */
[----:B0-----:R-:W-:Y:S02]  /*162e0*/  LEA R3, R4, R3, 0x18 ;  /* 0x0000000304037211 */ /* 0x001fe400078ec0ff */
[----:B------:R-:W-:Y:S02]  /*162f0*/  SHF.L.U32 R4, R24, 0x1f, RZ ;  /* 0x0000001f18047819 */ /* 0x000fe400000006ff */
[----:B------:R-:W-:Y:S02]  /*16300*/  LEA R3, R22, R3, 0x3 ;  /* 0x0000000316037211 */ /* 0x000fe400078e18ff */
[----:B-1----:R-:W-:-:S02]  /*16310*/  LOP3.LUT R5, R5, 0x7f, RZ, 0xc0, !PT ;  /* 0x0000007f05057812 */ /* 0x002fc400078ec0ff */
[----:B------:R-:W0:Y:S02]  /*16320*/  SYNCS.PHASECHK.TRANS64.TRYWAIT P0, [R3+URZ+0x19c80], R4 ;  /* 0x019c8004030075a7 */ /* 0x000e24000800017f */
[----:B------:R-:W-:Y:S01]  /*16330*/  ISETP.NE.AND P2, PT, R5, RZ, PT ;  /* 0x000000ff0500720c */ /* 0x000fe20003f45270 */
[----:B0-----:R-:W-:-:S12]  /*16340*/  @!P0 BRA `(.L_x_484) ;  /* 0x0000002c00d88947 */ /* 0x001fd80003800000 */
.L_x_589:
[----:B------:R-:W-:Y:S05]  /*16350*/  BSYNC B1 ;  /* 0x0000000000017941 */ /* 0x000fea0003800000 */
.L_x_483:
[----:B------:R-:W-:Y:S04]  /*16360*/  BSSY B1, `(.L_x_485) ;  /* 0x0000009000017945 */ /* 0x000fe80003800000 */
        /* <DEDUP_REMOVED lines=8> */
.L_x_486:
[----:B------:R-:W-:Y:S05]  /*163f0*/  BSYNC B1 ;  /* 0x0000000000017941 */ /* 0x000fea0003800000 */
.L_x_485:
[----:B------:R-:W1:Y:S01]  /*16400*/  S2R R9, SR_CgaCtaId ;  /* 0x0000000000097919 */ /* 0x000e620000008800 */
[----:B------:R-:W-:Y:S01]  /*16410*/  IMAD.MOV.U32 R14, RZ, RZ, RZ ;  /* 0x000000ffff0e7224 */ /* 0x000fe200078e00ff */
[----:B------:R-:W-:Y:S01]  /*16420*/  MOV R5, 0x400 ;  /* 0x0000040000057802 */ /* 0x000fe20000000f00 */
[----:B------:R-:W-:Y:S01]  /*16430*/  UIADD3 UR4, UP0, UR38, 0x470, URZ ;  /* 0x0000047026047890 */ /* 0x000fe2000ff1e03f */
[----:B------:R-:W-:Y:S01]  /*16440*/  PLOP3.LUT P0, PT, PT, PT, PT, 0x80, 0x0 ;  /* 0x000000000000781c */ /* 0x000fe20003f0f070 */
[----:B------:R-:W-:Y:S01]  /*16450*/  IMAD R8, R8, 0x80, R26 ;  /* 0x0000008008087824 */ /* 0x000fe200078e021a */
[----:B------:R-:W-:Y:S01]  /*16460*/  R2UR UR10, R14 ;  /* 0x000000000e0a72ca */ /* 0x000fe200000e0000 */
[----:B------:R-:W-:Y:S01]  /*16470*/  UIADD3.X UR5, URZ, UR39, URZ, UP0, !UPT ;  /* 0x000000273f057290 */ /* 0x000fe200087fe43f */
[----:B------:R-:W-:Y:S01]  /*16480*/  UMOV UR6, 0x0 ;  /* 0x0000000000067882 */ /* 0x000fe20000000000 */
[----:B------:R-:W-:Y:S01]  /*16490*/  UMOV UR7, 0x14f00000 ;  /* 0x14f0000000077882 */ /* 0x000fe20000000000 */
[----:B-1----:R-:W-:-:S05]  /*164a0*/  LEA R5, R9, R5, 0x18 ;  /* 0x0000000509057211 */ /* 0x002fca00078ec0ff */
[----:B------:R-:W-:Y:S02]  /*164b0*/  IMAD R9, R22, 0x3000, R5 ;  /* 0x0000300016097824 */ /* 0x000fe400078e0205 */
[----:B------:R-:W-:Y:S02]  /*164c0*/  VIADD R5, R3, 0x19c70 ;  /* 0x00019c7003057836 */ /* 0x000fe40000000000 */
[----:B------:R-:W-:-:S07]  /*164d0*/  VIADD R10, R9, 0x9000 ;  /* 0x00009000090a7836 */ /* 0x000fce0000000000 */
.L_x_487:
[----:B------:R-:W-:-:S13]  /*164e0*/  @P0 ELECT P3, URZ, PT ;  /* 0x00000000003f082f */ /* 0x000fda0003860000 */
[----:B-----5:R-:W-:Y:S02]  /*164f0*/  @P3 R2UR UR13, R2 ;  /* 0x00000000020d32ca */ /* 0x020fe400000e0000 */
        /* <DEDUP_REMOVED lines=8> */
[----:B------:R-:W-:Y:S01]  /*16580*/  IMAD.MOV.U32 R13, RZ, RZ, 0x20 ;  /* 0x00000020ff0d7424 */ /* 0x000fe200078e00ff */
[----:B------:R-:W-:Y:S01]  /*16590*/  PLOP3.LUT P0, PT, PT, PT, PT, 0x80, 0x0 ;  /* 0x000000000000781c */ /* 0x000fe20003f0f070 */
[----:B------:R-:W-:Y:S01]  /*165a0*/  VIADD R10, R9, 0xa000 ;  /* 0x0000a000090a7836 */ /* 0x000fe20000000000 */
[----:B------:R-:W-:Y:S01]  /*165b0*/  UMOV UR6, 0x0 ;  /* 0x0000000000067882 */ /* 0x000fe20000000000 */
[----:B------:R-:W-:Y:S01]  /*165c0*/  UMOV UR7, 0x14f00000 ;  /* 0x14f0000000077882 */ /* 0x000fe20000000000 */
[----:B------:R-:W-:-:S15]  /*165d0*/  R2UR UR10, R13 ;  /* 0x000000000d0a72ca */ /* 0x000fde00000e0000 */
.L_x_488:
        /* <DEDUP_REMOVED lines=16> */
.L_x_489:
        /* <DEDUP_REMOVED lines=10> */
[----:B------:R-:W1:Y:S01]  /*16780*/  SYNCS.PHASECHK.TRANS64.TRYWAIT P0, [R3+URZ+0x19c40], R4 ;  /* 0x019c4004030075a7 */ /* 0x000e62000800017f */
[----:B------:R-:W-:Y:S04]  /*16790*/  BSSY B1, `(.L_x_490) ;  /* 0x0000002000017945 */ /* 0x000fe80003800000 */
[----:B-1----:R-:W-:Y:S05]  /*167a0*/  @!P0 BRA `(.L_x_491) ;  /* 0x0000002800d48947 */ /* 0x002fea0003800000 */
.L_x_590:
[----:B------:R-:W-:Y:S05]  /*167b0*/  BSYNC B1 ;  /* 0x0000000000017941 */ /* 0x000fea0003800000 */
.L_x_490:
        /* <DEDUP_REMOVED lines=11> */
.L_x_493:
[----:B------:R-:W-:Y:S05]  /*16870*/  BSYNC B1 ;  /* 0x0000000000017941 */ /* 0x000fea0003800000 */
.L_x_492:
        /* <DEDUP_REMOVED lines=8> */
.L_x_494:
        /* <DEDUP_REMOVED lines=15> */
.L_x_495:
        /* <DEDUP_REMOVED lines=10> */
[----:B------:R-:W-:Y:S02]  /*16a90*/  R2UR UR10, R11 ;  /* 0x000000000b0a72ca */ /* 0x000fe400000e0000 */
[----:B------:R-:W-:Y:S02]  /*16aa0*/  R2UR UR6, R4 ;  /* 0x00000000040672ca */ /* 0x000fe400000e0000 */
[----:B------:R-:W-:Y:S02]  /*16ab0*/  R2UR UR7, R5 ;  /* 0x00000000050772ca */ /* 0x000fe400000e0000 */
[----:B------:R-:W-:Y:S02]  /*16ac0*/  PLOP3.LUT P0, PT, PT, PT, PT, 0x80, 0x0 ;  /* 0x000000000000781c */ /* 0x000fe40003f0f070 */
[----:B------:R-:W-:-:S11]  /*16ad0*/  IADD3 R9, R9, 0x15800, RZ ;  /* 0x0001580009097810 */ /* 0x000fd60007ffe0ff */
.L_x_496:
        /* <DEDUP_REMOVED lines=10> */
.L_x_481:
[----:B------:R-:W-:Y:S05]  /*16b80*/  BSYNC B0 ;  /* 0x0000000000007941 */ /* 0x000fea0003800000 */
.L_x_480:
[----:B------:R-:W2:Y:S02]  /*16b90*/  LDL R4, [R1+0x30] ;  /* 0x0000300001047983 */ /* 0x000ea40000100800 */
[----:B--2---:R-:W-:-:S13]  /*16ba0*/  ISETP.NE.AND P0, PT, R4, 0x3, PT ;  /* 0x000000030400780c */ /* 0x004fda0003f05270 */
[----:B------:R-:W-:Y:S05]  /*16bb0*/  @!P0 BRA `(.L_x_497) ;  /* 0x0000000000048947 */ /* 0x000fea0003800000 */
[----:B------:R-:W-:Y:S01]  /*16bc0*/  BPT.TRAP 0x1 ;  /* 0x000000040000795c */ /* 0x000fe20000300000 */
.L_x_497:
[----:B------:R-:W2:Y:S01]  /*16bd0*/  LDL R3, [R1+0x10] ;  /* 0x0000100001037983 */ /* 0x000ea20000100800 */
[----:B------:R-:W-:Y:S01]  /*16be0*/  MOV R5, 0x400 ;  /* 0x0000040000057802 */ /* 0x000fe20000000f00 */
[----:B------:R-:W0:Y:S01]  /*16bf0*/  S2R R8, SR_CgaCtaId ;  /* 0x0000000000087919 */ /* 0x000e220000008800 */
[----:B------:R-:W-:-:S04]  /*16c00*/  LOP3.LUT R4, R7, 0x1, RZ, 0x3c, !PT ;  /* 0x0000000107047812 */ /* 0x000fc800078e3cff */
[----:B------:R-:W-:Y:S02]  /*16c10*/  SHF.L.U32 R4, R4, 0x1f, RZ ;  /* 0x0000001f04047819 */ /* 0x000fe400000006ff */
[----:B0-----:R-:W-:-:S05]  /*16c20*/  LEA R5, R8, R5, 0x18 ;  /* 0x0000000508057211 */ /* 0x001fca00078ec0ff */
[----:B------:R-:W-:-:S04]  /*16c30*/  IMAD R13, R6, 0x8, R5 ;  /* 0x00000008060d7824 */ /* 0x000fc800078e0205 */
[----:B------:R-:W0:Y:S01]  /*16c40*/  SYNCS.PHASECHK.TRANS64.TRYWAIT P2, [R13+URZ+0x19c70], R4 ;  /* 0x019c70040d0075a7 */ /* 0x000e22000804017f */
[----:B------:R-:W-:Y:S01]  /*16c50*/  BSSY B0, `(.L_x_498) ;  /* 0x0000003000007945 */ /* 0x000fe20003800000 */
[----:B--2---:R-:W-:-:S03]  /*16c60*/  ISETP.NE.AND P0, PT, R3, 0x3, PT ;  /* 0x000000030300780c */ /* 0x004fc60003f05270 */
[----:B0-----:R-:W-:Y:S10]  /*16c70*/  @!P2 BRA `(.L_x_499) ;  /* 0x0000002400b4a947 */ /* 0x001ff40003800000 */
.L_x_591:
[----:B------:R-:W-:Y:S05]  /*16c80*/  BSYNC B0 ;  /* 0x0000000000007941 */ /* 0x000fea0003800000 */
.L_x_498:
[----:B------:R-:W-:Y:S05]  /*16c90*/  @!P0 BRA `(.L_x_500) ;  /* 0x0000000000048947 */ /* 0x000fea0003800000 */
[----:B------:R-:W-:Y:S01]  /*16ca0*/  BPT.TRAP 0x1 ;  /* 0x000000040000795c */ /* 0x000fe20000300000 */
.L_x_500:
[----:B0-----:R-:W-:Y:S01]  /*16cb0*/  SHF.L.U32 R4, R7, 0x1f, RZ ;  /* 0x0000001f07047819 */ /* 0x001fe200000006ff */
[----:B------:R-:W-:-:S03]  /*16cc0*/  IMAD R10, R6, 0x3000, RZ ;  /* 0x00003000060a7824 */ /* 0x000fc600078e02ff */
[----:B------:R-:W0:Y:S02]  /*16cd0*/  SYNCS.PHASECHK.TRANS64.TRYWAIT P2, [R13+URZ+0x19c60], R4 ;  /* 0x019c60040d0075a7 */ /* 0x000e24000804017f */
[----:B0-----:R-:W-:Y:S05]  /*16ce0*/  @!P2 BRA `(.L_x_501) ;  /* 0x0000002400aca947 */ /* 0x001fea0003800000 */
.L_x_592:
[----:B------:R-:W2:Y:S01]  /*16cf0*/  LDL R3, [R1] ;  /* 0x0000000001037983 */ /* 0x000ea20000100800 */
[----:B------:R-:W-:Y:S01]  /*16d00*/  MOV R15, 0x400 ;  /* 0x00000400000f7802 */ /* 0x000fe20000000f00 */
[----:B------:R-:W-:Y:S05]  /*16d10*/  WARPSYNC.ALL ;  /* 0x0000000000007948 */ /* 0x000fea0003800000 */
[----:B------:R-:W1:Y:S01]  /*16d20*/  S2R R18, SR_CgaCtaId ;  /* 0x0000000000127919 */ /* 0x000e620000008800 */
[----:B------:R-:W-:Y:S02]  /*16d30*/  LOP3.LUT R14, R10, R28, RZ, 0xfc, !PT ;  /* 0x0000001c0a0e7212 */ /* 0x000fe400078efcff */
[----:B-1----:R-:W-:-:S05]  /*16d40*/  LEA R15, R18, R15, 0x18 ;  /* 0x0000000f120f7211 */ /* 0x002fca00078ec0ff */
[----:B------:R-:W-:Y:S01]  /*16d50*/  IMAD.IADD R14, R15, 0x1, R14 ;  /* 0x000000010f0e7824 */ /* 0x000fe200078e020e */
[----:B--2---:R-:W-:-:S05]  /*16d60*/  LOP3.LUT R3, R10, R3, RZ, 0xfc, !PT ;  /* 0x000000030a037212 */ /* 0x004fca00078efcff */
[----:B------:R-:W-:-:S05]  /*16d70*/  IMAD.IADD R3, R15, 0x1, R3 ;  /* 0x000000010f037824 */ /* 0x000fca00078e0203 */
[----:B0-----:R-:W0:Y:S02]  /*16d80*/  LDSM.16.MT88.4 R4, [R3+0x9000] ;  /* 0x009000000304783b */ /* 0x001e240000004200 */
[C-C-:B0-----:R-:W-:Y:S02]  /*16d90*/  PRMT R8, R4.reuse, 0x6420, R5.reuse ;  /* 0x0000642004087816 */ /* 0x141fe40000000005 */
[----:B------:R-:W-:Y:S02]  /*16da0*/  PRMT R9, R4, 0x7531, R5 ;  /* 0x0000753104097816 */ /* 0x000fe40000000005 */
[C-C-:B------:R-:W-:Y:S02]  /*16db0*/  PRMT R10, R6.reuse, 0x6420, R7.reuse ;  /* 0x00006420060a7816 */ /* 0x140fe40000000007 */
[----:B------:R-:W-:-:S05]  /*16dc0*/  PRMT R11, R6, 0x7531, R7 ;  /* 0x00007531060b7816 */ /* 0x000fca0000000007 */
[----:B------:R-:W-:Y:S04]  /*16dd0*/  STSM.16.M88.4 [R14+0x3000], R8 ;  /* 0x003000080e007844 */ /* 0x000fe80000000200 */
[----:B------:R-:W0:Y:S02]  /*16de0*/  LDSM.16.MT88.4 R4, [R3+0xa000] ;  /* 0x00a000000304783b */ /* 0x000e240000004200 */
[C-C-:B0-----:R-:W-:Y:S02]  /*16df0*/  PRMT R8, R4.reuse, 0x6420, R5.reuse ;  /* 0x0000642004087816 */ /* 0x141fe40000000005 */
[----:B------:R-:W-:Y:S02]  /*16e00*/  PRMT R9, R4, 0x7531, R5 ;  /* 0x0000753104097816 */ /* 0x000fe40000000005 */
[----:B------:R-:W-:-:S02]  /*16e10*/  PRMT R10, R6, 0x6420, R7 ;  /* 0x00006420060a7816 */ /* 0x000fc40000000007 */
[----:B------:R-:W-:-:S05]  /*16e20*/  PRMT R11, R6, 0x7531, R7 ;  /* 0x00007531060b7816 */ /* 0x000fca0000000007 */
[----:B------:R-:W-:Y:S04]  /*16e30*/  STSM.16.M88.4 [R14+0x4000], R8 ;  /* 0x004000080e007844 */ /* 0x000fe80000000200 */
[----:B------:R-:W0:Y:S02]  /*16e40*/  LDSM.16.MT88.4 R4, [R3+0xb000] ;  /* 0x00b000000304783b */ /* 0x000e240000004200 */
[C-C-:B0-----:R-:W-:Y:S02]  /*16e50*/  PRMT R8, R4.reuse, 0x6420, R5.reuse ;  /* 0x0000642004087816 */ /* 0x141fe40000000005 */
[----:B------:R-:W-:Y:S02]  /*16e60*/  PRMT R9, R4, 0x7531, R5 ;  /* 0x0000753104097816 */ /* 0x000fe40000000005 */
[----:B------:R-:W-:-:S02]  /*16e70*/  PRMT R10, R6, 0x6420, R7 ;  /* 0x00006420060a7816 */ /* 0x000fc40000000007 */
[----:B------:R-:W-:-:S05]  /*16e80*/  PRMT R11, R6, 0x7531, R7 ;  /* 0x00007531060b7816 */ /* 0x000fca0000000007 */
[----:B------:R0:W-:Y:S04]  /*16e90*/  STSM.16.M88.4 [R14+0x5000], R8 ;  /* 0x005000080e007844 */ /* 0x0001e80000000200 */
[----:B------:R-:W1:Y:S01]  /*16ea0*/  LDSM.16.MT88.4 R4, [R3+0x9800] ;  /* 0x009800000304783b */ /* 0x000e620000004200 */
[----:B0-----:R-:W-:Y:S02]  /*16eb0*/  IADD3 R14, R29, 0x3000, R14 ;  /* 0x000030001d0e7810 */ /* 0x001fe40007ffe00e */
[C-C-:B-1----:R-:W-:Y:S02]  /*16ec0*/  PRMT R8, R4.reuse, 0x6420, R5.reuse ;  /* 0x0000642004087816 */ /* 0x142fe40000000005 */
[----:B------:R-:W-:Y:S02]  /*16ed0*/  PRMT R9, R4, 0x7531, R5 ;  /* 0x0000753104097816 */ /* 0x000fe40000000005 */
[----:B------:R-:W-:-:S02]  /*16ee0*/  PRMT R10, R6, 0x6420, R7 ;  /* 0x00006420060a7816 */ /* 0x000fc40000000007 */
[----:B------:R-:W-:-:S05]  /*16ef0*/  PRMT R11, R6, 0x7531, R7 ;  /* 0x00007531060b7816 */ /* 0x000fca0000000007 */
[----:B------:R-:W-:Y:S04]  /*16f00*/  STSM.16.M88.4 [R14], R8 ;  /* 0x000000080e007844 */ /* 0x000fe80000000200 */
        /* <DEDUP_REMOVED lines=20> */
.L_x_502:
[----:B-1----:R1:W-:Y:S01]  /*17050*/  SYNCS.ARRIVE.TRANS64.A1T0 RZ, [R13+URZ+0x19c50], RZ ;  /* 0x019c50ff0dff79a7 */ /* 0x0023e2000810003f */
        /* <DEDUP_REMOVED lines=9> */
.L_x_479:
[----:B01----:R-:W2:Y:S01]  /*170f0*/  LDL R3, [R1+0x30] ;  /* 0x0000300001037983 */ /* 0x003ea20000100800 */
[----:B------:R-:W-:Y:S01]  /*17100*/  BSSY B0, `(.L_x_504) ;  /* 0x000000f000007945 */ /* 0x000fe20003800000 */
[----:B--2---:R-:W-:-:S03]  /*17110*/  ISETP.NE.AND P2, PT, R3, 0x3, PT ;  /* 0x000000030300780c */ /* 0x004fc60003f45270 */
[----:B------:R-:W-:Y:S10]  /*17120*/  @P1 BRA `(.L_x_505) ;  /* 0x0000000000301947 */ /* 0x000ff40003800000 */
[----:B------:R-:W0:Y:S01]  /*17130*/  S2R R5, SR_LANEID ;  /* 0x0000000000057919 */ /* 0x000e220000000000 */
[----:B------:R-:W-:Y:S01]  /*17140*/  VOTEU.ANY UR4, UPT, PT ;  /* 0x0000000000047886 */ /* 0x000fe200038e0100 */
[----:B------:R-:W1:Y:S01]  /*17150*/  LDC.64 R2, c[0x0][0xc38] ;  /* 0x00030e00ff027b82 */ /* 0x000e620000000a00 */
[----:B------:R-:W0:Y:S02]  /*17160*/  FLO.U32 R0, UR4 ;  /* 0x0000000400007d00 */ /* 0x000e2400080e0000 */
[----:B0-----:R-:W-:-:S06]  /*17170*/  ISETP.EQ.U32.AND P0, PT, R0, R5, PT ;  /* 0x000000050000720c */ /* 0x001fcc0003f02070 */
[----:B------:R-:W1:Y:S07]  /*17180*/  POPC R5, UR4 ;  /* 0x0000000400057d09 */ /* 0x000e6e0008000000 */
[----:B-1----:R-:W2:Y:S01]  /*17190*/  @P0 ATOMG.E.ADD.STRONG.GPU PT, R3, desc[UR40][R2.64], R5 ;  /* 0x00000005020309a8 */ /* 0x002ea200081ee1e8 */
[----:B------:R-:W0:Y:S02]  /*171a0*/  S2R R4, SR_LTMASK ;  /* 0x0000000000047919 */ /* 0x000e240000003900 */
[----:B0-----:R-:W-:-:S04]  /*171b0*/  LOP3.LUT R4, R4, UR4, RZ, 0xc0, !PT ;  /* 0x0000000404047c12 */ /* 0x001fc8000f8ec0ff */
[----:B------:R-:W0:Y:S01]  /*171c0*/  POPC R7, R4 ;  /* 0x0000000400077309 */ /* 0x000e220000000000 */
[----:B--2---:R-:W0:Y:S02]  /*171d0*/  SHFL.IDX PT, R0, R3, R0, 0x1f ;  /* 0x00001f0003007589 */ /* 0x004e2400000e0000 */
[----:B0-----:R-:W-:-:S07]  /*171e0*/  IADD3 R16, R0, UR36, R7 ;  /* 0x0000002400107c10 */ /* 0x001fce000fffe007 */
.L_x_505:
[----:B------:R-:W-:Y:S05]  /*171f0*/  BSYNC B0 ;  /* 0x0000000000007941 */ /* 0x000fea0003800000 */
.L_x_504:
[----:B------:R-:W-:Y:S05]  /*17200*/  @!P2 BRA `(.L_x_506) ;  /* 0x000000000004a947 */ /* 0x000fea0003800000 */
[----:B------:R-:W-:Y:S01]  /*17210*/  BPT.TRAP 0x1 ;  /* 0x000000040000795c */ /* 0x000fe20000300000 */
.L_x_506:
        /* <DEDUP_REMOVED lines=11> */
.L_x_593:
[----:B------:R-:W-:Y:S05]  /*172d0*/  BSYNC B0 ;  /* 0x0000000000007941 */ /* 0x000fea0003800000 */
.L_x_507:
[----:B------:R-:W-:Y:S05]  /*172e0*/  @!P2 BRA `(.L_x_509) ;  /* 0x000000000004a947 */ /* 0x000fea0003800000 */
[----:B------:R-:W-:Y:S01]  /*172f0*/  BPT.TRAP 0x1 ;  /* 0x000000040000795c */ /* 0x000fe20000300000 */
.L_x_509:
[----:B0-----:R-:W-:-:S04]  /*17300*/  SHF.L.U32 R0, R24, 0x1f, RZ ;  /* 0x0000001f18007819 */ /* 0x001fc800000006ff */
[----:B------:R-:W0:Y:S02]  /*17310*/  SYNCS.PHASECHK.TRANS64.TRYWAIT P0, [R3+URZ+0x19c60], R0 ;  /* 0x019c6000030075a7 */ /* 0x000e24000800017f */
[----:B0-----:R-:W-:Y:S05]  /*17320*/  @!P0 BRA `(.L_x_510) ;  /* 0x0000002000448947 */ /* 0x001fea0003800000 */
.L_x_594:
[----:B------:R-:W0:Y:S01]  /*17330*/  LDL R2, [R1] ;  /* 0x0000000001027983 */ /* 0x000e220000100800 */
[----:B------:R-:W-:Y:S01]  /*17340*/  IMAD R9, R22, 0x3000, RZ ;  /* 0x0000300016097824 */ /* 0x000fe200078e02ff */
[----:B------:R-:W-:Y:S01]  /*17350*/  MOV R8, 0x400 ;  /* 0x0000040000087802 */ /* 0x000fe20000000f00 */
[----:B------:R-:W-:Y:S05]  /*17360*/  WARPSYNC.ALL ;  /* 0x0000000000007948 */ /* 0x000fea0003800000 */
[----:B------:R-:W1:Y:S02]  /*17370*/  S2R R10, SR_CgaCtaId ;  /* 0x00000000000a7919 */ /* 0x000e640000008800 */
[----:B-1----:R-:W-:-:S02]  /*17380*/  LEA R8, R10, R8, 0x18 ;  /* 0x000000080a087211 */ /* 0x002fc400078ec0ff */
[C---:B0-----:R-:W-:Y:S02]  /*17390*/  LOP3.LUT R0, R9.reuse, R2, RZ, 0xfc, !PT ;  /* 0x0000000209007212 */ /* 0x041fe400078efcff */
[----:B------:R-:W-:-:S03]  /*173a0*/  LOP3.LUT R2, R9, R28, RZ, 0xfc, !PT ;  /* 0x0000001c09027212 */ /* 0x000fc600078efcff */
[C---:B------:R-:W-:Y:S02]  /*173b0*/  IMAD.IADD R0, R8.reuse, 0x1, R0 ;  /* 0x0000000108007824 */ /* 0x040fe400078e0200 */
[----:B------:R-:W-:-:S03]  /*173c0*/  IMAD.IADD R2, R8, 0x1, R2 ;  /* 0x0000000108027824 */ /* 0x000fc600078e0202 */
[----:B------:R-:W0:Y:S02]  /*173d0*/  LDSM.16.MT88.4 R4, [R0+0x9000] ;  /* 0x009000000004783b */ /* 0x000e240000004200 */
        /* <DEDUP_REMOVED lines=44> */
.L_x_511:
[----:B-1----:R1:W-:Y:S01]  /*176a0*/  SYNCS.ARRIVE.TRANS64.A1T0 RZ, [R3+URZ+0x19c50], RZ ;  /* 0x019c50ff03ff79a7 */ /* 0x0023e2000810003f */
[----:B------:R-:W-:Y:S02]  /*176b0*/  @!P1 VIADD R0, R3, 0x19c80 ;  /* 0x00019c8003009836 */ /* 0x000fe40000000000 */
[----:B------:R-:W-:-:S03]  /*176c0*/  VIADD R22, R22, 0x1 ;  /* 0x0000000116167836 */ /* 0x000fc60000000000 */
[----:B------:R-:W-:Y:S01]  /*176d0*/  @!P1 PRMT R0, RZ, 0x654, R0 ;  /* 0x00000654ff009816 */ /* 0x000fe20000000000 */
[----:B------:R-:W-:Y:S01]  /*176e0*/  BAR.SYNC.DEFER_BLOCKING 0x2, 0x80 ;  /* 0x0082000000007b1d */ /* 0x000fe20000010000 */
[----:B------:R-:W-:-:S04]  /*176f0*/  ISETP.NE.AND P0, PT, R22, 0x2, PT ;  /* 0x000000021600780c */ /* 0x000fc80003f05270 */
[----:B-1----:R-:W-:Y:S02]  /*17700*/  SEL R3, RZ, 0x1, P0 ;  /* 0x00000001ff037807 */ /* 0x002fe40000000000 */
[----:B------:R-:W-:Y:S02]  /*17710*/  SEL R22, R22, RZ, P0 ;  /* 0x000000ff16167207 */ /* 0x000fe40000000000 */
[----:B------:R-:W-:Y:S01]  /*17720*/  LOP3.LUT R24, R24, R3, RZ, 0x3c, !PT ;  /* 0x0000000318187212 */ /* 0x000fe200078e3cff */
[----:B------:R1:W-:Y:S06]  /*17730*/  @!P1 SYNCS.ARRIVE.TRANS64.RED.A1T0 RZ, [R0+URZ], RZ ;  /* 0x000000ff00ff99a7 */ /* 0x0003ec000810043f */
.L_x_460:
[----:B------:R-:W-:Y:S05]  /*17740*/  BSYNC B6 ;  /* 0x0000000000067941 */ /* 0x000fea0003800000 */
.L_x_458:
[----:B-1----:R-:W2:Y:S02]  /*17750*/  LDL R0, [R1+0x28] ;  /* 0x0000280001007983 */ /* 0x002ea40000100800 */
[----:B--2---:R-:W-:-:S13]  /*17760*/  LOP3.LUT P0, RZ, R0, 0x2, RZ, 0xc0, !PT ;  /* 0x0000000200ff7812 */ /* 0x004fda000780c0ff */
[----:B------:R-:W-:Y:S05]  /*17770*/  @!P0 BRA `(.L_x_512) ;  /* 0x0000000000208947 */ /* 0x000fea0003800000 */
[----:B------:R-:W-:Y:S05]  /*17780*/  WARPSYNC.ALL ;  /* 0x0000000000007948 */ /* 0x000fea0003800000 */
[----:B------:R-:W1:Y:S08]  /*17790*/  S2UR UR5, SR_CgaCtaId ;  /* 0x00000000000579c3 */ /* 0x000e700000008800 */
[----:B------:R-:W-:Y:S06]  /*177a0*/  BAR.SYNC.DEFER_BLOCKING 0x5, 0x200 ;  /* 0x0148000000007b1d */ /* 0x000fec0000010000 */
[----:B------:R-:W-:-:S02]  /*177b0*/  UMOV UR4, 0x400 ;  /* 0x0000040000047882 */ /* 0x000fc40000000000 */
[----:B-1----:R-:W-:-:S09]  /*177c0*/  ULEA UR4, UR5, UR4, 0x18 ;  /* 0x0000000405047291 */ /* 0x002fd2000f8ec03f */
[----:B------:R-:W2:Y:S01]  /*177d0*/  LDS.128 R16, [UR4+0x19cd0] ;  /* 0x019cd004ff107984 */ /* 0x000ea20008000c00 */
[----:B------:R-:W-:Y:S06]  /*177e0*/  BAR.ARV 0x4, 0x200 ;  /* 0x0108000000007b1d */ /* 0x000fec0000002000 */
[----:B------:R-:W-:Y:S05]  /*177f0*/  BRA `(.L_x_513) ;  /* 0x0000000800407947 */ /* 0x000fea0003800000 */
.L_x_512:
[----:B------:R-:W0:Y:S01]  /*17800*/  S2R R0, SR_TID.X ;  /* 0x0000000000007919 */ /* 0x000e220000002100 */
[----:B------:R-:W-:Y:S01]  /*17810*/  UMOV UR4, 0xffffffff ;  /* 0xffffffff00047882 */ /* 0x000fe20000000000 */
[----:B0-----:R-:W-:-:S04]  /*17820*/  LOP3.LUT R8, R0, 0x1f, RZ, 0xc0, !PT ;  /* 0x0000001f00087812 */ /* 0x001fc800078ec0ff */
[----:B------:R-:W-:Y:S01]  /*17830*/  ISETP.NE.AND P0, PT, R8, 0x1f, PT ;  /* 0x0000001f0800780c */ /* 0x000fe20003f05270 */
[----:B------:R-:W-:-:S12]  /*17840*/  BRA.DIV UR4, `(.L_x_514) ;  /* 0x0000001e04107947 */ /* 0x000fd8000b800000 */
[----:B------:R-:W-:Y:S01]  /*17850*/  IMAD.IADD R5, R19, 0x1, R8 ;  /* 0x0000000113057824 */ /* 0x000fe200078e0208 */
[----:B------:R-:W-:-:S04]  /*17860*/  ULDC UR4, c[0x0][0xc14] ;  /* 0x0003050000047ab9 */ /* 0x000fc80000000800 */
[----:B------:R-:W-:-:S13]  /*17870*/  ISETP.GE.OR P1, PT, R5, UR4, !P0 ;  /* 0x0000000405007c0c */ /* 0x000fda000c726670 */
[----:B------:R-:W0:Y:S02]  /*17880*/  @!P1 LDC.64 R2, c[0x0][0xc58] ;  /* 0x00031600ff029b82 */ /* 0x000e240000000a00 */
[----:B0-----:R-:W-:-:S06]  /*17890*/  @!P1 IMAD.WIDE R2, R5, 0x4, R2 ;  /* 0x0000000405029825 */ /* 0x001fcc00078e0202 */
[----:B------:R-:W2:Y:S01]  /*178a0*/  @!P1 LDG.E R2, desc[UR40][R2.64] ;  /* 0x0000002802029981 */ /* 0x000ea2000c1e1900 */
[----:B------:R-:W-:Y:S01]  /*178b0*/  IMAD.MOV.U32 R5, RZ, RZ, RZ ;  /* 0x000000ffff057224 */ /* 0x000fe200078e00ff */
[C---:B------:R-:W-:Y:S02]  /*178c0*/  ISETP.GE.U32.AND P2, PT, R8.reuse, 0x2, PT ;  /* 0x000000020800780c */ /* 0x040fe40003f46070 */
[C---:B------:R-:W-:Y:S01]  /*178d0*/  ISETP.GE.U32.AND P3, PT, R8.reuse, 0x4, PT ;  /* 0x000000040800780c */ /* 0x040fe20003f66070 */
[----:B------:R-:W-:Y:S01]  /*178e0*/  SHFL.IDX PT, R0, R16, RZ, 0x1f ;  /* 0x00001fff10007589 */ /* 0x000fe200000e0000 */
[C---:B------:R-:W-:Y:S02]  /*178f0*/  ISETP.GE.U32.AND P4, PT, R8.reuse, 0x8, PT ;  /* 0x000000080800780c */ /* 0x040fe40003f86070 */
[C---:B------:R-:W-:Y:S01]  /*17900*/  ISETP.GE.U32.AND P5, PT, R8.reuse, 0x10, PT ;  /* 0x000000100800780c */ /* 0x040fe20003fa6070 */
[----:B------:R-:W-:Y:S01]  /*17910*/  SHFL.IDX PT, R4, R16, 0x1, 0x1f ;  /* 0x00201f0010047f89 */ /* 0x000fe200000e0000 */
[----:B--2---:R-:W-:Y:S01]  /*17920*/  @!P1 IMAD.MOV.U32 R5, RZ, RZ, R2 ;  /* 0x000000ffff059224 */ /* 0x004fe200078e0002 */
[----:B------:R-:W-:-:S04]  /*17930*/  ISETP.NE.AND P1, PT, R8, RZ, PT ;  /* 0x000000ff0800720c */ /* 0x000fc80003f25270 */
[----:B------:R-:W0:Y:S02]  /*17940*/  SHFL.UP PT, R14, R5, 0x1, RZ ;  /* 0x04200000050e7989 */ /* 0x000e2400000e00ff */
[----:B0-----:R-:W-:-:S04]  /*17950*/  SEL R6, R14, RZ, P1 ;  /* 0x000000ff0e067207 */ /* 0x001fc80000800000 */
[----:B------:R-:W-:-:S05]  /*17960*/  IADD3 R6, R5, R6, RZ ;  /* 0x0000000605067210 */ /* 0x000fca0007ffe0ff */
        /* <DEDUP_REMOVED lines=12> */
[----:B------:R0:W1:Y:S02]  /*17a30*/  SHFL.IDX PT, R14, R2, 0x1f, 0x1f ;  /* 0x03e01f00020e7f89 */ /* 0x00006400000e0000 */
.L_x_604:
[----:B------:R-:W-:Y:S02]  /*17a40*/  ULDC UR4, c[0x0][0xc10] ;  /* 0x0003040000047ab9 */ /* 0x000fe40000000800 */
[----:B------:R-:W-:-:S04]  /*17a50*/  IMAD.U32 R16, RZ, RZ, UR4 ;  /* 0x00000004ff107e24 */ /* 0x000fc8000f8e00ff */
[----:B-1----:R-:W-:-:S04]  /*17a60*/  IMAD R14, R14, R16, RZ ;  /* 0x000000100e0e7224 */ /* 0x002fc800078e02ff */
[----:B------:R-:W-:-:S05]  /*17a70*/  IMAD.IADD R7, R4, 0x1, R14 ;  /* 0x0000000104077824 */ /* 0x000fca00078e020e */
[----:B------:R-:W-:-:S13]  /*17a80*/  ISETP.GT.AND P6, PT, R7, R0, PT ;  /* 0x000000000700720c */ /* 0x000fda0003fc4270 */
[----:B------:R-:W-:Y:S05]  /*17a90*/  @P6 BRA `(.L_x_515) ;  /* 0x00000000009c6947 */ /* 0x000fea0003800000 */
.L_x_520:
[----:B0-----:R-:W0:Y:S01]  /*17aa0*/  LDC R2, c[0x0][0xc14] ;  /* 0x00030500ff027b82 */ /* 0x001e220000000800 */
[----:B------:R-:W-:-:S05]  /*17ab0*/  VIADD R19, R19, 0x1f ;  /* 0x0000001f13137836 */ /* 0x000fca0000000000 */
[----:B0-----:R-:W-:-:S13]  /*17ac0*/  ISETP.GE.AND P6, PT, R19, R2, PT ;  /* 0x000000021300720c */ /* 0x001fda0003fc6270 */
[----:B------:R-:W-:Y:S05]  /*17ad0*/  @P6 BRA `(.L_x_516) ;  /* 0x0000000400446947 */ /* 0x000fea0003800000 */
[----:B------:R-:W0:Y:S01]  /*17ae0*/  S2R R3, SR_TID.X ;  /* 0x0000000000037919 */ /* 0x000e220000002100 */
[----:B------:R-:W-:Y:S01]  /*17af0*/  BSSY B0, `(.L_x_517) ;  /* 0x0000009000007945 */ /* 0x000fe20003800000 */
[----:B------:R-:W-:Y:S01]  /*17b00*/  IMAD.MOV.U32 R5, RZ, RZ, RZ ;  /* 0x000000ffff057224 */ /* 0x000fe200078e00ff */
[----:B0-----:R-:W-:-:S05]  /*17b10*/  LOP3.LUT R3, R3, 0x1f, RZ, 0xc0, !PT ;  /* 0x0000001f03037812 */ /* 0x001fca00078ec0ff */
[----:B------:R-:W-:-:S05]  /*17b20*/  IMAD.IADD R9, R19, 0x1, R3 ;  /* 0x0000000113097824 */ /* 0x000fca00078e0203 */
[----:B------:R-:W-:-:S13]  /*17b30*/  ISETP.GE.OR P6, PT, R9, R2, !P0 ;  /* 0x000000020900720c */ /* 0x000fda00047c6670 */
[----:B------:R-:W-:Y:S05]  /*17b40*/  @P6 BRA `(.L_x_518) ;  /* 0x00000000000c6947 */ /* 0x000fea0003800000 */
[----:B------:R-:W0:Y:S02]  /*17b50*/  LDC.64 R2, c[0x0][0xc58] ;  /* 0x00031600ff027b82 */ /* 0x000e240000000a00 */
[----:B0-----:R-:W-:-:S05]  /*17b60*/  IMAD.WIDE R2, R9, 0x4, R2 ;  /* 0x0000000409027825 */ /* 0x001fca00078e0202 */
[----:B------:R0:W5:Y:S02]  /*17b70*/  LDG.E R5, desc[UR40][R2.64] ;  /* 0x0000002802057981 */ /* 0x000164000c1e1900 */
.L_x_518:
[----:B------:R-:W-:Y:S05]  /*17b80*/  BSYNC B0 ;  /* 0x0000000000007941 */ /* 0x000fea0003800000 */
.L_x_517:
[----:B------:R-:W-:-:S03]  /*17b90*/  UMOV UR4, 0xffffffff ;  /* 0xffffffff00047882 */ /* 0x000fc60000000000 */
[----:B------:R-:W-:Y:S05]  /*17ba0*/  BRA.DIV UR4, `(.L_x_519) ;  /* 0x0000001e045c7947 */ /* 0x000fea000b800000 */
[----:B-----5:R-:W1:Y:S02]  /*17bb0*/  SHFL.UP PT, R14, R5, 0x1, RZ ;  /* 0x04200000050e7989 */ /* 0x020e6400000e00ff */
[----:B-1----:R-:W-:-:S05]  /*17bc0*/  SEL R14, R14, RZ, P1 ;  /* 0x000000ff0e0e7207 */ /* 0x002fca0000800000 */
        /* <DEDUP_REMOVED lines=14> */
.L_x_612:
[----:B------:R-:W-:Y:S02]  /*17cb0*/  ULDC UR4, c[0x0][0xc10] ;  /* 0x0003040000047ab9 */ /* 0x000fe40000000800 */
[----:B------:R-:W-:-:S04]  /*17cc0*/  IMAD.U32 R16, RZ, RZ, UR4 ;  /* 0x00000004ff107e24 */ /* 0x000fc8000f8e00ff */
[----:B-1----:R-:W-:-:S05]  /*17cd0*/  IMAD R14, R14, R16, RZ ;  /* 0x000000100e0e7224 */ /* 0x002fca00078e02ff */
[----:B------:R-:W-:-:S04]  /*17ce0*/  IADD3 R7, R14, R7, RZ ;  /* 0x000000070e077210 */ /* 0x000fc80007ffe0ff */
[----:B------:R-:W-:-:S13]  /*17cf0*/  ISETP.GT.AND P6, PT, R7, R0, PT ;  /* 0x000000000700720c */ /* 0x000fda0003fc4270 */
[----:B------:R-:W-:Y:S05]  /*17d00*/  @!P6 BRA `(.L_x_520) ;  /* 0xfffffffc0064e947 */ /* 0x000fea000383ffff */
.L_x_515:
[----:B------:R-:W-:Y:S01]  /*17d10*/  IMAD.IADD R7, R7, 0x1, -R14 ;  /* 0x0000000107077824 */ /* 0x000fe200078e0a0e */
[----:B------:R-:W-:-:S03]  /*17d20*/  UMOV UR4, 0xffffffff ;  /* 0xffffffff00047882 */ /* 0x000fc60000000000 */
[----:B------:R-:W-:-:S05]  /*17d30*/  IMAD R3, R2, R16, R7 ;  /* 0x0000001002037224 */ /* 0x000fca00078e0207 */
[----:B------:R-:W-:Y:S01]  /*17d40*/  ISETP.GT.AND P6, PT, R3, R0, PT ;  /* 0x000000000300720c */ /* 0x000fe20003fc4270 */
[----:B------:R-:W-:-:S12]  /*17d50*/  BRA.DIV UR4, `(.L_x_521) ;  /* 0x0000001e04ac7947 */ /* 0x000fd8000b800000 */
[----:B------:R-:W-:-:S04]  /*17d60*/  VOTE.ANY R3, PT, !P6 ;  /* 0x0000000000037806 */ /* 0x000fc800070e0100 */
[----:B------:R-:W1:Y:S02]  /*17d70*/  POPC R4, R3 ;  /* 0x0000000300047309 */ /* 0x000e640000000000 */
[----:B-1----:R1:W2:Y:S02]  /*17d80*/  SHFL.IDX PT, R5, R5, R4, 0x1f ;  /* 0x00001f0405057589 */ /* 0x0022a400000e0000 */
.L_x_616:
[----:B------:R-:W-:Y:S01]  /*17d90*/  ISETP.NE.AND P0, PT, R3, RZ, PT ;  /* 0x000000ff0300720c */ /* 0x000fe20003f05270 */
[----:B------:R-:W-:-:S12]  /*17da0*/  IMAD.MOV.U32 R14, RZ, RZ, RZ ;  /* 0x000000ffff0e7224 */ /* 0x000fd800078e00ff */
[----:B------:R-:W-:Y:S05]  /*17db0*/  @!P0 BRA `(.L_x_522) ;  /* 0x0000000000108947 */ /* 0x000fea0003800000 */
[----:B------:R-:W-:Y:S01]  /*17dc0*/  UMOV UR4, 0xffffffff ;  /* 0xffffffff00047882 */ /* 0x000fe20000000000 */
[----:B------:R-:W-:Y:S02]  /*17dd0*/  VIADD R12, R4, 0xffffffff ;  /* 0xffffffff040c7836 */ /* 0x000fe40000000000 */
[----:B------:R-:W-:Y:S05]  /*17de0*/  BRA.DIV UR4, `(.L_x_523) ;  /* 0x0000001e04d07947 */ /* 0x000fea000b800000 */
[----:B------:R3:W4:Y:S02]  /*17df0*/  SHFL.IDX PT, R14, R2, R12, 0x1f ;  /* 0x00001f0c020e7589 */ /* 0x00072400000e0000 */
.L_x_522:
[----:B--2---:R-:W-:Y:S01]  /*17e00*/  IABS R6, R5 ;  /* 0x0000000500067213 */ /* 0x004fe20000000000 */
[----:B----4-:R-:W-:Y:S02]  /*17e10*/  IMAD R16, R14, R16, R7 ;  /* 0x000000100e107224 */ /* 0x010fe400078e0207 */
[----:B------:R-:W-:Y:S01]  /*17e20*/  IMAD.IADD R19, R4, 0x1, R19 ;  /* 0x0000000104137824 */ /* 0x000fe200078e0213 */
[----:B------:R-:W2:Y:S01]  /*17e30*/  I2F.RP R8, R6 ;  /* 0x0000000600087306 */ /* 0x000ea20000209400 */
[----:B------:R-:W-:-:S07]  /*17e40*/  IMAD.IADD R0, R0, 0x1, -R16 ;  /* 0x0000000100007824 */ /* 0x000fce00078e0a10 */
[----:B--2---:R-:W0:Y:S02]  /*17e50*/  MUFU.RCP R8, R8 ;  /* 0x0000000800087308 */ /* 0x004e240000001000 */
[----:B0--3--:R-:W-:-:S06]  /*17e60*/  VIADD R2, R8, 0xffffffe ;  /* 0x0ffffffe08027836 */ /* 0x009fcc0000000000 */
[----:B------:R0:W2:Y:S02]  /*17e70*/  F2I.FTZ.U32.TRUNC.NTZ R3, R2 ;  /* 0x0000000200037305 */ /* 0x0000a4000021f000 */
[----:B0-----:R-:W-:Y:S02]  /*17e80*/  IMAD.MOV.U32 R2, RZ, RZ, RZ ;  /* 0x000000ffff027224 */ /* 0x001fe400078e00ff */
[----:B--2---:R-:W-:-:S04]  /*17e90*/  IMAD.MOV R7, RZ, RZ, -R3 ;  /* 0x000000ffff077224 */ /* 0x004fc800078e0a03 */
[----:B------:R-:W-:-:S04]  /*17ea0*/  IMAD R7, R7, R6, RZ ;  /* 0x0000000607077224 */ /* 0x000fc800078e02ff */
        /* <DEDUP_REMOVED lines=15> */
[----:B------:R-:W-:-:S05]  /*17fa0*/  @!P1 LOP3.LUT R3, RZ, R5, RZ, 0x33, !PT ;  /* 0x00000005ff039212 */ /* 0x000fca00078e33ff */
[--C-:B------:R-:W-:Y:S02]  /*17fb0*/  IMAD.MOV R17, RZ, RZ, -R3.reuse ;  /* 0x000000ffff117224 */ /* 0x100fe400078e0a03 */
[----:B------:R-:W-:Y:S02]  /*17fc0*/  IMAD.MOV.U32 R18, RZ, RZ, R3 ;  /* 0x000000ffff127224 */ /* 0x000fe400078e0003 */
[----:B------:R-:W-:Y:S01]  /*17fd0*/  IMAD R17, R5, R17, R0 ;  /* 0x0000001105117224 */ /* 0x000fe200078e0200 */
[----:B------:R-:W-:Y:S06]  /*17fe0*/  BRA `(.L_x_524) ;  /* 0x00000000001c7947 */ /* 0x000fec0003800000 */
.L_x_516:
[----:B------:R-:W-:Y:S01]  /*17ff0*/  UMOV UR4, URZ ;  /* 0x0000003f00047c82 */ /* 0x000fe20008000000 */
[----:B------:R-:W-:Y:S01]  /*18000*/  UMOV UR5, URZ ;  /* 0x0000003f00057c82 */ /* 0x000fe20008000000 */
[----:B------:R-:W-:Y:S01]  /*18010*/  ULDC UR6, c[0x0][0xc14] ;  /* 0x0003050000067ab9 */ /* 0x000fe20000000800 */
[----:B------:R-:W-:Y:S01]  /*18020*/  MOV R16, R0 ;  /* 0x0000000000107202 */ /* 0x000fe20000000f00 */
[----:B------:R-:W-:Y:S02]  /*18030*/  IMAD.U32 R17, RZ, RZ, UR4 ;  /* 0x00000004ff117e24 */ /* 0x000fe4000f8e00ff */
[----:B------:R-:W-:Y:S02]  /*18040*/  IMAD.U32 R18, RZ, RZ, UR5 ;  /* 0x00000005ff127e24 */ /* 0x000fe4000f8e00ff */
[----:B------:R-:W-:-:S07]  /*18050*/  IMAD.U32 R19, RZ, RZ, UR6 ;  /* 0x00000006ff137e24 */ /* 0x000fce000f8e00ff */
.L_x_524:
[----:B------:R-:W0:Y:S01]  /*18060*/  S2R R0, SR_TID.X ;  /* 0x0000000000007919 */ /* 0x000e220000002100 */
[----:B------:R-:W-:Y:S05]  /*18070*/  WARPSYNC.ALL ;  /* 0x0000000000007948 */ /* 0x000fea0003800000 */
[----:B------:R-:W-:Y:S01]  /*18080*/  BAR.SYNC.DEFER_BLOCKING 0x4, 0x200 ;  /* 0x0108000000007b1d */ /* 0x000fe20000010000 */
[----:B0-----:R-:W-:-:S04]  /*18090*/  LOP3.LUT R0, R0, 0x1f, RZ, 0xc0, !PT ;  /* 0x0000001f00007812 */ /* 0x001fc800078ec0ff */
[----:B------:R-:W-:-:S13]  /*180a0*/  ISETP.NE.AND P0, PT, R0, RZ, PT ;  /* 0x000000ff0000720c */ /* 0x000fda0003f05270 */
[----:B------:R-:W0:Y:S01]  /*180b0*/  @!P0 S2R R3, SR_CgaCtaId ;  /* 0x0000000000038919 */ /* 0x000e220000008800 */
[----:B------:R-:W-:-:S04]  /*180c0*/  @!P0 MOV R0, 0x400 ;  /* 0x0000040000008802 */ /* 0x000fc80000000f00 */
[----:B0-----:R-:W-:-:S05]  /*180d0*/  @!P0 LEA R0, R3, R0, 0x18 ;  /* 0x0000000003008211 */ /* 0x001fca00078ec0ff */
[----:B------:R0:W-:Y:S01]  /*180e0*/  @!P0 STS.128 [R0+0x19cd0], R16 ;  /* 0x019cd01000008388 */ /* 0x0001e20000000c00 */
[----:B------:R-:W-:Y:S06]  /*180f0*/  BAR.ARV 0x5, 0x200 ;  /* 0x0148000000007b1d */ /* 0x000fec0000002000 */
.L_x_513:
[----:B------:R-:W-:Y:S02]  /*18100*/  ULDC UR4, c[0x0][0xc14] ;  /* 0x0003050000047ab9 */ /* 0x000fe40000000800 */
[----:B--2---:R-:W-:-:S13]  /*18110*/  ISETP.GE.AND P0, PT, R19, UR4, PT ;  /* 0x0000000413007c0c */ /* 0x004fda000bf06270 */
[----:B------:R-:W-:Y:S05]  /*18120*/  @!P0 BRA `(.L_x_525) ;  /* 0xffffffac00c88947 */ /* 0x000fea000383ffff */
[----:B------:R-:W-:Y:S05]  /*18130*/  BSYNC B7 ;  /* 0x0000000000077941 */ /* 0x000fea0003800000 */
.L_x_416:
[----:B0-----:R-:W3:Y:S01]  /*18140*/  LDL.LU R0, [R1+0x24] ;  /* 0x0000240001007983 */ /* 0x001ee20000300800 */
[----:B------:R-:W-:Y:S01]  /*18150*/  BSSY B0, `(.L_x_526) ;  /* 0x000000b000007945 */ /* 0x000fe20003800000 */
[----:B------:R-:W0:Y:S01]  /*18160*/  S2R R5, SR_CgaCtaId ;  /* 0x0000000000057919 */ /* 0x000e220000008800 */
[----:B---3--:R-:W-:-:S05]  /*18170*/  VIADD R0, R0, 0x1 ;  /* 0x0000000100007836 */ /* 0x008fca0000000000 */
[----:B--2---:R-:W-:-:S04]  /*18180*/  LEA.HI R2, R0, R0, RZ, 0x1 ;  /* 0x0000000000027211 */ /* 0x004fc800078f08ff */
[----:B------:R-:W-:Y:S02]  /*18190*/  LOP3.LUT R3, R2, 0xfffffffe, RZ, 0xc0, !PT ;  /* 0xfffffffe02037812 */ /* 0x000fe400078ec0ff */
[----:B------:R-:W-:-:S03]  /*181a0*/  MOV R2, 0x400 ;  /* 0x0000040000027802 */ /* 0x000fc60000000f00 */
[----:B------:R-:W-:Y:S01]  /*181b0*/  IMAD.IADD R0, R0, 0x1, -R3 ;  /* 0x0000000100007824 */ /* 0x000fe200078e0a03 */
[----:B0-----:R-:W-:-:S04]  /*181c0*/  LEA R9, R5, R2, 0x18 ;  /* 0x0000000205097211 */ /* 0x001fc800078ec0ff */
[----:B------:R-:W-:-:S04]  /*181d0*/  SHF.L.U32 R0, R0, 0x1f, RZ ;  /* 0x0000001f00007819 */ /* 0x000fc800000006ff */
[----:B------:R-:W0:Y:S02]  /*181e0*/  SYNCS.PHASECHK.TRANS64.TRYWAIT P0, [R9+URZ+0x19c20], R0 ;  /* 0x019c2000090075a7 */ /* 0x000e24000800017f */
[----:B0-----:R-:W-:Y:S05]  /*181f0*/  @!P0 BRA `(.L_x_527) ;  /* 0x0000001800f08947 */ /* 0x001fea0003800000 */
.L_x_619:
[----:B------:R-:W-:Y:S05]  /*18200*/  BSYNC B0 ;  /* 0x0000000000007941 */ /* 0x000fea0003800000 */
.L_x_526:
[----:B------:R-:W-:-:S03]  /*18210*/  UMOV UR4, 0xffffffff ;  /* 0xffffffff00047882 */ /* 0x000fc60000000000 */
[----:B------:R-:W-:Y:S05]  /*18220*/  BRA.DIV UR4, `(.L_x_528) ;  /* 0x0000001a04f87947 */ /* 0x000fea000b800000 */
[----:B0-----:R-:W0:Y:S02]  /*18230*/  S2R R0, SR_TID.X ;  /* 0x0000000000007919 */ /* 0x001e240000002100 */
[----:B0-----:R-:W-:-:S04]  /*18240*/  SHF.R.U32.HI R0, RZ, 0x5, R0 ;  /* 0x00000005ff007819 */ /* 0x001fc80000011600 */
[----:B------:R-:W-:-:S05]  /*18250*/  LOP3.LUT R0, R0, 0x3, RZ, 0xc0, !PT ;  /* 0x0000000300007812 */ /* 0x000fca00078ec0ff */
[----:B------:R0:W2:Y:S02]  /*18260*/  SHFL.IDX PT, R14, R0, RZ, 0x1f ;  /* 0x00001fff000e7589 */ /* 0x0000a400000e0000 */
.L_x_622:
[----:B--2---:R-:W-:-:S13]  /*18270*/  ISETP.NE.AND P0, PT, R14, RZ, PT ;  /* 0x000000ff0e00720c */ /* 0x004fda0003f05270 */
[----:B------:R-:W-:Y:S05]  /*18280*/  @P0 BRA `(.L_x_285) ;  /* 0x0000000000a40947 */ /* 0x000fea0003800000 */
[----:B------:R-:W-:-:S03]  /*18290*/  UMOV UR4, 0xffffffff ;  /* 0xffffffff00047882 */ /* 0x000fc60000000000 */
[----:B------:R-:W-:Y:S05]  /*182a0*/  BRA.DIV UR4, `(.L_x_529) ;  /* 0x0000001e040c7947 */ /* 0x000fea000b800000 */
[----:B------:R-:W-:-:S13]  /*182b0*/  ELECT P6, URZ, PT ;  /* 0x00000000003f782f */ /* 0x000fda00038c0000 */
.L_x_625:
[----:B------:R-:W-:Y:S05]  /*182c0*/  @!P6 BRA `(.L_x_285) ;  /* 0x000000000094e947 */ /* 0x000fea0003800000 */
[----:B0-----:R-:W2:Y:S02]  /*182d0*/  LDL.LU R0, [R1+0x20] ;  /* 0x0000200001007983 */ /* 0x001ea40000300800 */
[----:B--2---:R-:W-:-:S04]  /*182e0*/  LOP3.LUT R0, R0, 0x2, RZ, 0xfc, !PT ;  /* 0x0000000200007812 */ /* 0x004fc800078efcff */
[----:B------:R-:W-:-:S13]  /*182f0*/  ISETP.NE.AND P0, PT, R0, 0x3, PT ;  /* 0x000000030000780c */ /* 0x000fda0003f05270 */
[----:B------:R-:W-:Y:S05]  /*18300*/  @!P0 BRA `(.L_x_530) ;  /* 0x0000000000048947 */ /* 0x000fea0003800000 */
[----:B------:R-:W-:Y:S01]  /*18310*/  BPT.TRAP 0x1 ;  /* 0x000000040000795c */ /* 0x000fe20000300000 */
.L_x_530:
[----:B------:R-:W-:Y:S01]  /*18320*/  VIADD R3, R9, 0x19c40 ;  /* 0x00019c4009037836 */ /* 0x000fe20000000000 */
[----:B------:R-:W-:Y:S01]  /*18330*/  SHF.L.U32 R2, R24, 0x1f, RZ ;  /* 0x0000001f18027819 */ /* 0x000fe200000006ff */
[C---:B------:R-:W-:Y:S02]  /*18340*/  VIADD R0, R22.reuse, 0x1 ;  /* 0x0000000116007836 */ /* 0x040fe40000000000 */
[----:B------:R-:W-:-:S03]  /*18350*/  IMAD R7, R22, 0x8, R3 ;  /* 0x0000000816077824 */ /* 0x000fc600078e0203 */
[C---:B------:R-:W-:Y:S01]  /*18360*/  ISETP.NE.AND P2, PT, R0.reuse, 0x2, PT ;  /* 0x000000020000780c */ /* 0x040fe20003f45270 */
[----:B------:R-:W0:Y:S03]  /*18370*/  SYNCS.PHASECHK.TRANS64.TRYWAIT P1, [R7+URZ], R2 ;  /* 0x00000002070075a7 */ /* 0x000e26000802017f */
[----:B------:R-:W-:Y:S02]  /*18380*/  SEL R5, RZ, 0x1, P2 ;  /* 0x00000001ff057807 */ /* 0x000fe40001000000 */
[----:B-1----:R-:W-:Y:S02]  /*18390*/  SEL R4, R0, RZ, P2 ;  /* 0x000000ff00047207 */ /* 0x002fe40001000000 */
[----:B------:R-:W-:-:S03]  /*183a0*/  LOP3.LUT R0, R24, R5, RZ, 0x3c, !PT ;  /* 0x0000000518007212 */ /* 0x000fc600078e3cff */
[----:B------:R-:W-:Y:S01]  /*183b0*/  IMAD R3, R4, 0x8, R3 ;  /* 0x0000000804037824 */ /* 0x000fe200078e0203 */
[----:B------:R-:W-:Y:S01]  /*183c0*/  SHF.L.U32 R0, R0, 0x1f, RZ ;  /* 0x0000001f00007819 */ /* 0x000fe200000006ff */
[----:B0-----:R-:W-:Y:S06]  /*183d0*/  @!P1 BRA `(.L_x_531) ;  /* 0x0000001800e09947 */ /* 0x001fec0003800000 */
.L_x_626:
[----:B------:R-:W1:Y:S02]  /*183e0*/  SYNCS.PHASECHK.TRANS64.TRYWAIT P1, [R3+URZ], R0 ;  /* 0x00000000030075a7 */ /* 0x000e64000802017f */
[----:B-1----:R-:W-:Y:S05]  /*183f0*/  @!P1 BRA `(.L_x_532) ;  /* 0x0000001800ec9947 */ /* 0x002fea0003800000 */
.L_x_627:
[----:B------:R-:W-:Y:S05]  /*18400*/  @!P0 BRA `(.L_x_533) ;  /* 0x0000000000048947 */ /* 0x000fea0003800000 */
[----:B------:R-:W-:Y:S01]  /*18410*/  BPT.TRAP 0x1 ;  /* 0x000000040000795c */ /* 0x000fe20000300000 */
.L_x_533:
[----:B-1----:R-:W-:-:S04]  /*18420*/  IMAD R3, R22, 0x8, R9 ;  /* 0x0000000816037824 */ /* 0x002fc800078e0209 */
[----:B------:R-:W1:Y:S02]  /*18430*/  SYNCS.PHASECHK.TRANS64.TRYWAIT P1, [R3+URZ+0x19c60], R2 ;  /* 0x019c6002030075a7 */ /* 0x000e64000802017f */
[----:B-1----:R-:W-:Y:S05]  /*18440*/  @!P1 BRA `(.L_x_534) ;  /* 0x0000001800ec9947 */ /* 0x002fea0003800000 */
.L_x_628:
[----:B------:R-:W-:Y:S05]  /*18450*/  @!P0 BRA `(.L_x_535) ;  /* 0x0000000000048947 */ /* 0x000fea0003800000 */
[----:B------:R-:W-:Y:S01]  /*18460*/  BPT.TRAP 0x1 ;  /* 0x000000040000795c */ /* 0x000fe20000300000 */
.L_x_535:
[----:B------:R-:W-:-:S04]  /*18470*/  IMAD R5, R4, 0x8, R9 ;  /* 0x0000000804057824 */ /* 0x000fc800078e0209 */
[----:B------:R-:W2:Y:S02]  /*18480*/  SYNCS.PHASECHK.TRANS64.TRYWAIT P1, [R5+URZ+0x19c60], R0 ;  /* 0x019c6000050075a7 */ /* 0x000ea4000802017f */
[----:B--2---:R-:W-:Y:S05]  /*18490*/  @!P1 BRA `(.L_x_536) ;  /* 0x0000001800ec9947 */ /* 0x004fea0003800000 */
.L_x_629:
[----:B------:R-:W-:Y:S05]  /*184a0*/  @!P0 BRA `(.L_x_537) ;  /* 0x0000000000048947 */ /* 0x000fea0003800000 */
[----:B------:R-:W-:Y:S01]  /*184b0*/  BPT.TRAP 0x1 ;  /* 0x000000040000795c */ /* 0x000fe20000300000 */
.L_x_537:
[----:B------:R-:W3:Y:S02]  /*184c0*/  SYNCS.PHASECHK.TRANS64.TRYWAIT P0, [R3+URZ+0x19c80], R2 ;  /* 0x019c8002030075a7 */ /* 0x000ee4000800017f */
[----:B---3--:R-:W-:Y:S05]  /*184d0*/  @!P0 BRA `(.L_x_538) ;  /* 0x0000001800f08947 */ /* 0x008fea0003800000 */
.L_x_539:
[----:B----4-:R4:W0:Y:S02]  /*184e0*/  SYNCS.PHASECHK.TRANS64.TRYWAIT P0, [R5+URZ+0x19c80], R0 ;  /* 0x019c8000050075a7 */ /* 0x010824000800017f */
[----:B0-----:R-:W-:Y:S05]  /*184f0*/  @!P0 NANOSLEEP.SYNCS 0x989680 ;  /* 0x009896800000895d */ /* 0x001fea0003900000 */
[----:B------:R-:W0:Y:S02]  /*18500*/  @!P0 SYNCS.PHASECHK.TRANS64 P0, [R5+URZ+0x19c80], R0 ;  /* 0x019c8000050085a7 */ /* 0x000e24000800007f */
[----:B0-----:R-:W-:Y:S05]  /*18510*/  @!P0 BRA `(.L_x_539) ;  /* 0xfffffffc00f08947 */ /* 0x001fea000383ffff */
.L_x_285:
[----:B------:R-:W-:Y:S05]  /*18520*/  BSYNC B8 ;  /* 0x0000000000087941 */ /* 0x000fea0003800000 */
.L_x_282:
[----:B------:R-:W-:Y:S05]  /*18530*/  EXIT ;  /* 0x000000000000794d */ /* 0x000fea0003800000 */
.L_x_301:
[----:B0-----:R0:W1:Y:S02]  /*18540*/  SYNCS.PHASECHK.TRANS64.TRYWAIT P5, [R89+URZ+0x19c90], R92 ;  /* 0x019c905c590075a7 */ /* 0x00106400080a017f */
[----:B-1----:R-:W-:Y:S05]  /*18550*/  @!P5 NANOSLEEP.SYNCS 0x989680 ;  /* 0x009896800000d95d */ /* 0x002fea0003900000 */
[----:B------:R-:W1:Y:S02]  /*18560*/  @!P5 SYNCS.PHASECHK.TRANS64 P5, [R89+URZ+0x19c90], R92 ;  /* 0x019c905c5900d5a7 */ /* 0x000e6400080a007f */
[----:B-1----:R-:W-:Y:S05]  /*18570*/  @!P5 BRA `(.L_x_301) ;  /* 0xfffffffc00f0d947 */ /* 0x002fea000383ffff */
[----:B------:R-:W-:Y:S05]  /*18580*/  BRA `(.L_x_540) ;  /* 0xfffffea000687947 */ /* 0x000fea000383ffff */
.L_x_317:
[----:B-1----:R1:W2:Y:S02]  /*18590*/  SYNCS.PHASECHK.TRANS64.TRYWAIT P5, [R89+URZ+0x19c90], R92 ;  /* 0x019c905c590075a7 */ /* 0x0022a400080a017f */
[----:B--2---:R-:W-:Y:S05]  /*185a0*/  @!P5 NANOSLEEP.SYNCS 0x989680 ;  /* 0x009896800000d95d */ /* 0x004fea0003900000 */
[----:B------:R-:W2:Y:S02]  /*185b0*/  @!P5 SYNCS.PHASECHK.TRANS64 P5, [R89+URZ+0x19c90], R92 ;  /* 0x019c905c5900d5a7 */ /* 0x000ea400080a007f */
[----:B--2---:R-:W-:Y:S05]  /*185c0*/  @!P5 BRA `(.L_x_317) ;  /* 0xfffffffc00f0d947 */ /* 0x004fea000383ffff */
[----:B------:R-:W-:Y:S05]  /*185d0*/  BRA `(.L_x_541) ;  /* 0xfffffeb800587947 */ /* 0x000fea000383ffff */
.L_x_326:
[----:B0-----:R0:W1:Y:S02]  /*185e0*/  SYNCS.PHASECHK.TRANS64.TRYWAIT P5, [R89+URZ+0x19c90], R92 ;  /* 0x019c905c590075a7 */ /* 0x00106400080a017f */
[----:B-1----:R-:W-:Y:S05]  /*185f0*/  @!P5 NANOSLEEP.SYNCS 0x989680 ;  /* 0x009896800000d95d */ /* 0x002fea0003900000 */
[----:B------:R-:W1:Y:S02]  /*18600*/  @!P5 SYNCS.PHASECHK.TRANS64 P5, [R89+URZ+0x19c90], R92 ;  /* 0x019c905c5900d5a7 */ /* 0x000e6400080a007f */
[----:B-1----:R-:W-:Y:S05]  /*18610*/  @!P5 BRA `(.L_x_326) ;  /* 0xfffffffc00f0d947 */ /* 0x002fea000383ffff */
[----:B------:R-:W-:Y:S05]  /*18620*/  BRA `(.L_x_542) ;  /* 0xfffffed800507947 */ /* 0x000fea000383ffff */
.L_x_330:
[----:B--2---:R2:W3:Y:S02]  /*18630*/  SYNCS.PHASECHK.TRANS64.TRYWAIT P5, [R89+URZ+0x19cb0], R92 ;  /* 0x019cb05c590075a7 */ /* 0x0044e400080a017f */
[----:B---3--:R-:W-:Y:S05]  /*18640*/  @!P5 NANOSLEEP.SYNCS 0x989680 ;  /* 0x009896800000d95d */ /* 0x008fea0003900000 */
[----:B------:R-:W3:Y:S02]  /*18650*/  @!P5 SYNCS.PHASECHK.TRANS64 P5, [R89+URZ+0x19cb0], R92 ;  /* 0x019cb05c5900d5a7 */ /* 0x000ee400080a007f */
[----:B---3--:R-:W-:Y:S05]  /*18660*/  @!P5 BRA `(.L_x_330) ;  /* 0xfffffffc00f0d947 */ /* 0x008fea000383ffff */
[----:B------:R-:W-:Y:S05]  /*18670*/  BRA `(.L_x_543) ;  /* 0xfffffed800c07947 */ /* 0x000fea000383ffff */
.L_x_350:
[----:B------:R-:W-:Y:S01]  /*18680*/  BSSY B1, `(.L_x_544) ;  /* 0x0000008000017945 */ /* 0x000fe20003800000 */
[----:B------:R-:W-:Y:S02]  /*18690*/  IMAD.MOV.U32 R13, RZ, RZ, R40 ;  /* 0x000000ffff0d7224 */ /* 0x000fe400078e0028 */
[----:B------:R-:W-:Y:S02]  /*186a0*/  IMAD.MOV.U32 R12, RZ, RZ, RZ ;  /* 0x000000ffff0c7224 */ /* 0x000fe400078e00ff */
[----:B------:R-:W-:Y:S02]  /*186b0*/  IMAD.MOV.U32 R11, RZ, RZ, 0x1e1f ;  /* 0x00001e1fff0b7424 */ /* 0x000fe400078e00ff */
[----:B------:R-:W-:-:S07]  /*186c0*/  IMAD.MOV.U32 R15, RZ, RZ, -0x1 ;  /* 0xffffffffff0f7424 */ /* 0x000fce00078e00ff */
[----:B0----5:R-:W-:Y:S05]  /*186d0*/  WARPSYNC.COLLECTIVE R15, `(.L_x_545) ;  /* 0x000000000f087348 */ /* 0x021fea0003c00000 */
[----:B------:R1:W2:Y:S02]  /*186e0*/  SHFL.IDX P6, R14, R13, R12, R11 ;  /* 0x0000000c0d0e7389 */ /* 0x0002a400000c000b */
[----:B012--5:R-:W-:Y:S01]  /*186f0*/  ENDCOLLECTIVE ;  /* 0x000000000000791b */ /* 0x027fe20003800000 */
.L_x_545:
[----:B------:R-:W-:Y:S05]  /*18700*/  BSYNC B1 ;  /* 0x0000000000017941 */ /* 0x000fea0003800000 */
.L_x_544:
[----:B------:R-:W-:Y:S05]  /*18710*/  BRA `(.L_x_546) ;  /* 0xfffffee800d87947 */ /* 0x000fea000383ffff */
.L_x_351:
[----:B------:R-:W-:Y:S01]  /*18720*/  BSSY B1, `(.L_x_547) ;  /* 0x0000008000017945 */ /* 0x000fe20003800000 */
[----:B------:R-:W-:Y:S01]  /*18730*/  MOV R13, R36 ;  /* 0x00000024000d7202 */ /* 0x000fe20000000f00 */
[----:B------:R-:W-:Y:S02]  /*18740*/  IMAD.MOV.U32 R12, RZ, RZ, RZ ;  /* 0x000000ffff0c7224 */ /* 0x000fe400078e00ff */
[----:B------:R-:W-:Y:S02]  /*18750*/  IMAD.MOV.U32 R11, RZ, RZ, 0x1e1f ;  /* 0x00001e1fff0b7424 */ /* 0x000fe400078e00ff */
[----:B------:R-:W-:-:S07]  /*18760*/  IMAD.MOV.U32 R15, RZ, RZ, -0x1 ;  /* 0xffffffffff0f7424 */ /* 0x000fce00078e00ff */
[----:B0----5:R-:W-:Y:S05]  /*18770*/  WARPSYNC.COLLECTIVE R15, `(.L_x_548) ;  /* 0x000000000f087348 */ /* 0x021fea0003c00000 */
[----:B------:R1:W2:Y:S02]  /*18780*/  SHFL.IDX P6, R14, R13, R12, R11 ;  /* 0x0000000c0d0e7389 */ /* 0x0002a400000c000b */
[----:B012--5:R-:W-:Y:S01]  /*18790*/  ENDCOLLECTIVE ;  /* 0x000000000000791b */ /* 0x027fe20003800000 */
.L_x_548:
[----:B------:R-:W-:Y:S05]  /*187a0*/  BSYNC B1 ;  /* 0x0000000000017941 */ /* 0x000fea0003800000 */
.L_x_547:
[----:B------:R-:W-:Y:S05]  /*187b0*/  BRA `(.L_x_549) ;  /* 0xfffffee800b87947 */ /* 0x000fea000383ffff */
.L_x_352:
        /* <DEDUP_REMOVED lines=8> */
.L_x_551:
[----:B------:R-:W-:Y:S05]  /*18840*/  BSYNC B1 ;  /* 0x0000000000017941 */ /* 0x000fea0003800000 */
.L_x_550:
[----:B------:R-:W-:Y:S05]  /*18850*/  BRA `(.L_x_552) ;  /* 0xfffffee800987947 */ /* 0x000fea000383ffff */
.L_x_353:
        /* <DEDUP_REMOVED lines=8> */
.L_x_554:
[----:B------:R-:W-:Y:S05]  /*188e0*/  BSYNC B1 ;  /* 0x0000000000017941 */ /* 0x000fea0003800000 */
.L_x_553:
[----:B------:R-:W-:Y:S05]  /*188f0*/  BRA `(.L_x_555) ;  /* 0xfffffee800787947 */ /* 0x000fea000383ffff */
.L_x_355:
[----:B-1----:R1:W2:Y:S02]  /*18900*/  SYNCS.PHASECHK.TRANS64.TRYWAIT P0, [R18+URZ+0x19c00], R3 ;  /* 0x019c0003120075a7 */ /* 0x0022a4000800017f */
[----:B--2---:R-:W-:Y:S05]  /*18910*/  @!P0 NANOSLEEP.SYNCS 0x989680 ;  /* 0x009896800000895d */ /* 0x004fea0003900000 */
[----:B------:R-:W2:Y:S02]  /*18920*/  @!P0 SYNCS.PHASECHK.TRANS64 P0, [R18+URZ+0x19c00], R3 ;  /* 0x019c0003120085a7 */ /* 0x000ea4000800007f */
[----:B--2---:R-:W-:Y:S05]  /*18930*/  @!P0 BRA `(.L_x_355) ;  /* 0xfffffffc00f08947 */ /* 0x004fea000383ffff */
[----:B------:R-:W-:Y:S05]  /*18940*/  BRA `(.L_x_556) ;  /* 0xfffffee800707947 */ /* 0x000fea000383ffff */
.L_x_363:
        /* <DEDUP_REMOVED lines=8> */
.L_x_558:
[----:B------:R-:W-:Y:S05]  /*189d0*/  BSYNC B1 ;  /* 0x0000000000017941 */ /* 0x000fea0003800000 */
.L_x_557:
[----:B------:R-:W-:Y:S05]  /*189e0*/  BRA `(.L_x_559) ;  /* 0xffffff0000a87947 */ /* 0x000fea000383ffff */
.L_x_364:
        /* <DEDUP_REMOVED lines=8> */
.L_x_561:
[----:B------:R-:W-:Y:S05]  /*18a70*/  BSYNC B1 ;  /* 0x0000000000017941 */ /* 0x000fea0003800000 */
.L_x_560:
[----:B------:R-:W-:Y:S05]  /*18a80*/  BRA `(.L_x_562) ;  /* 0xffffff0000887947 */ /* 0x000fea000383ffff */
.L_x_365:
        /* <DEDUP_REMOVED lines=8> */
.L_x_564:
[----:B------:R-:W-:Y:S05]  /*18b10*/  BSYNC B1 ;  /* 0x0000000000017941 */ /* 0x000fea0003800000 */
.L_x_563:
[----:B------:R-:W-:Y:S05]  /*18b20*/  BRA `(.L_x_565) ;  /* 0xffffff0000687947 */ /* 0x000fea000383ffff */
.L_x_366:
        /* <DEDUP_REMOVED lines=8> */
.L_x_567:
[----:B------:R-:W-:Y:S05]  /*18bb0*/  BSYNC B1 ;  /* 0x0000000000017941 */ /* 0x000fea0003800000 */
.L_x_566:
[----:B------:R-:W-:Y:S05]  /*18bc0*/  BRA `(.L_x_568) ;  /* 0xffffff0000487947 */ /* 0x000fea000383ffff */
.L_x_368:
[----:B-1----:R1:W2:Y:S02]  /*18bd0*/  SYNCS.PHASECHK.TRANS64.TRYWAIT P0, [R18+URZ+0x19c00], R3 ;  /* 0x019c0003120075a7 */ /* 0x0022a4000800017f */
[----:B--2---:R-:W-:Y:S05]  /*18be0*/  @!P0 NANOSLEEP.SYNCS 0x989680 ;  /* 0x009896800000895d */ /* 0x004fea0003900000 */
[----:B------:R-:W2:Y:S02]  /*18bf0*/  @!P0 SYNCS.PHASECHK.TRANS64 P0, [R18+URZ+0x19c00], R3 ;  /* 0x019c0003120085a7 */ /* 0x000ea4000800007f */
[----:B--2---:R-:W-:Y:S05]  /*18c00*/  @!P0 BRA `(.L_x_368) ;  /* 0xfffffffc00f08947 */ /* 0x004fea000383ffff */
[----:B------:R-:W-:Y:S05]  /*18c10*/  BRA `(.L_x_569) ;  /* 0xffffff0000407947 */ /* 0x000fea000383ffff */
.L_x_374:
[----:B0-----:R0:W2:Y:S02]  /*18c20*/  SYNCS.PHASECHK.TRANS64.TRYWAIT P1, [R0+URZ+0x19c30], R7 ;  /* 0x019c3007000075a7 */ /* 0x0010a4000802017f */
[----:B--2---:R-:W-:Y:S05]  /*18c30*/  @!P1 NANOSLEEP.SYNCS 0x989680 ;  /* 0x009896800000995d */ /* 0x004fea0003900000 */
[----:B------:R-:W2:Y:S02]  /*18c40*/  @!P1 SYNCS.PHASECHK.TRANS64 P1, [R0+URZ+0x19c30], R7 ;  /* 0x019c3007000095a7 */ /* 0x000ea4000802007f */
[----:B--2---:R-:W-:Y:S05]  /*18c50*/  @!P1 BRA `(.L_x_374) ;  /* 0xfffffffc00f09947 */ /* 0x004fea000383ffff */
[----:B------:R-:W-:Y:S05]  /*18c60*/  BRA `(.L_x_373) ;  /* 0xffffff2000a07947 */ /* 0x000fea000383ffff */
.L_x_381:
[----:B-1----:R1:W2:Y:S02]  /*18c70*/  SYNCS.PHASECHK.TRANS64.TRYWAIT P1, [R13+URZ+0x19c30], R8 ;  /* 0x019c30080d0075a7 */ /* 0x0022a4000802017f */
[----:B--2---:R-:W-:Y:S05]  /*18c80*/  @!P1 NANOSLEEP.SYNCS 0x989680 ;  /* 0x009896800000995d */ /* 0x004fea0003900000 */
[----:B------:R-:W2:Y:S02]  /*18c90*/  @!P1 SYNCS.PHASECHK.TRANS64 P1, [R13+URZ+0x19c30], R8 ;  /* 0x019c30080d0095a7 */ /* 0x000ea4000802007f */
[----:B--2---:R-:W-:Y:S05]  /*18ca0*/  @!P1 BRA `(.L_x_381) ;  /* 0xfffffffc00f09947 */ /* 0x004fea000383ffff */
[----:B------:R-:W-:Y:S05]  /*18cb0*/  BRA `(.L_x_380) ;  /* 0xffffff4c00007947 */ /* 0x000fea000383ffff */
.L_x_386:
[----:B-1----:R1:W2:Y:S02]  /*18cc0*/  SYNCS.PHASECHK.TRANS64.TRYWAIT P1, [R14+URZ+0x19c50], R7 ;  /* 0x019c50070e0075a7 */ /* 0x0022a4000802017f */
[----:B--2---:R-:W-:Y:S05]  /*18cd0*/  @!P1 NANOSLEEP.SYNCS 0x989680 ;  /* 0x009896800000995d */ /* 0x004fea0003900000 */
[----:B------:R-:W2:Y:S02]  /*18ce0*/  @!P1 SYNCS.PHASECHK.TRANS64 P1, [R14+URZ+0x19c50], R7 ;  /* 0x019c50070e0095a7 */ /* 0x000ea4000802007f */
[----:B--2---:R-:W-:Y:S05]  /*18cf0*/  @!P1 BRA `(.L_x_386) ;  /* 0xfffffffc00f09947 */ /* 0x004fea000383ffff */
[----:B------:R-:W-:Y:S05]  /*18d00*/  BRA `(.L_x_385) ;  /* 0xffffff4c00847947 */ /* 0x000fea000383ffff */
.L_x_393:
[----:B--2---:R2:W3:Y:S02]  /*18d10*/  SYNCS.PHASECHK.TRANS64.TRYWAIT P1, [R10+URZ+0x19c50], R5 ;  /* 0x019c50050a0075a7 */ /* 0x0044e4000802017f */
[----:B---3--:R-:W-:Y:S05]  /*18d20*/  @!P1 NANOSLEEP.SYNCS 0x989680 ;  /* 0x009896800000995d */ /* 0x008fea0003900000 */
[----:B------:R-:W3:Y:S02]  /*18d30*/  @!P1 SYNCS.PHASECHK.TRANS64 P1, [R10+URZ+0x19c50], R5 ;  /* 0x019c50050a0095a7 */ /* 0x000ee4000802007f */
[----:B---3--:R-:W-:Y:S05]  /*18d40*/  @!P1 BRA `(.L_x_393) ;  /* 0xfffffffc00f09947 */ /* 0x008fea000383ffff */
[----:B------:R-:W-:Y:S05]  /*18d50*/  BRA `(.L_x_392) ;  /* 0xffffff6c00fc7947 */ /* 0x000fea000383ffff */
.L_x_420:
[----:B------:R-:W0:Y:S01]  /*18d60*/  S2R R10, SR_TID.X ;  /* 0x00000000000a7919 */ /* 0x000e220000002100 */
[----:B------:R-:W-:Y:S01]  /*18d70*/  BSSY B1, `(.L_x_570) ;  /* 0x000000a000017945 */ /* 0x000fe20003800000 */
[----:B------:R-:W-:Y:S01]  /*18d80*/  IMAD.MOV.U32 R12, RZ, RZ, RZ ;  /* 0x000000ffff0c7224 */ /* 0x000fe200078e00ff */
[----:B------:R-:W-:Y:S01]  /*18d90*/  MOV R15, 0xffffffff ;  /* 0xffffffff000f7802 */ /* 0x000fe20000000f00 */
[----:B------:R-:W-:Y:S01]  /*18da0*/  IMAD.MOV.U32 R11, RZ, RZ, 0x1f ;  /* 0x0000001fff0b7424 */ /* 0x000fe200078e00ff */
[----:B0-----:R-:W-:-:S04]  /*18db0*/  SHF.R.U32.HI R10, RZ, 0x5, R10 ;  /* 0x00000005ff0a7819 */ /* 0x001fc8000001160a */
[----:B------:R-:W-:-:S05]  /*18dc0*/  LOP3.LUT R10, R10, 0x3, RZ, 0xc0, !PT ;  /* 0x000000030a0a7812 */ /* 0x000fca00078ec0ff */
[----:B------:R-:W-:-:S07]  /*18dd0*/  IMAD.MOV.U32 R13, RZ, RZ, R10 ;  /* 0x000000ffff0d7224 */ /* 0x000fce00078e000a */
[----:B------:R-:W-:Y:S05]  /*18de0*/  WARPSYNC.COLLECTIVE R15, `(.L_x_571) ;  /* 0x000000000f087348 */ /* 0x000fea0003c00000 */
[----:B------:R0:W1:Y:S02]  /*18df0*/  SHFL.IDX P6, R14, R13, R12, R11 ;  /* 0x0000000c0d0e7389 */ /* 0x00006400000c000b */
[----:B01----:R-:W-:Y:S01]  /*18e00*/  ENDCOLLECTIVE ;  /* 0x000000000000791b */ /* 0x003fe20003800000 */
.L_x_571:
[----:B------:R-:W-:Y:S05]  /*18e10*/  BSYNC B1 ;  /* 0x0000000000017941 */ /* 0x000fea0003800000 */
.L_x_570:
[----:B------:R-:W-:Y:S05]  /*18e20*/  BRA `(.L_x_572) ;  /* 0xffffffa800147947 */ /* 0x000fea000383ffff */
.L_x_422:
[----:B------:R-:W-:Y:S01]  /*18e30*/  BSSY B1, `(.L_x_573) ;  /* 0x0000006000017945 */ /* 0x000fe20003800000 */
[----:B------:R-:W-:-:S07]  /*18e40*/  IMAD.MOV.U32 R15, RZ, RZ, -0x1 ;  /* 0xffffffffff0f7424 */ /* 0x000fce00078e00ff */
[----:B0-----:R-:W-:Y:S05]  /*18e50*/  WARPSYNC.COLLECTIVE R15, `(.L_x_574) ;  /* 0x000000000f0c7348 */ /* 0x001fea0003c00000 */
[----:B------:R-:W-:Y:S02]  /*18e60*/  ELECT P6, UR62, PT ;  /* 0x00000000003e782f */ /* 0x000fe400038c0000 */
[----:B------:R-:W-:Y:S01]  /*18e70*/  MOV R14, UR62 ;  /* 0x0000003e000e7c02 */ /* 0x000fe20008000f00 */
[----:B0-----:R-:W-:Y:S10]  /*18e80*/  ENDCOLLECTIVE ;  /* 0x000000000000791b */ /* 0x001ff40003800000 */
.L_x_574:
[----:B------:R-:W-:Y:S05]  /*18e90*/  BSYNC B1 ;  /* 0x0000000000017941 */ /* 0x000fea0003800000 */
.L_x_573:
[----:B------:R-:W-:Y:S05]  /*18ea0*/  BRA `(.L_x_421) ;  /* 0xffffffa8000c7947 */ /* 0x000fea000383ffff */
.L_x_424:
[----:B0-----:R0:W1:Y:S02]  /*18eb0*/  SYNCS.PHASECHK.TRANS64.TRYWAIT P0, [R6+URZ+0x19c20], R7 ;  /* 0x019c2007060075a7 */ /* 0x001064000800017f */
[----:B-1----:R-:W-:Y:S05]  /*18ec0*/  @!P0 NANOSLEEP.SYNCS 0x989680 ;  /* 0x009896800000895d */ /* 0x002fea0003900000 */
[----:B------:R-:W1:Y:S02]  /*18ed0*/  @!P0 SYNCS.PHASECHK.TRANS64 P0, [R6+URZ+0x19c20], R7 ;  /* 0x019c2007060085a7 */ /* 0x000e64000800007f */
[----:B-1----:R-:W-:Y:S05]  /*18ee0*/  @!P0 BRA `(.L_x_424) ;  /* 0xfffffffc00f08947 */ /* 0x002fea000383ffff */
[----:B------:R-:W-:Y:S05]  /*18ef0*/  BRA `(.L_x_575) ;  /* 0xffffffa800287947 */ /* 0x000fea000383ffff */
.L_x_428:
[----:B-1----:R1:W2:Y:S02]  /*18f00*/  SYNCS.PHASECHK.TRANS64.TRYWAIT P0, [R10+URZ+0x19ca0], R12 ;  /* 0x019ca00c0a0075a7 */ /* 0x0022a4000800017f */
[----:B--2---:R-:W-:Y:S05]  /*18f10*/  @!P0 NANOSLEEP.SYNCS 0x989680 ;  /* 0x009896800000895d */ /* 0x004fea0003900000 */
[----:B------:R-:W2:Y:S02]  /*18f20*/  @!P0 SYNCS.PHASECHK.TRANS64 P0, [R10+URZ+0x19ca0], R12 ;  /* 0x019ca00c0a0085a7 */ /* 0x000ea4000800007f */
[----:B--2---:R-:W-:Y:S05]  /*18f30*/  @!P0 BRA `(.L_x_428) ;  /* 0xfffffffc00f08947 */ /* 0x004fea000383ffff */
[----:B------:R-:W-:Y:S05]  /*18f40*/  BRA `(.L_x_576) ;  /* 0xffffffa800407947 */ /* 0x000fea000383ffff */
.L_x_435:
[----:B0-----:R0:W2:Y:S02]  /*18f50*/  SYNCS.PHASECHK.TRANS64.TRYWAIT P0, [R10+URZ+0x19cc0], R12 ;  /* 0x019cc00c0a0075a7 */ /* 0x0010a4000800017f */
[----:B--2---:R-:W-:Y:S05]  /*18f60*/  @!P0 NANOSLEEP.SYNCS 0x989680 ;  /* 0x009896800000895d */ /* 0x004fea0003900000 */
[----:B------:R-:W2:Y:S02]  /*18f70*/  @!P0 SYNCS.PHASECHK.TRANS64 P0, [R10+URZ+0x19cc0], R12 ;  /* 0x019cc00c0a0085a7 */ /* 0x000ea4000800007f */
[----:B--2---:R-:W-:Y:S05]  /*18f80*/  @!P0 BRA `(.L_x_435) ;  /* 0xfffffffc00f08947 */ /* 0x004fea000383ffff */
[----:B------:R-:W-:Y:S05]  /*18f90*/  BRA `(.L_x_577) ;  /* 0xffffffac003c7947 */ /* 0x000fea000383ffff */
.L_x_444:
[----:B-1----:R1:W2:Y:S02]  /*18fa0*/  SYNCS.PHASECHK.TRANS64.TRYWAIT P1, [R10+URZ+0x19ca0], R9 ;  /* 0x019ca0090a0075a7 */ /* 0x0022a4000802017f */
[----:B--2---:R-:W-:Y:S05]  /*18fb0*/  @!P1 NANOSLEEP.SYNCS 0x989680 ;  /* 0x009896800000995d */ /* 0x004fea0003900000 */
[----:B------:R-:W2:Y:S02]  /*18fc0*/  @!P1 SYNCS.PHASECHK.TRANS64 P1, [R10+URZ+0x19ca0], R9 ;  /* 0x019ca0090a0095a7 */ /* 0x000ea4000802007f */
[----:B--2---:R-:W-:Y:S05]  /*18fd0*/  @!P1 BRA `(.L_x_444) ;  /* 0xfffffffc00f09947 */ /* 0x004fea000383ffff */
[----:B------:R-:W-:Y:S05]  /*18fe0*/  BRA `(.L_x_578) ;  /* 0xffffffb000707947 */ /* 0x000fea000383ffff */
.L_x_451:
[----:B0-----:R0:W2:Y:S02]  /*18ff0*/  SYNCS.PHASECHK.TRANS64.TRYWAIT P1, [R10+URZ+0x19cc0], R9 ;  /* 0x019cc0090a0075a7 */ /* 0x0010a4000802017f */
[----:B--2---:R-:W-:Y:S05]  /*19000*/  @!P1 NANOSLEEP.SYNCS 0x989680 ;  /* 0x009896800000995d */ /* 0x004fea0003900000 */
[----:B------:R-:W2:Y:S02]  /*19010*/  @!P1 SYNCS.PHASECHK.TRANS64 P1, [R10+URZ+0x19cc0], R9 ;  /* 0x019cc0090a0095a7 */ /* 0x000ea4000802007f */
[----:B--2---:R-:W-:Y:S05]  /*19020*/  @!P1 BRA `(.L_x_451) ;  /* 0xfffffffc00f09947 */ /* 0x004fea000383ffff */
[----:B------:R-:W-:Y:S05]  /*19030*/  BRA `(.L_x_579) ;  /* 0xffffffb400687947 */ /* 0x000fea000383ffff */
.L_x_468:
[----:B------:R-:W0:Y:S01]  /*19040*/  S2R R3, SR_TID.X ;  /* 0x0000000000037919 */ /* 0x000e220000002100 */
[----:B------:R-:W-:Y:S01]  /*19050*/  BSSY B0, `(.L_x_580) ;  /* 0x000000a000007945 */ /* 0x000fe20003800000 */
[----:B------:R-:W-:Y:S02]  /*19060*/  IMAD.MOV.U32 R12, RZ, RZ, RZ ;  /* 0x000000ffff0c7224 */ /* 0x000fe400078e00ff */
[----:B------:R-:W-:Y:S02]  /*19070*/  IMAD.MOV.U32 R11, RZ, RZ, 0x1f ;  /* 0x0000001fff0b7424 */ /* 0x000fe400078e00ff */
[----:B------:R-:W-:Y:S01]  /*19080*/  IMAD.MOV.U32 R15, RZ, RZ, -0x1 ;  /* 0xffffffffff0f7424 */ /* 0x000fe200078e00ff */
[----:B0-----:R-:W-:-:S04]  /*19090*/  SHF.R.U32.HI R3, RZ, 0x5, R3 ;  /* 0x00000005ff037819 */ /* 0x001fc80000011603 */
[----:B------:R-:W-:-:S05]  /*190a0*/  LOP3.LUT R3, R3, 0x3, RZ, 0xc0, !PT ;  /* 0x0000000303037812 */ /* 0x000fca00078ec0ff */
[----:B------:R-:W-:-:S07]  /*190b0*/  IMAD.MOV.U32 R13, RZ, RZ, R3 ;  /* 0x000000ffff0d7224 */ /* 0x000fce00078e0003 */
[----:B------:R-:W-:Y:S05]  /*190c0*/  WARPSYNC.COLLECTIVE R15, `(.L_x_581) ;  /* 0x000000000f087348 */ /* 0x000fea0003c00000 */
[----:B------:R0:W1:Y:S02]  /*190d0*/  SHFL.IDX P6, R14, R13, R12, R11 ;  /* 0x0000000c0d0e7389 */ /* 0x00006400000c000b */
[----:B01----:R-:W-:Y:S01]  /*190e0*/  ENDCOLLECTIVE ;  /* 0x000000000000791b */ /* 0x003fe20003800000 */
.L_x_581:
[----:B------:R-:W-:Y:S05]  /*190f0*/  BSYNC B0 ;  /* 0x0000000000007941 */ /* 0x000fea0003800000 */
.L_x_580:
[----:B------:R-:W-:Y:S05]  /*19100*/  BRA `(.L_x_582) ;  /* 0xffffffc4004c7947 */ /* 0x000fea000383ffff */
.L_x_470:
[----:B------:R-:W-:Y:S01]  /*19110*/  BSSY B0, `(.L_x_583) ;  /* 0x0000006000007945 */ /* 0x000fe20003800000 */
[----:B------:R-:W-:-:S07]  /*19120*/  IMAD.MOV.U32 R15, RZ, RZ, -0x1 ;  /* 0xffffffffff0f7424 */ /* 0x000fce00078e00ff */
[----:B0-----:R-:W-:Y:S05]  /*19130*/  WARPSYNC.COLLECTIVE R15, `(.L_x_584) ;  /* 0x000000000f0c7348 */ /* 0x001fea0003c00000 */
[----:B------:R-:W-:Y:S02]  /*19140*/  ELECT P6, UR62, PT ;  /* 0x00000000003e782f */ /* 0x000fe400038c0000 */
[----:B------:R-:W-:Y:S01]  /*19150*/  MOV R14, UR62 ;  /* 0x0000003e000e7c02 */ /* 0x000fe20008000f00 */
[----:B0-----:R-:W-:Y:S10]  /*19160*/  ENDCOLLECTIVE ;  /* 0x000000000000791b */ /* 0x001ff40003800000 */
.L_x_584:
[----:B------:R-:W-:Y:S05]  /*19170*/  BSYNC B0 ;  /* 0x0000000000007941 */ /* 0x000fea0003800000 */
.L_x_583:
[----:B------:R-:W-:Y:S05]  /*19180*/  BRA `(.L_x_585) ;  /* 0xffffffc400447947 */ /* 0x000fea000383ffff */
.L_x_473:
[----:B0-----:R0:W1:Y:S02]  /*19190*/  SYNCS.PHASECHK.TRANS64.TRYWAIT P2, [R5+URZ+0x19c80], R4 ;  /* 0x019c8004050075a7 */ /* 0x001064000804017f */
[----:B-1----:R-:W-:Y:S05]  /*191a0*/  @!P2 NANOSLEEP.SYNCS 0x989680 ;  /* 0x009896800000a95d */ /* 0x002fea0003900000 */
[----:B------:R-:W1:Y:S02]  /*191b0*/  @!P2 SYNCS.PHASECHK.TRANS64 P2, [R5+URZ+0x19c80], R4 ;  /* 0x019c80040500a5a7 */ /* 0x000e64000804007f */
[----:B-1----:R-:W-:Y:S05]  /*191c0*/  @!P2 BRA `(.L_x_473) ;  /* 0xfffffffc00f0a947 */ /* 0x002fea000383ffff */
[----:B------:R-:W-:Y:S05]  /*191d0*/  BRA `(.L_x_586) ;  /* 0xffffffc400b47947 */ /* 0x000fea000383ffff */
.L_x_475:
[----:B-1----:R1:W2:Y:S02]  /*191e0*/  SYNCS.PHASECHK.TRANS64.TRYWAIT P2, [R5+URZ+0x19c40], R4 ;  /* 0x019c4004050075a7 */ /* 0x0022a4000804017f */
[----:B--2---:R-:W-:Y:S05]  /*191f0*/  @!P2 NANOSLEEP.SYNCS 0x989680 ;  /* 0x009896800000a95d */ /* 0x004fea0003900000 */
[----:B------:R-:W2:Y:S02]  /*19200*/  @!P2 SYNCS.PHASECHK.TRANS64 P2, [R5+URZ+0x19c40], R4 ;  /* 0x019c40040500a5a7 */ /* 0x000ea4000804007f */
[----:B--2---:R-:W-:Y:S05]  /*19210*/  @!P2 BRA `(.L_x_475) ;  /* 0xfffffffc00f0a947 */ /* 0x004fea000383ffff */
[----:B------:R-:W-:Y:S05]  /*19220*/  BRA `(.L_x_587) ;  /* 0xffffffc800387947 */ /* 0x000fea000383ffff */
.L_x_478:
[----:B0-----:R-:W0:Y:S01]  /*19230*/  S2R R5, SR_CgaCtaId ;  /* 0x0000000000057919 */ /* 0x001e220000008800 */
[----:B------:R-:W-:-:S04]  /*19240*/  MOV R4, 0x400 ;  /* 0x0000040000047802 */ /* 0x000fc80000000f00 */
[----:B0-----:R-:W-:-:S04]  /*19250*/  LEA R4, R5, R4, 0x18 ;  /* 0x0000000405047211 */ /* 0x001fc800078ec0ff */
[----:B------:R0:W1:Y:S03]  /*19260*/  SYNCS.PHASECHK.TRANS64.TRYWAIT P0, [R4+URZ+0x19c20], R3 ;  /* 0x019c2003040075a7 */ /* 0x000066000800017f */
[----:B-1----:R-:W-:Y:S05]  /*19270*/  @!P0 NANOSLEEP.SYNCS 0x989680 ;  /* 0x009896800000895d */ /* 0x002fea0003900000 */
[----:B------:R-:W1:Y:S02]  /*19280*/  @!P0 SYNCS.PHASECHK.TRANS64 P0, [R4+URZ+0x19c20], R3 ;  /* 0x019c2003040085a7 */ /* 0x000e64000800007f */
[----:B-1----:R-:W-:Y:S05]  /*19290*/  @!P0 BRA `(.L_x_478) ;  /* 0xfffffffc00e48947 */ /* 0x002fea000383ffff */
[----:B------:R-:W-:Y:S05]  /*192a0*/  BRA `(.L_x_588) ;  /* 0xffffffcc006c7947 */ /* 0x000fea000383ffff */
.L_x_484:
[----:B0-----:R0:W1:Y:S02]  /*192b0*/  SYNCS.PHASECHK.TRANS64.TRYWAIT P0, [R3+URZ+0x19c80], R4 ;  /* 0x019c8004030075a7 */ /* 0x001064000800017f */
[----:B-1----:R-:W-:Y:S05]  /*192c0*/  @!P0 NANOSLEEP.SYNCS 0x989680 ;  /* 0x009896800000895d */ /* 0x002fea0003900000 */
[----:B------:R-:W1:Y:S02]  /*192d0*/  @!P0 SYNCS.PHASECHK.TRANS64 P0, [R3+URZ+0x19c80], R4 ;  /* 0x019c8004030085a7 */ /* 0x000e64000800007f */
[----:B-1----:R-:W-:Y:S05]  /*192e0*/  @!P0 BRA `(.L_x_484) ;  /* 0xfffffffc00f08947 */ /* 0x002fea000383ffff */
[----:B------:R-:W-:Y:S05]  /*192f0*/  BRA `(.L_x_589) ;  /* 0xffffffd000147947 */ /* 0x000fea000383ffff */
.L_x_491:
[----:B-1----:R1:W2:Y:S02]  /*19300*/  SYNCS.PHASECHK.TRANS64.TRYWAIT P0, [R3+URZ+0x19c40], R4 ;  /* 0x019c4004030075a7 */ /* 0x0022a4000800017f */
[----:B--2---:R-:W-:Y:S05]  /*19310*/  @!P0 NANOSLEEP.SYNCS 0x989680 ;  /* 0x009896800000895d */ /* 0x004fea0003900000 */
[----:B------:R-:W2:Y:S02]  /*19320*/  @!P0 SYNCS.PHASECHK.TRANS64 P0, [R3+URZ+0x19c40], R4 ;  /* 0x019c4004030085a7 */ /* 0x000ea4000800007f */
[----:B--2---:R-:W-:Y:S05]  /*19330*/  @!P0 BRA `(.L_x_491) ;  /* 0xfffffffc00f08947 */ /* 0x004fea000383ffff */
[----:B------:R-:W-:Y:S05]  /*19340*/  BRA `(.L_x_590) ;  /* 0xffffffd400187947 */ /* 0x000fea000383ffff */
.L_x_499:
[----:B0-----:R0:W1:Y:S02]  /*19350*/  SYNCS.PHASECHK.TRANS64.TRYWAIT P2, [R13+URZ+0x19c70], R4 ;  /* 0x019c70040d0075a7 */ /* 0x001064000804017f */
[----:B-1----:R-:W-:Y:S05]  /*19360*/  @!P2 NANOSLEEP.SYNCS 0x989680 ;  /* 0x009896800000a95d */ /* 0x002fea0003900000 */
[----:B------:R-:W1:Y:S02]  /*19370*/  @!P2 SYNCS.PHASECHK.TRANS64 P2, [R13+URZ+0x19c70], R4 ;  /* 0x019c70040d00a5a7 */ /* 0x000e64000804007f */
[----:B-1----:R-:W-:Y:S05]  /*19380*/  @!P2 BRA `(.L_x_499) ;  /* 0xfffffffc00f0a947 */ /* 0x002fea000383ffff */
[----:B------:R-:W-:Y:S05]  /*19390*/  BRA `(.L_x_591) ;  /* 0xffffffd800387947 */ /* 0x000fea000383ffff */
.L_x_501:
[----:B0-----:R0:W1:Y:S02]  /*193a0*/  SYNCS.PHASECHK.TRANS64.TRYWAIT P2, [R13+URZ+0x19c60], R4 ;  /* 0x019c60040d0075a7 */ /* 0x001064000804017f */
[----:B-1----:R-:W-:Y:S05]  /*193b0*/  @!P2 NANOSLEEP.SYNCS 0x989680 ;  /* 0x009896800000a95d */ /* 0x002fea0003900000 */
[----:B------:R-:W1:Y:S02]  /*193c0*/  @!P2 SYNCS.PHASECHK.TRANS64 P2, [R13+URZ+0x19c60], R4 ;  /* 0x019c60040d00a5a7 */ /* 0x000e64000804007f */
[----:B-1----:R-:W-:Y:S05]  /*193d0*/  @!P2 BRA `(.L_x_501) ;  /* 0xfffffffc00f0a947 */ /* 0x002fea000383ffff */
[----:B------:R-:W-:Y:S05]  /*193e0*/  BRA `(.L_x_592) ;  /* 0xffffffd800407947 */ /* 0x000fea000383ffff */
.L_x_508:
[----:B0-----:R0:W1:Y:S02]  /*193f0*/  SYNCS.PHASECHK.TRANS64.TRYWAIT P0, [R3+URZ+0x19c70], R0 ;  /* 0x019c7000030075a7 */ /* 0x001064000800017f */
[----:B-1----:R-:W-:Y:S05]  /*19400*/  @!P0 NANOSLEEP.SYNCS 0x989680 ;  /* 0x009896800000895d */ /* 0x002fea0003900000 */
[----:B------:R-:W1:Y:S02]  /*19410*/  @!P0 SYNCS.PHASECHK.TRANS64 P0, [R3+URZ+0x19c70], R0 ;  /* 0x019c7000030085a7 */ /* 0x000e64000800007f */
[----:B-1----:R-:W-:Y:S05]  /*19420*/  @!P0 BRA `(.L_x_508) ;  /* 0xfffffffc00f08947 */ /* 0x002fea000383ffff */
[----:B------:R-:W-:Y:S05]  /*19430*/  BRA `(.L_x_593) ;  /* 0xffffffdc00a47947 */ /* 0x000fea000383ffff */
.L_x_510:
[----:B0-----:R0:W1:Y:S02]  /*19440*/  SYNCS.PHASECHK.TRANS64.TRYWAIT P0, [R3+URZ+0x19c60], R0 ;  /* 0x019c6000030075a7 */ /* 0x001064000800017f */
[----:B-1----:R-:W-:Y:S05]  /*19450*/  @!P0 NANOSLEEP.SYNCS 0x989680 ;  /* 0x009896800000895d */ /* 0x002fea0003900000 */
[----:B------:R-:W1:Y:S02]  /*19460*/  @!P0 SYNCS.PHASECHK.TRANS64 P0, [R3+URZ+0x19c60], R0 ;  /* 0x019c6000030085a7 */ /* 0x000e64000800007f */
[----:B-1----:R-:W-:Y:S05]  /*19470*/  @!P0 BRA `(.L_x_510) ;  /* 0xfffffffc00f08947 */ /* 0x002fea000383ffff */
[----:B------:R-:W-:Y:S05]  /*19480*/  BRA `(.L_x_594) ;  /* 0xffffffdc00a87947 */ /* 0x000fea000383ffff */
.L_x_514:
[----:B------:R-:W-:Y:S01]  /*19490*/  BSSY B0, `(.L_x_595) ;  /* 0x0000008000007945 */ /* 0x000fe20003800000 */
[----:B------:R-:W-:Y:S02]  /*194a0*/  IMAD.MOV.U32 R13, RZ, RZ, R16 ;  /* 0x000000ffff0d7224 */ /* 0x000fe400078e0010 */
[----:B------:R-:W-:Y:S02]  /*194b0*/  IMAD.MOV.U32 R12, RZ, RZ, RZ ;  /* 0x000000ffff0c7224 */ /* 0x000fe400078e00ff */
[----:B------:R-:W-:Y:S02]  /*194c0*/  IMAD.MOV.U32 R11, RZ, RZ, 0x1f ;  /* 0x0000001fff0b7424 */ /* 0x000fe400078e00ff */
[----:B------:R-:W-:-:S07]  /*194d0*/  IMAD.MOV.U32 R15, RZ, RZ, -0x1 ;  /* 0xffffffffff0f7424 */ /* 0x000fce00078e00ff */
[----:B------:R-:W-:Y:S05]  /*194e0*/  WARPSYNC.COLLECTIVE R15, `(.L_x_596) ;  /* 0x000000000f087348 */ /* 0x000fea0003c00000 */
[----:B------:R0:W1:Y:S02]  /*194f0*/  SHFL.IDX P6, R14, R13, R12, R11 ;  /* 0x0000000c0d0e7389 */ /* 0x00006400000c000b */
[----:B01----:R-:W-:Y:S01]  /*19500*/  ENDCOLLECTIVE ;  /* 0x000000000000791b */ /* 0x003fe20003800000 */
.L_x_596:
[----:B------:R-:W-:Y:S05]  /*19510*/  BSYNC B0 ;  /* 0x0000000000007941 */ /* 0x000fea0003800000 */
.L_x_595:
[----:B------:R-:W-:Y:S01]  /*19520*/  IMAD.MOV.U32 R13, RZ, RZ, R16 ;  /* 0x000000ffff0d7224 */ /* 0x000fe200078e0010 */
[----:B------:R-:W-:Y:S01]  /*19530*/  MOV R15, 0xffffffff ;  /* 0xffffffff000f7802 */ /* 0x000fe20000000f00 */
[----:B------:R-:W-:Y:S02]  /*19540*/  IMAD.MOV.U32 R12, RZ, RZ, 0x1 ;  /* 0x00000001ff0c7424 */ /* 0x000fe400078e00ff */
[----:B------:R-:W-:Y:S02]  /*19550*/  IMAD.MOV.U32 R11, RZ, RZ, 0x1f ;  /* 0x0000001fff0b7424 */ /* 0x000fe400078e00ff */
[----:B------:R-:W-:Y:S02]  /*19560*/  IMAD.IADD R5, R19, 0x1, R8 ;  /* 0x0000000113057824 */ /* 0x000fe400078e0208 */
[----:B------:R-:W-:-:S07]  /*19570*/  IMAD.MOV.U32 R0, RZ, RZ, R14 ;  /* 0x000000ffff007224 */ /* 0x000fce00078e000e */
[----:B------:R-:W-:Y:S05]  /*19580*/  WARPSYNC.COLLECTIVE R15, `(.L_x_597) ;  /* 0x000000000f087348 */ /* 0x000fea0003c00000 */
[----:B------:R0:W1:Y:S02]  /*19590*/  SHFL.IDX P6, R14, R13, R12, R11 ;  /* 0x0000000c0d0e7389 */ /* 0x00006400000c000b */
[----:B01----:R-:W-:Y:S01]  /*195a0*/  ENDCOLLECTIVE ;  /* 0x000000000000791b */ /* 0x003fe20003800000 */
.L_x_597:
[----:B------:R-:W-:Y:S02]  /*195b0*/  ULDC UR4, c[0x0][0xc14] ;  /* 0x0003050000047ab9 */ /* 0x000fe40000000800 */
[----:B------:R-:W-:-:S13]  /*195c0*/  ISETP.GE.OR P1, PT, R5, UR4, !P0 ;  /* 0x0000000405007c0c */ /* 0x000fda000c726670 */
[----:B------:R-:W0:Y:S01]  /*195d0*/  @!P1 LDC.64 R2, c[0x0][0xc58] ;  /* 0x00031600ff029b82 */ /* 0x000e220000000a00 */
[----:B------:R-:W-:Y:S02]  /*195e0*/  IMAD.MOV.U32 R11, RZ, RZ, RZ ;  /* 0x000000ffff0b7224 */ /* 0x000fe400078e00ff */
[----:B------:R-:W-:Y:S02]  /*195f0*/  IMAD.MOV.U32 R4, RZ, RZ, R14 ;  /* 0x000000ffff047224 */ /* 0x000fe400078e000e */
[----:B0-----:R-:W-:-:S06]  /*19600*/  @!P1 IMAD.WIDE R2, R5, 0x4, R2 ;  /* 0x0000000405029825 */ /* 0x001fcc00078e0202 */
[----:B------:R-:W2:Y:S01]  /*19610*/  @!P1 LDG.E R2, desc[UR40][R2.64] ;  /* 0x0000002802029981 */ /* 0x000ea2000c1e1900 */
[----:B------:R-:W-:Y:S01]  /*19620*/  IMAD.MOV.U32 R5, RZ, RZ, RZ ;  /* 0x000000ffff057224 */ /* 0x000fe200078e00ff */
[C---:B------:R-:W-:Y:S02]  /*19630*/  ISETP.GE.U32.AND P2, PT, R8.reuse, 0x2, PT ;  /* 0x000000020800780c */ /* 0x040fe40003f46070 */
[C---:B------:R-:W-:Y:S02]  /*19640*/  ISETP.GE.U32.AND P3, PT, R8.reuse, 0x4, PT ;  /* 0x000000040800780c */ /* 0x040fe40003f66070 */
[C---:B------:R-:W-:Y:S02]  /*19650*/  ISETP.GE.U32.AND P4, PT, R8.reuse, 0x8, PT ;  /* 0x000000080800780c */ /* 0x040fe40003f86070 */
[C---:B------:R-:W-:Y:S01]  /*19660*/  ISETP.GE.U32.AND P5, PT, R8.reuse, 0x10, PT ;  /* 0x000000100800780c */ /* 0x040fe20003fa6070 */
[----:B--2---:R-:W-:Y:S01]  /*19670*/  @!P1 IMAD.MOV.U32 R5, RZ, RZ, R2 ;  /* 0x000000ffff059224 */ /* 0x004fe200078e0002 */
[----:B------:R-:W-:-:S03]  /*19680*/  ISETP.NE.AND P1, PT, R8, RZ, PT ;  /* 0x000000ff0800720c */ /* 0x000fc60003f25270 */
[----:B------:R-:W-:-:S10]  /*19690*/  IMAD.MOV.U32 R13, RZ, RZ, R5 ;  /* 0x000000ffff0d7224 */ /* 0x000fd400078e0005 */
[----:B------:R-:W-:Y:S05]  /*196a0*/  WARPSYNC.COLLECTIVE R15, `(.L_x_598) ;  /* 0x000000000f087348 */ /* 0x000fea0003c00000 */
[----:B------:R0:W1:Y:S02]  /*196b0*/  SHFL.UP P6, R14, R13, R12, R11 ;  /* 0x0400000c0d0e7389 */ /* 0x00006400000c000b */
[----:B01----:R-:W-:Y:S01]  /*196c0*/  ENDCOLLECTIVE ;  /* 0x000000000000791b */ /* 0x003fe20003800000 */
.L_x_598:
[----:B------:R-:W-:Y:S01]  /*196d0*/  IMAD.MOV.U32 R12, RZ, RZ, 0x2 ;  /* 0x00000002ff0c7424 */ /* 0x000fe200078e00ff */
[----:B------:R-:W-:-:S05]  /*196e0*/  SEL R6, R14, RZ, P1 ;  /* 0x000000ff0e067207 */ /* 0x000fca0000800000 */
[----:B------:R-:W-:-:S04]  /*196f0*/  IMAD.IADD R6, R5, 0x1, R6 ;  /* 0x0000000105067824 */ /* 0x000fc800078e0206 */
[----:B------:R-:W-:-:S07]  /*19700*/  IMAD.MOV.U32 R13, RZ, RZ, R6 ;  /* 0x000000ffff0d7224 */ /* 0x000fce00078e0006 */
[----:B------:R-:W-:Y:S05]  /*19710*/  WARPSYNC.COLLECTIVE R15, `(.L_x_599) ;  /* 0x000000000f087348 */ /* 0x000fea0003c00000 */
[----:B------:R0:W1:Y:S02]  /*19720*/  SHFL.UP P6, R14, R13, R12, R11 ;  /* 0x0400000c0d0e7389 */ /* 0x00006400000c000b */
[----:B01----:R-:W-:Y:S01]  /*19730*/  ENDCOLLECTIVE ;  /* 0x000000000000791b */ /* 0x003fe20003800000 */
.L_x_599:
[----:B------:R-:W-:Y:S01]  /*19740*/  IMAD.MOV.U32 R12, RZ, RZ, 0x4 ;  /* 0x00000004ff0c7424 */ /* 0x000fe200078e00ff */
[----:B------:R-:W-:-:S05]  /*19750*/  SEL R7, R14, RZ, P2 ;  /* 0x000000ff0e077207 */ /* 0x000fca0001000000 */
[----:B------:R-:W-:-:S04]  /*19760*/  IMAD.IADD R7, R6, 0x1, R7 ;  /* 0x0000000106077824 */ /* 0x000fc800078e0207 */
[----:B------:R-:W-:-:S07]  /*19770*/  IMAD.MOV.U32 R13, RZ, RZ, R7 ;  /* 0x000000ffff0d7224 */ /* 0x000fce00078e0007 */
[----:B------:R-:W-:Y:S05]  /*19780*/  WARPSYNC.COLLECTIVE R15, `(.L_x_600) ;  /* 0x000000000f087348 */ /* 0x000fea0003c00000 */
[----:B------:R0:W1:Y:S02]  /*19790*/  SHFL.UP P6, R14, R13, R12, R11 ;  /* 0x0400000c0d0e7389 */ /* 0x00006400000c000b */
[----:B01----:R-:W-:Y:S01]  /*197a0*/  ENDCOLLECTIVE ;  /* 0x000000000000791b */ /* 0x003fe20003800000 */
.L_x_600:
[----:B------:R-:W-:Y:S02]  /*197b0*/  MOV R12, 0x8 ;  /* 0x00000008000c7802 */ /* 0x000fe40000000f00 */
[----:B------:R-:W-:-:S05]  /*197c0*/  SEL R2, R14, RZ, P3 ;  /* 0x000000ff0e027207 */ /* 0x000fca0001800000 */
[----:B------:R-:W-:-:S04]  /*197d0*/  IMAD.IADD R2, R7, 0x1, R2 ;  /* 0x0000000107027824 */ /* 0x000fc800078e0202 */
[----:B------:R-:W-:-:S07]  /*197e0*/  IMAD.MOV.U32 R13, RZ, RZ, R2 ;  /* 0x000000ffff0d7224 */ /* 0x000fce00078e0002 */
[----:B------:R-:W-:Y:S05]  /*197f0*/  WARPSYNC.COLLECTIVE R15, `(.L_x_601) ;  /* 0x000000000f087348 */ /* 0x000fea0003c00000 */
[----:B------:R0:W1:Y:S02]  /*19800*/  SHFL.UP P6, R14, R13, R12, R11 ;  /* 0x0400000c0d0e7389 */ /* 0x00006400000c000b */
[----:B01----:R-:W-:Y:S01]  /*19810*/  ENDCOLLECTIVE ;  /* 0x000000000000791b */ /* 0x003fe20003800000 */
.L_x_601:
[----:B------:R-:W-:Y:S01]  /*19820*/  IMAD.MOV.U32 R12, RZ, RZ, 0x10 ;  /* 0x00000010ff0c7424 */ /* 0x000fe200078e00ff */
[----:B------:R-:W-:-:S05]  /*19830*/  SEL R3, R14, RZ, P4 ;  /* 0x000000ff0e037207 */ /* 0x000fca0002000000 */
[----:B------:R-:W-:-:S04]  /*19840*/  IMAD.IADD R3, R2, 0x1, R3 ;  /* 0x0000000102037824 */ /* 0x000fc800078e0203 */
[----:B------:R-:W-:-:S07]  /*19850*/  IMAD.MOV.U32 R13, RZ, RZ, R3 ;  /* 0x000000ffff0d7224 */ /* 0x000fce00078e0003 */
[----:B------:R-:W-:Y:S05]  /*19860*/  WARPSYNC.COLLECTIVE R15, `(.L_x_602) ;  /* 0x000000000f087348 */ /* 0x000fea0003c00000 */
[----:B------:R0:W1:Y:S02]  /*19870*/  SHFL.UP P6, R14, R13, R12, R11 ;  /* 0x0400000c0d0e7389 */ /* 0x00006400000c000b */
[----:B01----:R-:W-:Y:S01]  /*19880*/  ENDCOLLECTIVE ;  /* 0x000000000000791b */ /* 0x003fe20003800000 */
.L_x_602:
[----:B------:R-:W-:Y:S02]  /*19890*/  IMAD.MOV.U32 R12, RZ, RZ, 0x1f ;  /* 0x0000001fff0c7424 */ /* 0x000fe400078e00ff */
[----:B------:R-:W-:Y:S01]  /*198a0*/  IMAD.MOV.U32 R11, RZ, RZ, 0x1f ;  /* 0x0000001fff0b7424 */ /* 0x000fe200078e00ff */
[----:B------:R-:W-:-:S05]  /*198b0*/  SEL R2, R14, RZ, P5 ;  /* 0x000000ff0e027207 */ /* 0x000fca0002800000 */
[----:B------:R-:W-:-:S04]  /*198c0*/  IMAD.IADD R2, R3, 0x1, R2 ;  /* 0x0000000103027824 */ /* 0x000fc800078e0202 */
[----:B------:R-:W-:-:S07]  /*198d0*/  IMAD.MOV.U32 R13, RZ, RZ, R2 ;  /* 0x000000ffff0d7224 */ /* 0x000fce00078e0002 */
[----:B------:R-:W-:Y:S05]  /*198e0*/  WARPSYNC.COLLECTIVE R15, `(.L_x_603) ;  /* 0x000000000f087348 */ /* 0x000fea0003c00000 */
[----:B------:R0:W1:Y:S02]  /*198f0*/  SHFL.IDX P6, R14, R13, R12, R11 ;  /* 0x0000000c0d0e7389 */ /* 0x00006400000c000b */
[----:B01----:R-:W-:Y:S01]  /*19900*/  ENDCOLLECTIVE ;  /* 0x000000000000791b */ /* 0x003fe20003800000 */
.L_x_603:
[----:B------:R-:W-:Y:S05]  /*19910*/  BRA `(.L_x_604) ;  /* 0xffffffe000487947 */ /* 0x000fea000383ffff */
.L_x_519:
[----:B------:R-:W-:Y:S01]  /*19920*/  BSSY B0, `(.L_x_605) ;  /* 0x0000008000007945 */ /* 0x000fe20003800000 */
[----:B-----5:R-:W-:Y:S02]  /*19930*/  IMAD.MOV.U32 R13, RZ, RZ, R5 ;  /* 0x000000ffff0d7224 */ /* 0x020fe400078e0005 */
[----:B------:R-:W-:Y:S02]  /*19940*/  IMAD.MOV.U32 R12, RZ, RZ, 0x1 ;  /* 0x00000001ff0c7424 */ /* 0x000fe400078e00ff */
[----:B------:R-:W-:Y:S02]  /*19950*/  IMAD.MOV.U32 R11, RZ, RZ, RZ ;  /* 0x000000ffff0b7224 */ /* 0x000fe400078e00ff */
[----:B------:R-:W-:-:S07]  /*19960*/  IMAD.MOV.U32 R15, RZ, RZ, -0x1 ;  /* 0xffffffffff0f7424 */ /* 0x000fce00078e00ff */
[----:B0-----:R-:W-:Y:S05]  /*19970*/  WARPSYNC.COLLECTIVE R15, `(.L_x_606) ;  /* 0x000000000f087348 */ /* 0x001fea0003c00000 */
[----:B------:R1:W2:Y:S02]  /*19980*/  SHFL.UP P6, R14, R13, R12, R11 ;  /* 0x0400000c0d0e7389 */ /* 0x0002a400000c000b */
[----:B012---:R-:W-:Y:S01]  /*19990*/  ENDCOLLECTIVE ;  /* 0x000000000000791b */ /* 0x007fe20003800000 */
.L_x_606:
[----:B------:R-:W-:Y:S05]  /*199a0*/  BSYNC B0 ;  /* 0x0000000000007941 */ /* 0x000fea0003800000 */
.L_x_605:
[----:B------:R-:W-:Y:S01]  /*199b0*/  SEL R14, R14, RZ, P1 ;  /* 0x000000ff0e0e7207 */ /* 0x000fe20000800000 */
[----:B------:R-:W-:Y:S01]  /*199c0*/  IMAD.MOV.U32 R12, RZ, RZ, 0x2 ;  /* 0x00000002ff0c7424 */ /* 0x000fe200078e00ff */
[----:B------:R-:W-:Y:S01]  /*199d0*/  MOV R15, 0xffffffff ;  /* 0xffffffff000f7802 */ /* 0x000fe20000000f00 */
[----:B------:R-:W-:Y:S02]  /*199e0*/  IMAD.MOV.U32 R11, RZ, RZ, RZ ;  /* 0x000000ffff0b7224 */ /* 0x000fe400078e00ff */
[----:B------:R-:W-:-:S07]  /*199f0*/  IMAD.IADD R13, R5, 0x1, R14 ;  /* 0x00000001050d7824 */ /* 0x000fce00078e020e */
[----:B------:R-:W-:Y:S05]  /*19a00*/  WARPSYNC.COLLECTIVE R15, `(.L_x_607) ;  /* 0x000000000f087348 */ /* 0x000fea0003c00000 */
[----:B------:R0:W1:Y:S02]  /*19a10*/  SHFL.UP P6, R14, R13, R12, R11 ;  /* 0x0400000c0d0e7389 */ /* 0x00006400000c000b */
[----:B01----:R-:W-:Y:S01]  /*19a20*/  ENDCOLLECTIVE ;  /* 0x000000000000791b */ /* 0x003fe20003800000 */
.L_x_607:
[----:B------:R-:W-:Y:S01]  /*19a30*/  IMAD.MOV.U32 R12, RZ, RZ, 0x4 ;  /* 0x00000004ff0c7424 */ /* 0x000fe200078e00ff */
[----:B------:R-:W-:-:S05]  /*19a40*/  SEL R2, R14, RZ, P2 ;  /* 0x000000ff0e027207 */ /* 0x000fca0001000000 */
[----:B------:R-:W-:-:S04]  /*19a50*/  IMAD.IADD R2, R13, 0x1, R2 ;  /* 0x000000010d027824 */ /* 0x000fc800078e0202 */
[----:B------:R-:W-:-:S07]  /*19a60*/  IMAD.MOV.U32 R13, RZ, RZ, R2 ;  /* 0x000000ffff0d7224 */ /* 0x000fce00078e0002 */
[----:B------:R-:W-:Y:S05]  /*19a70*/  WARPSYNC.COLLECTIVE R15, `(.L_x_608) ;  /* 0x000000000f087348 */ /* 0x000fea0003c00000 */
[----:B------:R0:W1:Y:S02]  /*19a80*/  SHFL.UP P6, R14, R13, R12, R11 ;  /* 0x0400000c0d0e7389 */ /* 0x00006400000c000b */
[----:B01----:R-:W-:Y:S01]  /*19a90*/  ENDCOLLECTIVE ;  /* 0x000000000000791b */ /* 0x003fe20003800000 */
.L_x_608:
[----:B------:R-:W-:Y:S01]  /*19aa0*/  IMAD.MOV.U32 R12, RZ, RZ, 0x8 ;  /* 0x00000008ff0c7424 */ /* 0x000fe200078e00ff */
[----:B------:R-:W-:-:S05]  /*19ab0*/  SEL R3, R14, RZ, P3 ;  /* 0x000000ff0e037207 */ /* 0x000fca0001800000 */
[----:B------:R-:W-:-:S04]  /*19ac0*/  IMAD.IADD R3, R2, 0x1, R3 ;  /* 0x0000000102037824 */ /* 0x000fc800078e0203 */
[----:B------:R-:W-:-:S07]  /*19ad0*/  IMAD.MOV.U32 R13, RZ, RZ, R3 ;  /* 0x000000ffff0d7224 */ /* 0x000fce00078e0003 */
[----:B------:R-:W-:Y:S05]  /*19ae0*/  WARPSYNC.COLLECTIVE R15, `(.L_x_609) ;  /* 0x000000000f087348 */ /* 0x000fea0003c00000 */
[----:B------:R0:W1:Y:S02]  /*19af0*/  SHFL.UP P6, R14, R13, R12, R11 ;  /* 0x0400000c0d0e7389 */ /* 0x00006400000c000b */
[----:B01----:R-:W-:Y:S01]  /*19b00*/  ENDCOLLECTIVE ;  /* 0x000000000000791b */ /* 0x003fe20003800000 */
.L_x_609:
[----:B------:R-:W-:Y:S01]  /*19b10*/  IMAD.MOV.U32 R12, RZ, RZ, 0x10 ;  /* 0x00000010ff0c7424 */ /* 0x000fe200078e00ff */
[----:B------:R-:W-:-:S05]  /*19b20*/  SEL R4, R14, RZ, P4 ;  /* 0x000000ff0e047207 */ /* 0x000fca0002000000 */
[----:B------:R-:W-:-:S04]  /*19b30*/  IMAD.IADD R4, R3, 0x1, R4 ;  /* 0x0000000103047824 */ /* 0x000fc800078e0204 */
[----:B------:R-:W-:-:S07]  /*19b40*/  IMAD.MOV.U32 R13, RZ, RZ, R4 ;  /* 0x000000ffff0d7224 */ /* 0x000fce00078e0004 */
[----:B------:R-:W-:Y:S05]  /*19b50*/  WARPSYNC.COLLECTIVE R15, `(.L_x_610) ;  /* 0x000000000f087348 */ /* 0x000fea0003c00000 */
[----:B------:R0:W1:Y:S02]  /*19b60*/  SHFL.UP P6, R14, R13, R12, R11 ;  /* 0x0400000c0d0e7389 */ /* 0x00006400000c000b */
[----:B01----:R-:W-:Y:S01]  /*19b70*/  ENDCOLLECTIVE ;  /* 0x000000000000791b */ /* 0x003fe20003800000 */
.L_x_610:
        /* <DEDUP_REMOVED lines=8> */
.L_x_611:
[----:B------:R-:W-:Y:S05]  /*19c00*/  BRA `(.L_x_612) ;  /* 0xffffffe000287947 */ /* 0x000fea000383ffff */
.L_x_521:
[----:B------:R-:W-:Y:S01]  /*19c10*/  BSSY B0, `(.L_x_613) ;  /* 0x0000006000007945 */ /* 0x000fe20003800000 */
[----:B------:R-:W-:Y:S01]  /*19c20*/  PLOP3.LUT P6, PT, P6, PT, PT, 0x8, 0x0 ;  /* 0x000000000000781c */ /* 0x000fe200037ce170 */
[----:B------:R-:W-:-:S12]  /*19c30*/  IMAD.MOV.U32 R15, RZ, RZ, -0x1 ;  /* 0xffffffffff0f7424 */ /* 0x000fd800078e00ff */
[----:B0-----:R-:W-:Y:S05]  /*19c40*/  WARPSYNC.COLLECTIVE R15, `(.L_x_614) ;  /* 0x000000000f087348 */ /* 0x001fea0003c00000 */
[----:B------:R-:W-:Y:S01]  /*19c50*/  VOTE.ANY R14, PT, P6 ;  /* 0x00000000000e7806 */ /* 0x000fe200030e0100 */
[----:B0-----:R-:W-:Y:S06]  /*19c60*/  ENDCOLLECTIVE ;  /* 0x000000000000791b */ /* 0x001fec0003800000 */
.L_x_614:
[----:B------:R-:W-:Y:S05]  /*19c70*/  BSYNC B0 ;  /* 0x0000000000007941 */ /* 0x000fea0003800000 */
.L_x_613:
[----:B------:R-:W-:Y:S01]  /*19c80*/  MOV R3, R14 ;  /* 0x0000000e00037202 */ /* 0x000fe20000000f00 */
[----:B------:R-:W-:Y:S02]  /*19c90*/  IMAD.MOV.U32 R13, RZ, RZ, R5 ;  /* 0x000000ffff0d7224 */ /* 0x000fe400078e0005 */
[----:B------:R-:W-:Y:S01]  /*19ca0*/  IMAD.MOV.U32 R11, RZ, RZ, 0x1f ;  /* 0x0000001fff0b7424 */ /* 0x000fe200078e00ff */
[----:B------:R-:W0:Y:S01]  /*19cb0*/  POPC R4, R3 ;  /* 0x0000000300047309 */ /* 0x000e220000000000 */
[----:B------:R-:W-:Y:S02]  /*19cc0*/  IMAD.MOV.U32 R15, RZ, RZ, -0x1 ;  /* 0xffffffffff0f7424 */ /* 0x000fe400078e00ff */
[----:B0-----:R-:W-:-:S07]  /*19cd0*/  IMAD.MOV.U32 R12, RZ, RZ, R4 ;  /* 0x000000ffff0c7224 */ /* 0x001fce00078e0004 */
[----:B------:R-:W-:Y:S05]  /*19ce0*/  WARPSYNC.COLLECTIVE R15, `(.L_x_615) ;  /* 0x000000000f087348 */ /* 0x000fea0003c00000 */
[----:B------:R0:W1:Y:S02]  /*19cf0*/  SHFL.IDX P6, R14, R13, R12, R11 ;  /* 0x0000000c0d0e7389 */ /* 0x00006400000c000b */
[----:B01----:R-:W-:Y:S01]  /*19d00*/  ENDCOLLECTIVE ;  /* 0x000000000000791b */ /* 0x003fe20003800000 */
.L_x_615:
[----:B------:R-:W-:Y:S01]  /*19d10*/  IMAD.MOV.U32 R5, RZ, RZ, R14 ;  /* 0x000000ffff057224 */ /* 0x000fe200078e000e */
[----:B------:R-:W-:Y:S06]  /*19d20*/  BRA `(.L_x_616) ;  /* 0xffffffe000187947 */ /* 0x000fec000383ffff */
.L_x_523:
[----:B------:R-:W-:Y:S01]  /*19d30*/  BSSY B0, `(.L_x_617) ;  /* 0x0000007000007945 */ /* 0x000fe20003800000 */
[----:B------:R-:W-:Y:S02]  /*19d40*/  IMAD.MOV.U32 R13, RZ, RZ, R2 ;  /* 0x000000ffff0d7224 */ /* 0x000fe400078e0002 */
[----:B------:R-:W-:Y:S02]  /*19d50*/  IMAD.MOV.U32 R11, RZ, RZ, 0x1f ;  /* 0x0000001fff0b7424 */ /* 0x000fe400078e00ff */
[----:B------:R-:W-:-:S07]  /*19d60*/  IMAD.MOV.U32 R15, RZ, RZ, -0x1 ;  /* 0xffffffffff0f7424 */ /* 0x000fce00078e00ff */
[----:B012---:R-:W-:Y:S05]  /*19d70*/  WARPSYNC.COLLECTIVE R15, `(.L_x_618) ;  /* 0x000000000f087348 */ /* 0x007fea0003c00000 */
[----:B------:R3:W4:Y:S02]  /*19d80*/  SHFL.IDX P6, R14, R13, R12, R11 ;  /* 0x0000000c0d0e7389 */ /* 0x00072400000c000b */
[----:B01234-:R-:W-:Y:S01]  /*19d90*/  ENDCOLLECTIVE ;  /* 0x000000000000791b */ /* 0x01ffe20003800000 */
.L_x_618:
[----:B------:R-:W-:Y:S05]  /*19da0*/  BSYNC B0 ;  /* 0x0000000000007941 */ /* 0x000fea0003800000 */
.L_x_617:
[----:B------:R-:W-:Y:S05]  /*19db0*/  BRA `(.L_x_522) ;  /* 0xffffffe000107947 */ /* 0x000fea000383ffff */
.L_x_527:
[----:B0-----:R0:W2:Y:S02]  /*19dc0*/  SYNCS.PHASECHK.TRANS64.TRYWAIT P0, [R9+URZ+0x19c20], R0 ;  /* 0x019c2000090075a7 */ /* 0x0010a4000800017f */
[----:B--2---:R-:W-:Y:S05]  /*19dd0*/  @!P0 NANOSLEEP.SYNCS 0x989680 ;  /* 0x009896800000895d */ /* 0x004fea0003900000 */
[----:B------:R-:W2:Y:S02]  /*19de0*/  @!P0 SYNCS.PHASECHK.TRANS64 P0, [R9+URZ+0x19c20], R0 ;  /* 0x019c2000090085a7 */ /* 0x000ea4000800007f */
[----:B--2---:R-:W-:Y:S05]  /*19df0*/  @!P0 BRA `(.L_x_527) ;  /* 0xfffffffc00f08947 */ /* 0x004fea000383ffff */
[----:B------:R-:W-:Y:S05]  /*19e00*/  BRA `(.L_x_619) ;  /* 0xffffffe000fc7947 */ /* 0x000fea000383ffff */
.L_x_528:
[----:B------:R-:W2:Y:S01]  /*19e10*/  S2R R2, SR_TID.X ;  /* 0x0000000000027919 */ /* 0x000ea20000002100 */
[----:B------:R-:W-:Y:S01]  /*19e20*/  BSSY B0, `(.L_x_620) ;  /* 0x000000a000007945 */ /* 0x000fe20003800000 */
[----:B------:R-:W-:Y:S02]  /*19e30*/  IMAD.MOV.U32 R12, RZ, RZ, RZ ;  /* 0x000000ffff0c7224 */ /* 0x000fe400078e00ff */
[----:B------:R-:W-:Y:S02]  /*19e40*/  IMAD.MOV.U32 R11, RZ, RZ, 0x1f ;  /* 0x0000001fff0b7424 */ /* 0x000fe400078e00ff */
[----:B------:R-:W-:Y:S01]  /*19e50*/  IMAD.MOV.U32 R15, RZ, RZ, -0x1 ;  /* 0xffffffffff0f7424 */ /* 0x000fe200078e00ff */
[----:B--2---:R-:W-:-:S04]  /*19e60*/  SHF.R.U32.HI R2, RZ, 0x5, R2 ;  /* 0x00000005ff027819 */ /* 0x004fc80000011602 */
[----:B------:R-:W-:-:S05]  /*19e70*/  LOP3.LUT R2, R2, 0x3, RZ, 0xc0, !PT ;  /* 0x0000000302027812 */ /* 0x000fca00078ec0ff */
[----:B------:R-:W-:-:S07]  /*19e80*/  IMAD.MOV.U32 R13, RZ, RZ, R2 ;  /* 0x000000ffff0d7224 */ /* 0x000fce00078e0002 */
[----:B01----:R-:W-:Y:S05]  /*19e90*/  WARPSYNC.COLLECTIVE R15, `(.L_x_621) ;  /* 0x000000000f087348 */ /* 0x003fea0003c00000 */
[----:B------:R2:W3:Y:S02]  /*19ea0*/  SHFL.IDX P6, R14, R13, R12, R11 ;  /* 0x0000000c0d0e7389 */ /* 0x0004e400000c000b */
[----:B0123--:R-:W-:Y:S01]  /*19eb0*/  ENDCOLLECTIVE ;  /* 0x000000000000791b */ /* 0x00ffe20003800000 */
.L_x_621:
[----:B------:R-:W-:Y:S05]  /*19ec0*/  BSYNC B0 ;  /* 0x0000000000007941 */ /* 0x000fea0003800000 */
.L_x_620:
[----:B------:R-:W-:Y:S05]  /*19ed0*/  BRA `(.L_x_622) ;  /* 0xffffffe000e47947 */ /* 0x000fea000383ffff */
.L_x_529:
[----:B------:R-:W-:Y:S01]  /*19ee0*/  BSSY B0, `(.L_x_623) ;  /* 0x0000006000007945 */ /* 0x000fe20003800000 */
[----:B------:R-:W-:-:S07]  /*19ef0*/  IMAD.MOV.U32 R15, RZ, RZ, -0x1 ;  /* 0xffffffffff0f7424 */ /* 0x000fce00078e00ff */
[----:B01----:R-:W-:Y:S05]  /*19f00*/  WARPSYNC.COLLECTIVE R15, `(.L_x_624) ;  /* 0x000000000f0c7348 */ /* 0x003fea0003c00000 */
[----:B------:R-:W-:Y:S02]  /*19f10*/  ELECT P6, UR62, PT ;  /* 0x00000000003e782f */ /* 0x000fe400038c0000 */
[----:B------:R-:W-:Y:S01]  /*19f20*/  MOV R14, UR62 ;  /* 0x0000003e000e7c02 */ /* 0x000fe20008000f00 */
[----:B01----:R-:W-:Y:S10]  /*19f30*/  ENDCOLLECTIVE ;  /* 0x000000000000791b */ /* 0x003ff40003800000 */
.L_x_624:
[----:B------:R-:W-:Y:S05]  /*19f40*/  BSYNC B0 ;  /* 0x0000000000007941 */ /* 0x000fea0003800000 */
.L_x_623:
[----:B------:R-:W-:Y:S05]  /*19f50*/  BRA `(.L_x_625) ;  /* 0xffffffe000d87947 */ /* 0x000fea000383ffff */
.L_x_531:
[----:B0-----:R0:W1:Y:S02]  /*19f60*/  SYNCS.PHASECHK.TRANS64.TRYWAIT P1, [R7+URZ], R2 ;  /* 0x00000002070075a7 */ /* 0x001064000802017f */
[----:B-1----:R-:W-:Y:S05]  /*19f70*/  @!P1 NANOSLEEP.SYNCS 0x989680 ;  /* 0x009896800000995d */ /* 0x002fea0003900000 */
[----:B------:R-:W1:Y:S02]  /*19f80*/  @!P1 SYNCS.PHASECHK.TRANS64 P1, [R7+URZ], R2 ;  /* 0x00000002070095a7 */ /* 0x000e64000802007f */
[----:B-1----:R-:W-:Y:S05]  /*19f90*/  @!P1 BRA `(.L_x_531) ;  /* 0xfffffffc00f09947 */ /* 0x002fea000383ffff */
[----:B------:R-:W-:Y:S05]  /*19fa0*/  BRA `(.L_x_626) ;  /* 0xffffffe4000c7947 */ /* 0x000fea000383ffff */
.L_x_532:
[----:B-1----:R1:W2:Y:S02]  /*19fb0*/  SYNCS.PHASECHK.TRANS64.TRYWAIT P1, [R3+URZ], R0 ;  /* 0x00000000030075a7 */ /* 0x0022a4000802017f */
[----:B--2---:R-:W-:Y:S05]  /*19fc0*/  @!P1 NANOSLEEP.SYNCS 0x989680 ;  /* 0x009896800000995d */ /* 0x004fea0003900000 */
[----:B------:R-:W2:Y:S02]  /*19fd0*/  @!P1 SYNCS.PHASECHK.TRANS64 P1, [R3+URZ], R0 ;  /* 0x00000000030095a7 */ /* 0x000ea4000802007f */
[----:B--2---:R-:W-:Y:S05]  /*19fe0*/  @!P1 BRA `(.L_x_532) ;  /* 0xfffffffc00f09947 */ /* 0x004fea000383ffff */
[----:B------:R-:W-:Y:S05]  /*19ff0*/  BRA `(.L_x_627) ;  /* 0xffffffe400007947 */ /* 0x000fea000383ffff */
.L_x_534:
[----:B-1----:R1:W2:Y:S02]  /*1a000*/  SYNCS.PHASECHK.TRANS64.TRYWAIT P1, [R3+URZ+0x19c60], R2 ;  /* 0x019c6002030075a7 */ /* 0x0022a4000802017f */
[----:B--2---:R-:W-:Y:S05]  /*1a010*/  @!P1 NANOSLEEP.SYNCS 0x989680 ;  /* 0x009896800000995d */ /* 0x004fea0003900000 */
[----:B------:R-:W2:Y:S02]  /*1a020*/  @!P1 SYNCS.PHASECHK.TRANS64 P1, [R3+URZ+0x19c60], R2 ;  /* 0x019c6002030095a7 */ /* 0x000ea4000802007f */
[----:B--2---:R-:W-:Y:S05]  /*1a030*/  @!P1 BRA `(.L_x_534) ;  /* 0xfffffffc00f09947 */ /* 0x004fea000383ffff */
[----:B------:R-:W-:Y:S05]  /*1a040*/  BRA `(.L_x_628) ;  /* 0xffffffe400007947 */ /* 0x000fea000383ffff */
.L_x_536:
[----:B--2---:R2:W3:Y:S02]  /*1a050*/  SYNCS.PHASECHK.TRANS64.TRYWAIT P1, [R5+URZ+0x19c60], R0 ;  /* 0x019c6000050075a7 */ /* 0x0044e4000802017f */
[----:B---3--:R-:W-:Y:S05]  /*1a060*/  @!P1 NANOSLEEP.SYNCS 0x989680 ;  /* 0x009896800000995d */ /* 0x008fea0003900000 */
[----:B------:R-:W3:Y:S02]  /*1a070*/  @!P1 SYNCS.PHASECHK.TRANS64 P1, [R5+URZ+0x19c60], R0 ;  /* 0x019c6000050095a7 */ /* 0x000ee4000802007f */
[----:B---3--:R-:W-:Y:S05]  /*1a080*/  @!P1 BRA `(.L_x_536) ;  /* 0xfffffffc00f09947 */ /* 0x008fea000383ffff */
[----:B------:R-:W-:Y:S05]  /*1a090*/  BRA `(.L_x_629) ;  /* 0xffffffe400007947 */ /* 0x000fea000383ffff */
.L_x_538:
[----:B---3--:R3:W4:Y:S02]  /*1a0a0*/  SYNCS.PHASECHK.TRANS64.TRYWAIT P0, [R3+URZ+0x19c80], R2 ;  /* 0x019c8002030075a7 */ /* 0x008724000800017f */
[----:B----4-:R-:W-:Y:S05]  /*1a0b0*/  @!P0 NANOSLEEP.SYNCS 0x989680 ;  /* 0x009896800000895d */ /* 0x010fea0003900000 */
[----:B------:R-:W4:Y:S02]  /*1a0c0*/  @!P0 SYNCS.PHASECHK.TRANS64 P0, [R3+URZ+0x19c80], R2 ;  /* 0x019c8002030085a7 */ /* 0x000f24000800007f */
[----:B----4-:R-:W-:Y:S05]  /*1a0d0*/  @!P0 BRA `(.L_x_538) ;  /* 0xfffffffc00f08947 */ /* 0x010fea000383ffff */
[----:B------:R-:W-:Y:S05]  /*1a0e0*/  BRA `(.L_x_539) ;  /* 0xffffffe000fc7947 */ /* 0x000fea000383ffff */
.L_x_630:
        /* <DEDUP_REMOVED lines=9> */
.L_x_2222:


//--------------------- .text._ZN7cutlass13device_kernelIN5flash11enable_sm90INS1_16FlashAttnFwdSm90INS1_25CollectiveMainloopFwdSm90ILi2EN4cute5tupleIJNS5_1CILi1EEES8_S8_EEENS6_IJNS7_ILi192EEENS7_ILi128EEENS7_ILi96EEEEEELi96ENS_12float_e4m3_tEfNS_4arch4Sm90ELb0ELb1ELb1ELb0ELb0ELb0ELb0ELb1ELb1ELb0ELb0ELb0EEENS1_21CollectiveEpilogueFwdINS6_IJSA_SC_SB_EEES9_NS_10bfloat16_tESG_Li384ELb0ELb0ELb0ELb1EEENS1_30DynamicPersistentTileSchedulerILi384ELi128ELb0ELb0ELb1EEEEEEEEEvNT_6ParamsE --------------------------
	.section	.text._ZN7cutlass13device_kernelIN5flash11enable_sm90INS1_16FlashAttnFwdSm90INS1_25CollectiveMainloopFwdSm90ILi2EN4cute5tupleIJNS5_1CILi1EEES8_S8_EEENS6_IJNS7_ILi192EEENS7_ILi128EEENS7_ILi96EEEEEELi96ENS_12float_e4m3_tEfNS_4arch4Sm90ELb0ELb1ELb1ELb0ELb0ELb0ELb0ELb1ELb1ELb0ELb0ELb0EEENS1_21CollectiveEpilogueFwdINS6_IJSA_SC_SB_EEES9_NS_10bfloat16_tESG_Li384ELb0ELb0ELb0ELb1EEENS1_30DynamicPersistentTileSchedulerILi384ELi128ELb0ELb0ELb1EEEEEEEEEvNT_6ParamsE,"ax",@progbits
	.align	128
.text._ZN7cutlass13device_kernelIN5flash11enable_sm90INS1_16FlashAttnFwdSm90INS1_25CollectiveMainloopFwdSm90ILi2EN4cute5tupleIJNS5_1CILi1EEES8_S8_EEENS6_IJNS7_ILi192EEENS7_ILi128EEENS7_ILi96EEEEEELi96ENS_12float_e4m3_tEfNS_4arch4Sm90ELb0ELb1ELb1ELb0ELb0ELb0ELb0ELb1ELb1ELb0ELb0ELb0EEENS1_21CollectiveEpilogueFwdINS6_IJSA_SC_SB_EEES9_NS_10bfloat16_tESG_Li384ELb0ELb0ELb0ELb1EEENS1_30DynamicPersistentTileSchedulerILi384ELi128ELb0ELb0ELb1EEEEEEEEEvNT_6ParamsE:
        .type           _ZN7cutlass13device_kernelIN5flash11enable_sm90INS1_16FlashAttnFwdSm90INS1_25CollectiveMainloopFwdSm90ILi2EN4cute5tupleIJNS5_1CILi1EEES8_S8_EEENS6_IJNS7_ILi192EEENS7_ILi128EEENS7_ILi96EEEEEELi96ENS_12float_e4m3_tEfNS_4arch4Sm90ELb0ELb1ELb1ELb0ELb0ELb0ELb0ELb1ELb1ELb0ELb0ELb0EEENS1_21CollectiveEpilogueFwdINS6_IJSA_SC_SB_EEES9_NS_10bfloat16_tESG_Li384ELb0ELb0ELb0ELb1EEENS1_30DynamicPersistentTileSchedulerILi384ELi128ELb0ELb0ELb1EEEEEEEEEvNT_6ParamsE,@function
        .size           _ZN7cutlass13device_kernelIN5flash11enable_sm90INS1_16FlashAttnFwdSm90INS1_25CollectiveMainloopFwdSm90ILi2EN4cute5tupleIJNS5_1CILi1EEES8_S8_EEENS6_IJNS7_ILi192EEENS7_ILi128EEENS7_ILi96EEEEEELi96ENS_12float_e4m3_tEfNS_4arch4Sm90ELb0ELb1ELb1ELb0ELb0ELb0ELb0ELb1ELb1ELb0ELb0ELb0EEENS1_21CollectiveEpilogueFwdINS6_IJSA_SC_SB_EEES9_NS_10bfloat16_tESG_Li384ELb0ELb0ELb0ELb1EEENS1_30DynamicPersistentTileSchedulerILi384ELi128ELb0ELb0ELb1EEEEEEEEEvNT_6ParamsE,(.L_x_2223 - _ZN7cutlass13device_kernelIN5flash11enable_sm90INS1_16FlashAttnFwdSm90INS1_25CollectiveMainloopFwdSm90ILi2EN4cute5tupleIJNS5_1CILi1EEES8_S8_EEENS6_IJNS7_ILi192EEENS7_ILi128EEENS7_ILi96EEEEEELi96ENS_12float_e4m3_tEfNS_4arch4Sm90ELb0ELb1ELb1ELb0ELb0ELb0ELb0ELb1ELb1ELb0ELb0ELb0EEENS1_21CollectiveEpilogueFwdINS6_IJSA_SC_SB_EEES9_NS_10bfloat16_tESG_Li384ELb0ELb0ELb0ELb1EEENS1_30DynamicPersistentTileSchedulerILi384ELi128ELb0ELb0ELb1EEEEEEEEEvNT_6ParamsE)
        .other          _ZN7cutlass13device_kernelIN5flash11enable_sm90INS1_16FlashAttnFwdSm90INS1_25CollectiveMainloopFwdSm90ILi2EN4cute5tupleIJNS5_1CILi1EEES8_S8_EEENS6_IJNS7_ILi192EEENS7_ILi128EEENS7_ILi96EEEEEELi96ENS_12float_e4m3_tEfNS_4arch4Sm90ELb0ELb1ELb1ELb0ELb0ELb0ELb0ELb1ELb1ELb0ELb0ELb0EEENS1_21CollectiveEpilogueFwdINS6_IJSA_SC_SB_EEES9_NS_10bfloat16_tESG_Li384ELb0ELb0ELb0ELb1EEENS1_30DynamicPersistentTileSchedulerILi384ELi128ELb0ELb0ELb1EEEEEEEEEvNT_6ParamsE,@"STO_CUDA_ENTRY STV_DEFAULT"
_ZN7cutlass13device_kernelIN5flash11enable_sm90INS1_16FlashAttnFwdSm90INS1_25CollectiveMainloopFwdSm90ILi2EN4cute5tupleIJNS5_1CILi1EEES8_S8_EEENS6_IJNS7_ILi192EEENS7_ILi128EEENS7_ILi96EEEEEELi96ENS_12float_e4m3_tEfNS_4arch4Sm90ELb0ELb1ELb1ELb0ELb0ELb0ELb0ELb1ELb1ELb0ELb0ELb0EEENS1_21CollectiveEpilogueFwdINS6_IJSA_SC_SB_EEES9_NS_10bfloat16_tESG_Li384ELb0ELb0ELb0ELb1EEENS1_30DynamicPersistentTileSchedulerILi384ELi128ELb0ELb0ELb1EEEEEEEEEvNT_6ParamsE:
[----:B------:R-:W1:Y:S02]  /*0000*/  LDC R1, c[0x0][0x28] ;  /* 0x00000a00ff017b82 */ /* 0x000e640000000800 */
[----:B-1----:R-:W-:Y:S01]  /*0010*/  VIADD R1, R1, 0xfffffff8 ;  /* 0xfffffff801017836 */ /* 0x002fe20000000000 */
[----:B------:R-:W1:Y:S01]  /*0020*/  S2R R4, SR_TID.X ;  /* 0x0000000000047919 */ /* 0x000e620000002100 */
[----:B------:R-:W-:Y:S01]  /*0030*/  ELECT P0, URZ, PT ;  /* 0x00000000003f782f */ /* 0x000fe20003800000 */
[----:B------:R-:W-:Y:S01]  /*0040*/  BSSY B0, `(.L_x_631) ;  /* 0x0000014000007945 */ /* 0x000fe20003800000 */
[----:B-1----:R-:W-:-:S05]  /*0050*/  SHF.R.U32.HI R0, RZ, 0x5, R4 ;  /* 0x00000005ff007819 */ /* 0x002fca0000011604 */
[----:B------:R-:W1:Y:S02]  /*0060*/  SHFL.IDX PT, R2, R0, RZ, 0x1f ;  /* 0x00001fff00027589 */ /* 0x000e6400000e0000 */
[----:B-1----:R-:W-:Y:S02]  /*0070*/  ISETP.EQ.AND P0, PT, R2, RZ, P0 ;  /* 0x000000ff0200720c */ /* 0x002fe40000702270 */
[----:B------:R-:W-:-:S11]  /*0080*/  SHF.R.U32.HI R2, RZ, 0x7, R4 ;  /* 0x00000007ff027819 */ /* 0x000fd60000011604 */
[----:B------:R-:W-:Y:S05]  /*0090*/  @!P0 BRA `(.L_x_632) ;  /* 0x0000000000388947 */ /* 0x000fea0003800000 */
        /* <DEDUP_REMOVED lines=14> */
.L_x_632:
[----:B------:R-:W-:Y:S05]  /*0180*/  BSYNC B0 ;  /* 0x0000000000007941 */ /* 0x000fea0003800000 */
.L_x_631:
        /* <DEDUP_REMOVED lines=37> */
.L_x_633:
        /* <DEDUP_REMOVED lines=22> */
.L_x_634:
        /* <DEDUP_REMOVED lines=18> */
.L_x_635:
        /* <DEDUP_REMOVED lines=22> */
.L_x_636:
        /* <DEDUP_REMOVED lines=22> */
.L_x_637:
        /* <DEDUP_REMOVED lines=8> */
.L_x_639:
[----:B------:R-:W-:-:S08]  /*09a0*/  NOP ;  /* 0x0000000000007918 */ /* 0x000fd00000000000 */
[----:B------:R-:W1:Y:S02]  /*09b0*/  USETMAXREG.TRY_ALLOC.CTAPOOL UP0, 0xa0 ;  /* 0x000000a0000079c8 */ /* 0x000e640008000600 */
[----:B-1----:R-:W-:-:S13]  /*09c0*/  PLOP3.LUT P0, PT, PT, PT, UP0, 0x80, 0x0 ;  /* 0x000000000000781c */ /* 0x002fda0003f0f008 */
[----:B------:R-:W-:Y:S05]  /*09d0*/  @!P0 BRA `(.L_x_639) ;  /* 0xfffffffc00f08947 */ /* 0x000fea000383ffff */
[----:B------:R-:W1:Y:S08]  /*09e0*/  S2UR UR7, SR_CTAID.X ;  /* 0x00000000000779c3 */ /* 0x000e700000002500 */
[----:B------:R-:W-:Y:S08]  /*09f0*/  BAR.ARV 0x4, 0x200 ;  /* 0x0108000000007b1d */ /* 0x000ff00000002000 */
[----:B------:R-:W1:Y:S08]  /*0a00*/  LDC R0, c[0x0][0xda8] ;  /* 0x00036a00ff007b82 */ /* 0x000e700000000800 */
[----:B------:R-:W-:Y:S06]  /*0a10*/  BAR.ARV 0x8, 0x1a0 ;  /* 0x0206800000007b1d */ /* 0x000fec0000002000 */
[----:B-1----:R-:W-:-:S13]  /*0a20*/  ISETP.LE.AND P0, PT, R0, UR7, PT ;  /* 0x0000000700007c0c */ /* 0x002fda000bf03270 */
[----:B------:R-:W-:Y:S05]  /*0a30*/  @P0 EXIT ;  /* 0x000000000000094d */ /* 0x000fea0003800000 */
[----:B------:R-:W1:Y:S01]  /*0a40*/  S2R R2, SR_TID.X ;  /* 0x0000000000027919 */ /* 0x000e620000002100 */
[----:B------:R-:W2:Y:S01]  /*0a50*/  S2UR UR50, SR_CgaCtaId ;  /* 0x00000000003279c3 */ /* 0x000ea20000008800 */
[----:B------:R-:W-:Y:S01]  /*0a60*/  UMOV UR47, 0x400 ;  /* 0x00000400002f7882 */ /* 0x000fe20000000000 */
[----:B------:R-:W-:Y:S01]  /*0a70*/  ULOP3.LUT UR39, UR46, 0x1, URZ, 0xfc, !UPT ;  /* 0x000000012e277892 */ /* 0x000fe2000f8efc3f */
[----:B------:R-:W-:Y:S01]  /*0a80*/  ULDC.64 UR52, c[0x0][0x198] ;  /* 0x0000660000347ab9 */ /* 0x000fe20000000a00 */
[----:B------:R-:W-:Y:S01]  /*0a90*/  UMOV UR38, URZ ;  /* 0x0000003f00267c82 */ /* 0x000fe20008000000 */
[----:B------:R-:W-:Y:S01]  /*0aa0*/  UMOV UR37, URZ ;  /* 0x0000003f00257c82 */ /* 0x000fe20008000000 */
[----:B------:R-:W-:Y:S02]  /*0ab0*/  UMOV UR36, URZ ;  /* 0x0000003f00247c82 */ /* 0x000fe40008000000 */
[----:B------:R-:W3:Y:S01]  /*0ac0*/  S2UR UR6, SR_SWINHI ;  /* 0x00000000000679c3 */ /* 0x000ee20000002f00 */
[----:B--2---:R-:W-:Y:S01]  /*0ad0*/  ULEA UR47, UR50, UR47, 0x18 ;  /* 0x0000002f322f7291 */ /* 0x004fe2000f8ec03f */
[----:B-1----:R-:W-:-:S06]  /*0ae0*/  VIADD R8, R2, 0xffffff80 ;  /* 0xffffff8002087836 */ /* 0x002fcc0000000000 */
[----:B------:R-:W-:Y:S01]  /*0af0*/  UMOV UR4, UR47 ;  /* 0x0000002f00047c82 */ /* 0x000fe20008000000 */
[----:B---3--:R-:W-:Y:S01]  /*0b00*/  UMOV UR5, UR6 ;  /* 0x0000000600057c82 */ /* 0x008fe20008000000 */
[----:B------:R-:W-:Y:S01]  /*0b10*/  IMAD.U32 R22, RZ, RZ, UR4 ;  /* 0x00000004ff167e24 */ /* 0x000fe2000f8e00ff */
[----:B------:R-:W-:Y:S01]  /*0b20*/  UMOV UR4, UR7 ;  /* 0x0000000700047c82 */ /* 0x000fe20008000000 */
[----:B------:R-:W-:Y:S01]  /*0b30*/  SHF.R.S32.HI R0, RZ, 0x1f, R8 ;  /* 0x0000001fff007819 */ /* 0x000fe20000011408 */
[----:B------:R-:W-:-:S03]  /*0b40*/  IMAD.U32 R23, RZ, RZ, UR5 ;  /* 0x00000005ff177e24 */ /* 0x000fc6000f8e00ff */
[CC--:B------:R-:W-:Y:S02]  /*0b50*/  LEA.HI R3, R0.reuse, R8.reuse, RZ, 0x4 ;  /* 0x0000000800037211 */ /* 0x0c0fe400078f20ff */
[----:B------:R-:W-:Y:S02]  /*0b60*/  LEA.HI R2, R0, R8, RZ, 0x7 ;  /* 0x0000000800027211 */ /* 0x000fe400078f38ff */
[----:B------:R-:W-:Y:S02]  /*0b70*/  SHF.R.S32.HI R4, RZ, 0x4, R3 ;  /* 0x00000004ff047819 */ /* 0x000fe40000011403 */
[----:B------:R-:W-:Y:S02]  /*0b80*/  LOP3.LUT R157, R2, 0xffffff80, RZ, 0xc0, !PT ;  /* 0xffffff80029d7812 */ /* 0x000fe400078ec0ff */
[C---:B------:R-:W-:Y:S02]  /*0b90*/  LEA.HI R5, R3.reuse, R4, RZ, 0x1 ;  /* 0x0000000403057211 */ /* 0x040fe400078f08ff */
[----:B------:R-:W-:Y:S01]  /*0ba0*/  LOP3.LUT R3, R3, 0x7fffff0, RZ, 0xc0, !PT ;  /* 0x07fffff003037812 */ /* 0x000fe200078ec0ff */
[----:B------:R-:W-:Y:S01]  /*0bb0*/  IMAD.IADD R157, R8, 0x1, -R157 ;  /* 0x00000001089d7824 */ /* 0x000fe200078e0a9d */
[----:B------:R-:W-:-:S02]  /*0bc0*/  LOP3.LUT R5, R5, 0x1ffffffe, RZ, 0xc0, !PT ;  /* 0x1ffffffe05057812 */ /* 0x000fc400078ec0ff */
[----:B------:R-:W-:Y:S01]  /*0bd0*/  SHF.R.S32.HI R10, RZ, 0x7, R2 ;  /* 0x00000007ff0a7819 */ /* 0x000fe20000011402 */
[----:B------:R-:W-:Y:S01]  /*0be0*/  IMAD.IADD R3, R8, 0x1, -R3 ;  /* 0x0000000108037824 */ /* 0x000fe200078e0a03 */
[----:B------:R-:W-:Y:S01]  /*0bf0*/  SHF.R.S32.HI R6, RZ, 0x1f, R157 ;  /* 0x0000001fff067819 */ /* 0x000fe2000001149d */
[----:B------:R-:W-:Y:S01]  /*0c00*/  IMAD.IADD R5, R4, 0x1, -R5 ;  /* 0x0000000104057824 */ /* 0x000fe200078e0a05 */
[----:B------:R-:W-:Y:S02]  /*0c10*/  LEA.HI R4, R0, R8, RZ, 0x5 ;  /* 0x0000000800047211 */ /* 0x000fe400078f28ff */
[----:B------:R-:W-:Y:S02]  /*0c20*/  LEA.HI R7, R6, R157, RZ, 0x2 ;  /* 0x0000009d06077211 */ /* 0x000fe400078f10ff */
[----:B------:R-:W-:Y:S02]  /*0c30*/  SHF.R.S32.HI R11, RZ, 0x5, R4 ;  /* 0x00000005ff0b7819 */ /* 0x000fe40000011404 */
[----:B------:R-:W-:-:S02]  /*0c40*/  SHF.R.S32.HI R4, RZ, 0x2, R7 ;  /* 0x00000002ff047819 */ /* 0x000fc40000011407 */
[----:B------:R-:W-:Y:S01]  /*0c50*/  SHF.R.S32.HI R9, RZ, 0x1f, R7 ;  /* 0x0000001fff097819 */ /* 0x000fe20000011407 */
[----:B------:R-:W-:Y:S01]  /*0c60*/  IMAD R2, R11, 0x10, R3 ;  /* 0x000000100b027824 */ /* 0x000fe200078e0203 */
[----:B------:R-:W-:Y:S02]  /*0c70*/  LEA.HI R6, R6, R157, RZ, 0x5 ;  /* 0x0000009d06067211 */ /* 0x000fe400078f28ff */
[----:B------:R-:W-:Y:S01]  /*0c80*/  LEA.HI R9, R9, R4, RZ, 0x3 ;  /* 0x0000000409097211 */ /* 0x000fe200078f18ff */
[----:B------:R-:W-:Y:S01]  /*0c90*/  IMAD R3, R2, 0x4, R5 ;  /* 0x0000000402037824 */ /* 0x000fe200078e0205 */
[----:B------:R-:W-:Y:S01]  /*0ca0*/  SHF.R.S32.HI R6, RZ, 0x5, R6 ;  /* 0x00000005ff067819 */ /* 0x000fe20000011406 */
[----:B------:R-:W-:Y:S01]  /*0cb0*/  IMAD.HI R2, R10, 0x55555556, RZ ;  /* 0x555555560a027827 */ /* 0x000fe200078e02ff */
[----:B------:R-:W-:Y:S02]  /*0cc0*/  LOP3.LUT R9, R9, 0xfffffff8, RZ, 0xc0, !PT ;  /* 0xfffffff809097812 */ /* 0x000fe400078ec0ff */
[----:B------:R-:W-:Y:S01]  /*0cd0*/  LEA.HI R0, R0, R8, RZ, 0x2 ;  /* 0x0000000800007211 */ /* 0x000fe200078f10ff */
[----:B------:R-:W-:Y:S01]  /*0ce0*/  IMAD.SHL.U32 R3, R3, 0x8, RZ ;  /* 0x0000000803037824 */ /* 0x000fe200078e00ff */
[----:B------:R-:W-:Y:S01]  /*0cf0*/  LEA.HI R2, R2, R2, RZ, 0x1 ;  /* 0x0000000202027211 */ /* 0x000fe200078f08ff */
[----:B------:R-:W-:Y:S01]  /*0d00*/  IMAD.IADD R9, R4, 0x1, -R9 ;  /* 0x0000000104097824 */ /* 0x000fe200078e0a09 */
[----:B------:R-:W-:Y:S01]  /*0d10*/  LOP3.LUT R16, R7, 0x7ffffffc, RZ, 0xc0, !PT ;  /* 0x7ffffffc07107812 */ /* 0x000fe200078ec0ff */
[----:B------:R-:W-:Y:S01]  /*0d20*/  IMAD.WIDE R22, R3, 0x2, R22 ;  /* 0x0000000203167825 */ /* 0x000fe200078e0216 */
[----:B------:R-:W-:-:S03]  /*0d30*/  SHF.R.S32.HI R154, RZ, 0x2, R0 ;  /* 0x00000002ff9a7819 */ /* 0x000fc60000011400 */
[----:B------:R-:W-:Y:S01]  /*0d40*/  IMAD R4, R2, -0x3, R10 ;  /* 0xfffffffd02047824 */ /* 0x000fe200078e020a */
[----:B------:R-:W-:Y:S01]  /*0d50*/  LOP3.LUT R2, R0, 0x1ffffffc, RZ, 0xc0, !PT ;  /* 0x1ffffffc00027812 */ /* 0x000fe200078ec0ff */
[----:B------:R-:W-:Y:S02]  /*0d60*/  IMAD R9, R6, 0x10, R9 ;  /* 0x0000001006097824 */ /* 0x000fe400078e0209 */
[----:B------:R-:W-:Y:S02]  /*0d70*/  IMAD.IADD R16, R157, 0x1, -R16 ;  /* 0x000000019d107824 */ /* 0x000fe400078e0a10 */
[----:B------:R-:W-:Y:S02]  /*0d80*/  IMAD R3, R4, 0x40, R9 ;  /* 0x0000004004037824 */ /* 0x000fe400078e0209 */
[----:B------:R-:W-:-:S03]  /*0d90*/  IMAD.IADD R2, R8, 0x1, -R2 ;  /* 0x0000000108027824 */ /* 0x000fc600078e0a02 */
[----:B------:R1:W-:Y:S01]  /*0da0*/  STL [R1], R3 ;  /* 0x0000000301007387 */ /* 0x0003e20000100800 */
[----:B------:R-:W-:-:S07]  /*0db0*/  IMAD.SHL.U32 R152, R2, 0x8, RZ ;  /* 0x0000000802987824 */ /* 0x000fce00078e00ff */
.L_x_732:
[----:B------:R-:W-:Y:S01]  /*0dc0*/  ULDC UR5, c[0x0][0xdd0] ;  /* 0x0003740000057ab9 */ /* 0x000fe20000000800 */
[----:B--2---:R-:W2:Y:S01]  /*0dd0*/  LDC R0, c[0x0][0xde8] ;  /* 0x00037a00ff007b82 */ /* 0x004ea20000000800 */
[----:B------:R-:W-:Y:S01]  /*0de0*/  UISETP.NE.AND UP0, UPT, UR5, 0x1, UPT ;  /* 0x000000010500788c */ /* 0x000fe2000bf05270 */
[----:B------:R-:W-:-:S10]  /*0df0*/  UMOV UR8, UR4 ;  /* 0x0000000400087c82 */ /* 0x000fd40008000000 */
[----:B------:R-:W-:Y:S01]  /*0e00*/  @UP0 ULDC UR6, c[0x0][0xdd4] ;  /* 0x0003750000060ab9 */ /* 0x000fe20000000800 */
[----:B------:R-:W-:Y:S01]  /*0e10*/  @UP0 ULDC UR9, c[0x0][0xdd8] ;  /* 0x0003760000090ab9 */ /* 0x000fe20000000800 */
[----:B------:R-:W-:-:S04]  /*0e20*/  UIMAD.WIDE.U32 UR6, UR4, UR6, URZ ;  /* 0x00000006040672a5 */ /* 0x000fc8000f8e003f */
[----:B------:R-:W-:-:S04]  /*0e30*/  @UP0 USHF.R.U32.HI UR8, URZ, UR9, UR7 ;  /* 0x000000093f080299 */ /* 0x000fc80008011607 */
[----:B------:R-:W-:Y:S02]  /*0e40*/  UIADD3 UR6, -UR8, URZ, URZ ;  /* 0x0000003f08067290 */ /* 0x000fe4000fffe13f */
[----:B--2---:R-:W-:Y:S02]  /*0e50*/  ISETP.LE.AND P0, PT, R0, UR8, PT ;  /* 0x0000000800007c0c */ /* 0x004fe4000bf03270 */
[----:B------:R-:W-:-:S11]  /*0e60*/  UIMAD UR7, UR5, UR6, UR4 ;  /* 0x00000006050772a4 */ /* 0x000fd6000f8e0204 */
[----:B-1----:R-:W-:Y:S05]  /*0e70*/  @!P0 BRA `(.L_x_640) ;  /* 0x0000000000208947 */ /* 0x002fea0003800000 */
[----:B------:R-:W-:Y:S01]  /*0e80*/  ULDC UR6, c[0x0][0xddc] ;  /* 0x0003770000067ab9 */ /* 0x000fe20000000800 */
[----:B------:R-:W-:Y:S01]  /*0e90*/  UMOV UR45, UR7 ;  /* 0x00000007002d7c82 */ /* 0x000fe20008000000 */
[----:B------:R-:W-:-:S11]  /*0ea0*/  UISETP.NE.AND UP0, UPT, UR6, 0x1, UPT ;  /* 0x000000010600788c */ /* 0x000fd6000bf05270 */
[----:B------:R-:W-:Y:S02]  /*0eb0*/  @UP0 ULDC.64 UR10, c[0x0][0xde0] ;  /* 0x00037800000a0ab9 */ /* 0x000fe40000000a00 */
[----:B------:R-:W-:-:S04]  /*0ec0*/  UIMAD.WIDE.U32 UR4, UR7, UR10, URZ ;  /* 0x0000000a070472a5 */ /* 0x000fc8000f8e003f */
[----:B------:R-:W-:-:S04]  /*0ed0*/  @UP0 USHF.R.U32.HI UR45, URZ, UR11, UR5 ;  /* 0x0000000b3f2d0299 */ /* 0x000fc80008011605 */
[----:B------:R-:W-:Y:S01]  /*0ee0*/  UIMAD UR4, UR45, UR6, URZ ;  /* 0x000000062d0472a4 */ /* 0x000fe2000f8e023f */
[----:B------:R-:W-:Y:S11]  /*0ef0*/  BRA `(.L_x_641) ;  /* 0x00000000001c7947 */ /* 0x000ff60003800000 */
.L_x_640:
[----:B------:R-:W-:Y:S01]  /*0f00*/  ULDC UR6, c[0x0][0xdc4] ;  /* 0x0003710000067ab9 */ /* 0x000fe20000000800 */
[----:B------:R-:W-:Y:S01]  /*0f10*/  UMOV UR45, UR7 ;  /* 0x00000007002d7c82 */ /* 0x000fe20008000000 */
[----:B------:R-:W-:-:S11]  /*0f20*/  UISETP.NE.AND UP0, UPT, UR6, 0x1, UPT ;  /* 0x000000010600788c */ /* 0x000fd6000bf05270 */
[----:B------:R-:W-:Y:S02]  /*0f30*/  @UP0 ULDC.64 UR10, c[0x0][0xdc8] ;  /* 0x00037200000a0ab9 */ /* 0x000fe40000000a00 */
[----:B------:R-:W-:-:S04]  /*0f40*/  UIMAD.WIDE.U32 UR4, UR7, UR10, URZ ;  /* 0x0000000a070472a5 */ /* 0x000fc8000f8e003f */
[----:B------:R-:W-:-:S04]  /*0f50*/  @UP0 USHF.R.U32.HI UR45, URZ, UR11, UR5 ;  /* 0x0000000b3f2d0299 */ /* 0x000fc80008011605 */
[----:B------:R-:W-:-:S12]  /*0f60*/  UIMAD UR4, UR45, UR6, URZ ;  /* 0x000000062d0472a4 */ /* 0x000fd8000f8e023f */
.L_x_641:
[----:B------:R-:W2:Y:S01]  /*0f70*/  LDC.64 R8, c[0x0][0x9e0] ;  /* 0x00027800ff087b82 */ /* 0x000ea20000000a00 */
[----:B------:R-:W-:Y:S01]  /*0f80*/  ULDC UR43, c[0x0][0xdb8] ;  /* 0x00036e00002b7ab9 */ /* 0x000fe20000000800 */
[----:B------:R-:W-:Y:S02]  /*0f90*/  UIADD3 UR4, UR7, -UR4, URZ ;  /* 0x8000000407047290 */ /* 0x000fe4000fffe03f */
[----:B------:R-:W-:Y:S01]  /*0fa0*/  UISETP.NE.AND UP0, UPT, UR43, 0x1, UPT ;  /* 0x000000012b00788c */ /* 0x000fe2000bf05270 */
[----:B------:R-:W-:Y:S01]  /*0fb0*/  ULDC UR5, c[0x0][0xdc4] ;  /* 0x0003710000057ab9 */ /* 0x000fe20000000800 */
[----:B------:R-:W-:Y:S02]  /*0fc0*/  ULDC UR6, c[0x0][0x428] ;  /* 0x00010a0000067ab9 */ /* 0x000fe40000000800 */
[----:B------:R-:W3:Y:S01]  /*0fd0*/  LDC R156, c[0x0][0x288] ;  /* 0x0000a200ff9c7b82 */ /* 0x000ee20000000800 */
[----:B------:R-:W-:Y:S01]  /*0fe0*/  UIMAD UR8, UR8, UR5, UR4 ;  /* 0x00000005080872a4 */ /* 0x000fe2000f8e0204 */
[----:B------:R-:W-:Y:S01]  /*0ff0*/  ULDC.64 UR10, c[0x0][0x3f8] ;  /* 0x0000fe00000a7ab9 */ /* 0x000fe20000000a00 */
[----:B------:R-:W-:Y:S01]  /*1000*/  UISETP.NE.AND UP1, UPT, UR6, 0x1, UPT ;  /* 0x000000010600788c */ /* 0x000fe2000bf25270 */
[----:B------:R-:W-:Y:S01]  /*1010*/  ISETP.NE.U32.AND P0, PT, RZ, UR10, PT ;  /* 0x0000000aff007c0c */ /* 0x000fe2000bf05070 */
[----:B------:R-:W-:-:S02]  /*1020*/  ULDC UR42, c[0x0][0xdac] ;  /* 0x00036b00002a7ab9 */ /* 0x000fc40000000800 */
[----:B------:R-:W-:Y:S01]  /*1030*/  @UP0 ULDC UR4, c[0x0][0xdbc] ;  /* 0x00036f0000040ab9 */ /* 0x000fe20000000800 */
[----:B------:R-:W4:Y:S01]  /*1040*/  LDC R17, c[0x0][0x404] ;  /* 0x00010100ff117b82 */ /* 0x000f220000000800 */
[----:B------:R-:W-:Y:S01]  /*1050*/  UIMAD.WIDE.U32 UR4, UR8, UR4, URZ ;  /* 0x00000004080472a5 */ /* 0x000fe2000f8e003f */
[----:B------:R-:W-:Y:S01]  /*1060*/  ISETP.NE.AND.EX P0, PT, RZ, UR11, PT, P0 ;  /* 0x0000000bff007c0c */ /* 0x000fe2000bf05300 */
[----:B------:R-:W-:Y:S01]  /*1070*/  @UP0 ULDC UR6, c[0x0][0xdc0] ;  /* 0x0003700000060ab9 */ /* 0x000fe20000000800 */
[----:B------:R-:W-:Y:S01]  /*1080*/  UMOV UR44, UR8 ;  /* 0x00000008002c7c82 */ /* 0x000fe20008000000 */
[----:B------:R-:W-:Y:S02]  /*1090*/  @UP0 USHF.R.U32.HI UR44, URZ, UR6, UR5 ;  /* 0x000000063f2c0299 */ /* 0x000fe40008011605 */
[----:B------:R-:W-:Y:S01]  /*10a0*/  ULOP3.LUT UR4, URZ, UR45, URZ, 0x33, !UPT ;  /* 0x0000002d3f047292 */ /* 0x000fe2000f8e333f */
[----:B------:R-:W5:Y:S01]  /*10b0*/  LDC R6, c[0x0][0x2e0] ;  /* 0x0000b800ff067b82 */ /* 0x000f620000000800 */
[----:B------:R-:W-:Y:S01]  /*10c0*/  UIADD3 UR5, -UR44, URZ, URZ ;  /* 0x0000003f2c057290 */ /* 0x000fe2000fffe13f */
[----:B--2---:R-:W-:Y:S01]  /*10d0*/  ISETP.GE.AND P1, PT, R9, 0x1, PT ;  /* 0x000000010900780c */ /* 0x004fe20003f26270 */
[----:B------:R-:W-:-:S02]  /*10e0*/  UIADD3 UR42, UR4, UR42, URZ ;  /* 0x0000002a042a7290 */ /* 0x000fc4000fffe03f */
[----:B------:R-:W-:Y:S02]  /*10f0*/  UIMAD UR43, UR43, UR5, UR8 ;  /* 0x000000052b2b72a4 */ /* 0x000fe4000f8e0208 */
[----:B------:R-:W-:Y:S01]  /*1100*/  UIMAD UR42, UR42, 0xc0, URZ ;  /* 0x000000c02a2a78a4 */ /* 0x000fe2000f8e023f */
[----:B---3--:R-:W-:Y:S01]  /*1110*/  IADD3 R0, -R156, 0xc0, RZ ;  /* 0x000000c09c007810 */ /* 0x008fe20007ffe1ff */
[----:B------:R-:W-:Y:S01]  /*1120*/  @UP1 ULDC UR4, c[0x0][0x42c] ;  /* 0x00010b0000041ab9 */ /* 0x000fe20000000800 */
[----:B------:R-:W-:Y:S01]  /*1130*/  @UP1 ULDC UR6, c[0x0][0x430] ;  /* 0x00010c0000061ab9 */ /* 0x000fe20000000800 */
[----:B------:R-:W-:Y:S02]  /*1140*/  UIMAD.WIDE.U32 UR4, UR43, UR4, URZ ;  /* 0x000000042b0472a5 */ /* 0x000fe4000f8e003f */
[----:B------:R-:W-:Y:S02]  /*1150*/  UMOV UR41, UR43 ;  /* 0x0000002b00297c82 */ /* 0x000fe40008000000 */
[----:B------:R-:W-:Y:S01]  /*1160*/  @UP1 USHF.R.U32.HI UR41, URZ, UR6, UR5 ;  /* 0x000000063f291299 */ /* 0x000fe20008011605 */
[----:B----4-:R-:W-:-:S05]  /*1170*/  SEL R17, R17, 0x1, P0 ;  /* 0x0000000111117807 */ /* 0x010fca0000000000 */
[----:B-----5:R-:W-:-:S04]  /*1180*/  IMAD R0, R17, R6, R0 ;  /* 0x0000000611007224 */ /* 0x020fc800078e0200 */
[----:B------:R-:W-:-:S04]  /*1190*/  VIADD R19, R0, UR42 ;  /* 0x0000002a00137c36 */ /* 0x000fc80008000000 */
[----:B------:R-:W-:Y:S01]  /*11a0*/  IMAD.IADD R0, R19, 0x1, R8 ;  /* 0x0000000113007824 */ /* 0x000fe200078e0208 */
[----:B------:R-:W-:Y:S06]  /*11b0*/  @!P1 BRA `(.L_x_642) ;  /* 0x0000000000409947 */ /* 0x000fec0003800000 */
[C---:B------:R-:W-:Y:S01]  /*11c0*/  ISETP.GT.AND P0, PT, R19.reuse, RZ, PT ;  /* 0x000000ff1300720c */ /* 0x040fe20003f04270 */
[----:B------:R-:W-:-:S12]  /*11d0*/  VIADD R2, R19, 0xffffffff ;  /* 0xffffffff13027836 */ /* 0x000fd80000000000 */
[----:B------:R-:W-:Y:S05]  /*11e0*/  @P0 BRA `(.L_x_643) ;  /* 0x00000000001c0947 */ /* 0x000fea0003800000 */
[----:B------:R-:W-:Y:S01]  /*11f0*/  ISETP.NE.AND P0, PT, R9, 0x1, PT ;  /* 0x000000010900780c */ /* 0x000fe20003f05270 */
[----:B-1----:R-:W-:-:S12]  /*1200*/  IMAD.MOV R3, RZ, RZ, -R19 ;  /* 0x000000ffff037224 */ /* 0x002fd800078e0a13 */
[----:B------:R-:W1:Y:S02]  /*1210*/  @P0 LDC.64 R4, c[0x0][0x9e8] ;  /* 0x00027a00ff040b82 */ /* 0x000e640000000a00 */
[----:B-1----:R-:W-:-:S05]  /*1220*/  @P0 IMAD.HI.U32 R2, R3, R4, RZ ;  /* 0x0000000403020227 */ /* 0x002fca00078e00ff */
[----:B------:R-:W-:-:S04]  /*1230*/  @P0 SHF.R.U32.HI R3, RZ, R5, R2 ;  /* 0x00000005ff030219 */ /* 0x000fc80000011602 */
[----:B------:R-:W-:Y:S01]  /*1240*/  LOP3.LUT R2, RZ, R3, RZ, 0x33, !PT ;  /* 0x00000003ff027212 */ /* 0x000fe200078e33ff */
[----:B------:R-:W-:Y:S06]  /*1250*/  BRA `(.L_x_644) ;  /* 0x0000000000107947 */ /* 0x000fec0003800000 */
.L_x_643:
[----:B------:R-:W-:-:S13]  /*1260*/  ISETP.NE.AND P0, PT, R9, 0x1, PT ;  /* 0x000000010900780c */ /* 0x000fda0003f05270 */
[----:B------:R-:W2:Y:S02]  /*1270*/  @P0 LDC.64 R4, c[0x0][0x9e8] ;  /* 0x00027a00ff040b82 */ /* 0x000ea40000000a00 */
[----:B--2---:R-:W-:-:S05]  /*1280*/  @P0 IMAD.HI.U32 R4, R2, R4, RZ ;  /* 0x0000000402040227 */ /* 0x004fca00078e00ff */
[----:B------:R-:W-:-:S07]  /*1290*/  @P0 SHF.R.U32.HI R2, RZ, R5, R4 ;  /* 0x00000005ff020219 */ /* 0x000fce0000011604 */
.L_x_644:
[----:B-1----:R-:W-:-:S05]  /*12a0*/  IMAD R3, R2, R9, R9 ;  /* 0x0000000902037224 */ /* 0x002fca00078e0209 */
[----:B------:R-:W-:-:S07]  /*12b0*/  VIMNMX R0, R0, R3, PT ;  /* 0x0000000300007248 */ /* 0x000fce0003fe0100 */
.L_x_642:
[----:B------:R-:W-:Y:S01]  /*12c0*/  VIADD R2, R0, 0x7f ;  /* 0x0000007f00027836 */ /* 0x000fe20000000000 */
[----:B------:R-:W-:Y:S01]  /*12d0*/  ULDC UR4, c[0x0][0x9dc] ;  /* 0x0002770000047ab9 */ /* 0x000fe20000000800 */
[CC--:B------:R-:W-:Y:S02]  /*12e0*/  IMAD R0, R17.reuse, R6.reuse, 0x7f ;  /* 0x0000007f11007424 */ /* 0x0c0fe400078e0206 */
[----:B------:R-:W-:Y:S01]  /*12f0*/  IMAD R156, R17, R6, -R156 ;  /* 0x00000006119c7224 */ /* 0x000fe200078e0a9c */
[----:B------:R-:W-:Y:S02]  /*1300*/  SHF.R.S32.HI R5, RZ, 0x1f, R2 ;  /* 0x0000001fff057819 */ /* 0x000fe40000011402 */
[----:B-1----:R-:W-:Y:S01]  /*1310*/  SHF.R.S32.HI R3, RZ, 0x1f, R0 ;  /* 0x0000001fff037819 */ /* 0x002fe20000011400 */
[----:B------:R-:W-:Y:S01]  /*1320*/  VIADD R89, R156, UR42 ;  /* 0x0000002a9c597c36 */ /* 0x000fe20008000000 */
[----:B------:R-:W-:Y:S02]  /*1330*/  LEA.HI R5, R5, R2, RZ, 0x7 ;  /* 0x0000000205057211 */ /* 0x000fe400078f38ff */
[----:B------:R-:W-:Y:S01]  /*1340*/  LEA.HI R3, R3, R0, RZ, 0x7 ;  /* 0x0000000003037211 */ /* 0x000fe200078f38ff */
[----:B------:R-:W-:Y:S01]  /*1350*/  VIADD R4, R89, -UR4 ;  /* 0x8000000459047c36 */ /* 0x000fe20008000000 */
[----:B------:R-:W-:-:S02]  /*1360*/  SHF.R.S32.HI R88, RZ, 0x7, R5 ;  /* 0x00000007ff587819 */ /* 0x000fc40000011405 */
[----:B------:R-:W-:Y:S02]  /*1370*/  SHF.R.S32.HI R3, RZ, 0x7, R3 ;  /* 0x00000007ff037819 */ /* 0x000fe40000011403 */
[----:B------:R-:W-:Y:S02]  /*1380*/  R2UR UR4, R4 ;  /* 0x00000000040472ca */ /* 0x000fe400000e0000 */
[----:B------:R-:W-:Y:S01]  /*1390*/  VIMNMX R88, R3, R88, PT ;  /* 0x0000005803587248 */ /* 0x000fe20003fe0100 */
[----:B------:R-:W-:-:S12]  /*13a0*/  @!P1 BRA `(.L_x_645) ;  /* 0x0000000000489947 */ /* 0x000fd80003800000 */
[----:B------:R-:W-:-:S13]  /*13b0*/  ISETP.GT.AND P0, PT, R89, -0x1, PT ;  /* 0xffffffff5900780c */ /* 0x000fda0003f04270 */
[----:B------:R-:W-:Y:S05]  /*13c0*/  @P0 BRA `(.L_x_646) ;  /* 0x00000000001c0947 */ /* 0x000fea0003800000 */
[----:B------:R-:W-:Y:S02]  /*13d0*/  ISETP.NE.AND P0, PT, R9, 0x1, PT ;  /* 0x000000010900780c */ /* 0x000fe40003f05270 */
[----:B------:R-:W-:-:S11]  /*13e0*/  LOP3.LUT R3, RZ, R89, RZ, 0x33, !PT ;  /* 0x00000059ff037212 */ /* 0x000fd600078e33ff */
[----:B------:R-:W1:Y:S02]  /*13f0*/  @P0 LDC.64 R4, c[0x0][0x9e8] ;  /* 0x00027a00ff040b82 */ /* 0x000e640000000a00 */
[----:B-1----:R-:W-:-:S05]  /*1400*/  @P0 IMAD.HI.U32 R0, R3, R4, RZ ;  /* 0x0000000403000227 */ /* 0x002fca00078e00ff */
[----:B------:R-:W-:-:S04]  /*1410*/  @P0 SHF.R.U32.HI R3, RZ, R5, R0 ;  /* 0x00000005ff030219 */ /* 0x000fc80000011600 */
[----:B------:R-:W-:Y:S01]  /*1420*/  LOP3.LUT R0, RZ, R3, RZ, 0x33, !PT ;  /* 0x00000003ff007212 */ /* 0x000fe200078e33ff */
[----:B------:R-:W-:Y:S06]  /*1430*/  BRA `(.L_x_647) ;  /* 0x0000000000147947 */ /* 0x000fec0003800000 */
.L_x_646:
[----:B------:R-:W-:Y:S01]  /*1440*/  ISETP.NE.AND P0, PT, R9, 0x1, PT ;  /* 0x000000010900780c */ /* 0x000fe20003f05270 */
[----:B------:R-:W-:-:S12]  /*1450*/  IMAD.MOV.U32 R0, RZ, RZ, R89 ;  /* 0x000000ffff007224 */ /* 0x000fd800078e0059 */
[----:B------:R-:W1:Y:S02]  /*1460*/  @P0 LDC.64 R2, c[0x0][0x9e8] ;  /* 0x00027a00ff020b82 */ /* 0x000e640000000a00 */
[----:B-1----:R-:W-:-:S05]  /*1470*/  @P0 IMAD.HI.U32 R2, R89, R2, RZ ;  /* 0x0000000259020227 */ /* 0x002fca00078e00ff */
[----:B------:R-:W-:-:S07]  /*1480*/  @P0 SHF.R.U32.HI R0, RZ, R3, R2 ;  /* 0x00000003ff000219 */ /* 0x000fce0000011602 */
.L_x_647:
[----:B------:R-:W-:-:S05]  /*1490*/  IMAD R0, R0, R9, RZ ;  /* 0x0000000900007224 */ /* 0x000fca00078e02ff */
[----:B------:R-:W-:-:S13]  /*14a0*/  R2UR UR5, R0 ;  /* 0x00000000000572ca */ /* 0x000fda00000e0000 */
[----:B------:R-:W-:-:S04]  /*14b0*/  UISETP.LT.AND UP0, UPT, UR4, UR5, UPT ;  /* 0x000000050400728c */ /* 0x000fc8000bf01270 */
[----:B------:R-:W-:-:S12]  /*14c0*/  USEL UR4, UR4, UR5, !UP0 ;  /* 0x0000000504047287 */ /* 0x000fd8000c000000 */
.L_x_645:
[----:B------:R-:W-:Y:S01]  /*14d0*/  USHF.R.S32.HI UR5, URZ, 0x1f, UR4 ;  /* 0x0000001f3f057899 */ /* 0x000fe20008011404 */
[----:B------:R-:W-:Y:S01]  /*14e0*/  PLOP3.LUT P0, PT, PT, PT, PT, 0x80, 0x0 ;  /* 0x000000000000781c */ /* 0x000fe20003f0f070 */
[----:B------:R-:W-:Y:S01]  /*14f0*/  IMAD.MOV.U32 R0, RZ, RZ, RZ ;  /* 0x000000ffff007224 */ /* 0x000fe200078e00ff */
[----:B------:R-:W-:Y:S01]  /*1500*/  CS2R R134, SRZ ;  /* 0x0000000000867805 */ /* 0x000fe2000001ff00 */
[----:B------:R-:W-:Y:S01]  /*1510*/  ULEA.HI UR5, UR5, UR4, URZ, 0x7 ;  /* 0x0000000405057291 */ /* 0x000fe2000f8f383f */
[----:B------:R-:W-:Y:S01]  /*1520*/  IMAD.MOV.U32 R2, RZ, RZ, RZ ;  /* 0x000000ffff027224 */ /* 0x000fe200078e00ff */
[----:B------:R-:W-:Y:S02]  /*1530*/  CS2R R6, SRZ ;  /* 0x0000000000067805 */ /* 0x000fe4000001ff00 */
[----:B------:R-:W-:Y:S01]  /*1540*/  CS2R R132, SRZ ;  /* 0x0000000000847805 */ /* 0x000fe2000001ff00 */
[----:B------:R-:W-:Y:S01]  /*1550*/  USHF.R.S32.HI UR5, URZ, 0x7, UR5 ;  /* 0x000000073f057899 */ /* 0x000fe20008011405 */
[----:B------:R-:W-:-:S02]  /*1560*/  CS2R R8, SRZ ;  /* 0x0000000000087805 */ /* 0x000fc4000001ff00 */
[----:B------:R-:W-:Y:S02]  /*1570*/  CS2R R126, SRZ ;  /* 0x00000000007e7805 */ /* 0x000fe4000001ff00 */
[----:B------:R-:W-:Y:S01]  /*1580*/  CS2R R10, SRZ ;  /* 0x00000000000a7805 */ /* 0x000fe2000001ff00 */
[----:B------:R-:W-:Y:S01]  /*1590*/  UISETP.LT.AND UP0, UPT, URZ, UR5, UPT ;  /* 0x000000053f00728c */ /* 0x000fe2000bf01270 */
[----:B------:R-:W-:Y:S02]  /*15a0*/  CS2R R124, SRZ ;  /* 0x00000000007c7805 */ /* 0x000fe4000001ff00 */
[----:B------:R-:W-:Y:S02]  /*15b0*/  CS2R R12, SRZ ;  /* 0x00000000000c7805 */ /* 0x000fe4000001ff00 */
[----:B------:R-:W-:Y:S01]  /*15c0*/  CS2R R118, SRZ ;  /* 0x0000000000767805 */ /* 0x000fe2000001ff00 */
[----:B------:R-:W-:Y:S01]  /*15d0*/  USEL UR40, URZ, UR5, !UP0 ;  /* 0x000000053f287287 */ /* 0x000fe2000c000000 */
[----:B------:R-:W-:-:S02]  /*15e0*/  CS2R R14, SRZ ;  /* 0x00000000000e7805 */ /* 0x000fc4000001ff00 */
[----:B------:R-:W-:Y:S02]  /*15f0*/  CS2R R116, SRZ ;  /* 0x0000000000747805 */ /* 0x000fe4000001ff00 */
[----:B------:R-:W-:Y:S02]  /*1600*/  CS2R R20, SRZ ;  /* 0x0000000000147805 */ /* 0x000fe4000001ff00 */
[----:B------:R-:W-:Y:S02]  /*1610*/  CS2R R110, SRZ ;  /* 0x00000000006e7805 */ /* 0x000fe4000001ff00 */
[----:B------:R-:W-:Y:S02]  /*1620*/  CS2R R24, SRZ ;  /* 0x0000000000187805 */ /* 0x000fe4000001ff00 */
[----:B------:R-:W-:Y:S02]  /*1630*/  ISETP.GT.AND P1, PT, R88, UR40, PT ;  /* 0x0000002858007c0c */ /* 0x000fe4000bf24270 */
        /* <DEDUP_REMOVED lines=10> */
[----:B------:R-:W-:Y:S06]  /*16e0*/  @!P1 BRA `(.L_x_648) ;  /* 0x000000d400809947 */ /* 0x000fec0003800000 */
[----:B------:R-:W1:Y:S02]  /*16f0*/  S2R R3, SR_TID.X ;  /* 0x0000000000037919 */ /* 0x000e640000002100 */
[----:B-1----:R-:W-:-:S05]  /*1700*/  VIADD R4, R3, 0xffffff80 ;  /* 0xffffff8003047836 */ /* 0x002fca0000000000 */
[----:B------:R-:W-:-:S04]  /*1710*/  SHF.R.S32.HI R3, RZ, 0x1f, R4 ;  /* 0x0000001fff037819 */ /* 0x000fc80000011404 */
[----:B------:R-:W-:-:S04]  /*1720*/  LEA.HI R3, R3, R4, RZ, 0x7 ;  /* 0x0000000403037211 */ /* 0x000fc800078f38ff */
[----:B------:R-:W-:-:S05]  /*1730*/  SHF.R.S32.HI R3, RZ, 0x7, R3 ;  /* 0x00000007ff037819 */ /* 0x000fca0000011403 */
[----:B------:R-:W1:Y:S02]  /*1740*/  SHFL.IDX PT, R0, R3, RZ, 0x1f ;  /* 0x00001fff03007589 */ /* 0x000e6400000e0000 */
[----:B-1----:R-:W-:-:S13]  /*1750*/  R2UR UR6, R0 ;  /* 0x00000000000672ca */ /* 0x002fda00000e0000 */
        /* <DEDUP_REMOVED lines=14> */
[----:B------:R1:W2:Y:S01]  /*1840*/  LDC.64 R2, c[0x4][R0] ;  /* 0x0100000000027b82 */ /* 0x0002a20000000a00 */
        /* <DEDUP_REMOVED lines=11> */
.L_x_649:
        /* <DEDUP_REMOVED lines=44> */
[----:B------:R-:W-:Y:S01]  /*1bc0*/  ULEA.HI UR4, UR38, UR38, URZ, 0x1 ;  /* 0x0000002626047291 */ /* 0x000fe2000f8f083f */
[----:B------:R-:W-:-:S03]  /*1bd0*/  IMAD.U32 R8, RZ, RZ, UR39 ;  /* 0x00000027ff087e24 */ /* 0x000fc6000f8e00ff */
[----:B------:R-:W-:Y:S02]  /*1be0*/  ULOP3.LUT UR4, UR4, 0xfffffffe, URZ, 0xc0, !UPT ;  /* 0xfffffffe04047892 */ /* 0x000fe4000f8ec03f */
[----:B------:R-:W-:Y:S02]  /*1bf0*/  ISETP.NE.AND P0, PT, R8, 0x3, PT ;  /* 0x000000030800780c */ /* 0x000fe40003f05270 */
[----:B------:R-:W-:-:S06]  /*1c00*/  UIADD3 UR4, UR38, -UR4, URZ ;  /* 0x8000000426047290 */ /* 0x000fcc000fffe03f */
[----:B------:R-:W-:Y:S01]  /*1c10*/  IMAD.U32 R6, RZ, RZ, UR4 ;  /* 0x00000004ff067e24 */ /* 0x000fe2000f8e00ff */
[----:B------:R-:W-:-:S04]  /*1c20*/  ULDC UR4, c[0x0][0x9d8] ;  /* 0x0002760000047ab9 */ /* 0x000fc80000000800 */
[----:B------:R-:W-:-:S04]  /*1c30*/  SHF.L.U32 R6, R6, 0x1f, RZ ;  /* 0x0000001f06067819 */ /* 0x000fc800000006ff */
[----:B------:R-:W1:Y:S01]  /*1c40*/  SYNCS.PHASECHK.TRANS64.TRYWAIT P1, [UR47+0x19c00], R6 ;  /* 0x019c0006ff0075a7 */ /* 0x000e62000802016f */
[----:B--2---:R-:W-:-:S04]  /*1c50*/  FMUL.FTZ R0, R7, R0 ;  /* 0x0000000007007220 */ /* 0x004fc80000410000 */
[----:B------:R-:W-:Y:S01]  /*1c60*/  FMUL.FTZ R0, R0, UR4 ;  /* 0x0000000400007c20 */ /* 0x000fe20008410000 */
[----:B-1----:R-:W-:Y:S06]  /*1c70*/  @!P1 BRA `(.L_x_650) ;  /* 0x0000011800a09947 */ /* 0x002fec0003800000 */
.L_x_812:
[----:B------:R-:W-:Y:S05]  /*1c80*/  @!P0 BRA `(.L_x_651) ;  /* 0x0000000000048947 */ /* 0x000fea0003800000 */
[----:B------:R-:W-:Y:S01]  /*1c90*/  BPT.TRAP 0x1 ;  /* 0x000000040000795c */ /* 0x000fe20000300000 */
.L_x_651:
[----:B-1----:R-:W-:Y:S02]  /*1ca0*/  IMAD.U32 R3, RZ, RZ, UR36 ;  /* 0x00000024ff037e24 */ /* 0x002fe4000f8e00ff */
[----:B------:R-:W-:-:S03]  /*1cb0*/  IMAD.U32 R2, RZ, RZ, UR37 ;  /* 0x00000025ff027e24 */ /* 0x000fc6000f8e00ff */
[----:B------:R-:W-:Y:S02]  /*1cc0*/  LEA R3, R3, UR47, 0x3 ;  /* 0x0000002f03037c11 */ /* 0x000fe4000f8e18ff */
[----:B------:R-:W-:-:S04]  /*1cd0*/  SHF.L.U32 R2, R2, 0x1f, RZ ;  /* 0x0000001f02027819 */ /* 0x000fc800000006ff */
[----:B------:R1:W2:Y:S01]  /*1ce0*/  SYNCS.PHASECHK.TRANS64.TRYWAIT P2, [R3+URZ+0x19c30], R2 ;  /* 0x019c3002030075a7 */ /* 0x0002a2000804017f */
[----:B------:R-:W-:Y:S05]  /*1cf0*/  @!P0 BRA `(.L_x_652) ;  /* 0x0000000000048947 */ /* 0x000fea0003800000 */
[----:B------:R-:W-:Y:S01]  /*1d00*/  BPT.TRAP 0x1 ;  /* 0x000000040000795c */ /* 0x000fe20000300000 */
.L_x_652:
[----:B------:R-:W3:Y:S02]  /*1d10*/  S2R R4, SR_TID.X ;  /* 0x0000000000047919 */ /* 0x000ee40000002100 */
[----:B---3--:R-:W-:Y:S01]  /*1d20*/  LOP3.LUT P1, RZ, R4, 0x7f, RZ, 0xc0, !PT ;  /* 0x0000007f04ff7812 */ /* 0x008fe2000782c0ff */
[----:B--2---:R-:W-:-:S12]  /*1d30*/  @P2 BRA `(.L_x_653) ;  /* 0x0000000000082947 */ /* 0x004fd80003800000 */
[----:B------:R-:W2:Y:S02]  /*1d40*/  SYNCS.PHASECHK.TRANS64.TRYWAIT P2, [R3+URZ+0x19c30], R2 ;  /* 0x019c3002030075a7 */ /* 0x000ea4000804017f */
[----:B--2---:R-:W-:Y:S05]  /*1d50*/  @!P2 BRA `(.L_x_654) ;  /* 0x000001180080a947 */ /* 0x004fea0003800000 */
.L_x_653:
[----:B------:R-:W-:Y:S05]  /*1d60*/  WARPSYNC.ALL ;  /* 0x0000000000007948 */ /* 0x000fea0003800000 */
[----:B------:R-:W-:Y:S01]  /*1d70*/  UIADD3 UR4, UR47, 0x13800, URZ ;  /* 0x000138002f047890 */ /* 0x000fe2000fffe03f */
[----:B------:R-:W3:Y:S01]  /*1d80*/  LDL R99, [R1] ;  /* 0x0000000001637983 */ /* 0x000ee20000100800 */
[----:B------:R-:W-:Y:S01]  /*1d90*/  ULOP3.LUT UR12, UR51, 0x10000, URZ, 0xfc, !UPT ;  /* 0x00010000330c7892 */ /* 0x000fe2000f8efc3f */
[----:B------:R-:W-:Y:S01]  /*1da0*/  WARPGROUP.ARRIVE ;  /* 0x00000000000079c5 */ /* 0x000fe20000000000 */
[----:B------:R-:W-:Y:S01]  /*1db0*/  USHF.R.U32.HI UR4, URZ, 0x4, UR4 ;  /* 0x000000043f047899 */ /* 0x000fe20008011604 */
[----:B------:R-:W4:Y:S01]  /*1dc0*/  LDC R98, c[0x0][0x288] ;  /* 0x0000a200ff627b82 */ /* 0x000f220000000800 */
[----:B------:R-:W-:Y:S01]  /*1dd0*/  UMOV UR13, 0xc0000010 ;  /* 0xc0000010000d7882 */ /* 0x000fe20000000000 */
[----:B------:R-:W-:Y:S01]  /*1de0*/  UMOV UR15, 0xc0000010 ;  /* 0xc0000010000f7882 */ /* 0x000fe20000000000 */
[----:B------:R-:W-:Y:S01]  /*1df0*/  ULOP3.LUT UR4, UR4, 0x3fff, URZ, 0xc0, !UPT ;  /* 0x00003fff04047892 */ /* 0x000fe2000f8ec03f */
[----:B-12---:R-:W-:Y:S01]  /*1e00*/  @!P1 VIADD R3, R3, 0x19c40 ;  /* 0x00019c4003039836 */ /* 0x006fe20000000000 */
[----:B------:R-:W-:Y:S01]  /*1e10*/  UMOV UR5, 0xc0000010 ;  /* 0xc000001000057882 */ /* 0x000fe20000000000 */
[----:B------:R-:W-:Y:S01]  /*1e20*/  UMOV UR7, 0xc0000010 ;  /* 0xc000001000077882 */ /* 0x000fe20000000000 */
[----:B------:R-:W-:-:S02]  /*1e30*/  ULOP3.LUT UR16, UR4, 0x10000, URZ, 0xfc, !UPT ;  /* 0x0001000004107892 */ /* 0x000fc4000f8efc3f */
[----:B------:R-:W-:Y:S01]  /*1e40*/  UIADD3 UR4, UR12, 0x180, URZ ;  /* 0x000001800c047890 */ /* 0x000fe2000fffe03f */
[----:B------:R-:W-:Y:S01]  /*1e50*/  @!P1 PRMT R3, RZ, 0x654, R3 ;  /* 0x00000654ff039816 */ /* 0x000fe20000000003 */
[----:B------:R-:W-:Y:S02]  /*1e60*/  UIMAD UR14, UR36, 0x300, UR16 ;  /* 0x00000300240e78a4 */ /* 0x000fe4000f8e0210 */
[----:B------:R-:W-:Y:S02]  /*1e70*/  UIADD3 UR8, UR12, 0x300, URZ ;  /* 0x000003000c087890 */ /* 0x000fe4000fffe03f */
[----:B------:R-:W-:Y:S02]  /*1e80*/  UIADD3 UR6, UR14, 0x100, URZ ;  /* 0x000001000e067890 */ /* 0x000fe4000fffe03f */
[----:B------:R-:W-:Y:S01]  /*1e90*/  UIADD3 UR10, UR14, 0x200, URZ ;  /* 0x000002000e0a7890 */ /* 0x000fe2000fffe03f */
[----:B------:R-:W-:Y:S02]  /*1ea0*/  UMOV UR9, 0xc0000010 ;  /* 0xc000001000097882 */ /* 0x000fe40000000000 */
[----:B------:R-:W-:Y:S01]  /*1eb0*/  QGMMA.64x128x32.F32.E4M3.E4M3 R24, gdesc[UR12], RZ, !UPT, gsb0 ;  /* 0x01e000000c1879f3 */ /* 0x000fe2000c0008ff */
[----:B------:R-:W-:Y:S01]  /*1ec0*/  UMOV UR11, 0xc0000010 ;  /* 0xc0000010000b7882 */ /* 0x000fe20000000000 */
[----:B------:R-:W-:-:S02]  /*1ed0*/  ULDC UR17, c[0x0][0x9dc] ;  /* 0x0002770000117ab9 */ /* 0x000fc40000000800 */
[----:B------:R-:W-:Y:S01]  /*1ee0*/  ULOP3.LUT UR17, URZ, UR17, URZ, 0x33, !UPT ;  /* 0x000000113f117292 */ /* 0x000fe2000f8e333f */
[----:B------:R-:W-:Y:S02]  /*1ef0*/  WARPGROUP.DEPBAR.LE gsb0, 0x0 ;  /* 0x00008000000079c5 */ /* 0x000fe40000010000 */
[----:B------:R-:W-:-:S06]  /*1f00*/  WARPGROUP.ARRIVE ;  /* 0x00000000000079c5 */ /* 0x000fcc0000000000 */
[----:B------:R-:W-:Y:S01]  /*1f10*/  QGMMA.64x128x32.F32.E4M3.E4M3 R24, gdesc[UR4], R24, gsb0 ;  /* 0x01e00000041879f3 */ /* 0x000fe20008000818 */
[----:B------:R-:W-:Y:S02]  /*1f20*/  ULDC.64 UR6, c[0x0][0x9e0] ;  /* 0x0002780000067ab9 */ /* 0x000fe40000000a00 */
[----:B------:R-:W-:-:S06]  /*1f30*/  UISETP.GE.AND UP0, UPT, UR7, 0x1, UPT ;  /* 0x000000010700788c */ /* 0x000fcc000bf06270 */
[----:B------:R-:W-:Y:S01]  /*1f40*/  PLOP3.LUT P2, PT, PT, PT, UP0, 0x40, 0x0 ;  /* 0x000000000000781c */ /* 0x000fe20003f4e808 */
[----:B------:R-:W-:Y:S02]  /*1f50*/  WARPGROUP.DEPBAR.LE gsb0, 0x0 ;  /* 0x00008000000079c5 */ /* 0x000fe40000010000 */
[----:B------:R-:W-:-:S06]  /*1f60*/  WARPGROUP.ARRIVE ;  /* 0x00000000000079c5 */ /* 0x000fcc0000000000 */
[----:B------:R-:W-:Y:S01]  /*1f70*/  QGMMA.64x128x32.F32.E4M3.E4M3 R24, gdesc[UR8], R24, gsb0 ;  /* 0x01e00000081879f3 */ /* 0x000fe20008000818 */
[----:B------:R-:W-:Y:S02]  /*1f80*/  ULDC UR10, c[0x0][0x2e0] ;  /* 0x0000b800000a7ab9 */ /* 0x000fe40000000800 */
[----:B------:R-:W-:Y:S02]  /*1f90*/  WARPGROUP.DEPBAR.LE gsb0, 0x0 ;  /* 0x00008000000079c5 */ /* 0x000fe40000010000 */
[C---:B------:R-:W-:Y:S01]  /*1fa0*/  FMUL.FTZ R90, R0.reuse, R25 ;  /* 0x00000019005a7220 */ /* 0x040fe20000410000 */
[----:B------:R-:W-:Y:S02]  /*1fb0*/  IMAD.MOV.U32 R25, RZ, RZ, -0x80 ;  /* 0xffffff80ff197424 */ /* 0x000fe400078e00ff */
[C---:B------:R-:W-:Y:S01]  /*1fc0*/  FMUL.FTZ R5, R0.reuse, R27 ;  /* 0x0000001b00057220 */ /* 0x040fe20000410000 */
[C---:B------:R-:W-:Y:S01]  /*1fd0*/  FMUL.FTZ R8, R0.reuse, R35 ;  /* 0x0000002300087220 */ /* 0x040fe20000410000 */
[C---:B------:R-:W-:Y:S01]  /*1fe0*/  FMUL.FTZ R35, R0.reuse, R36 ;  /* 0x0000002400237220 */ /* 0x040fe20000410000 */
[C---:B------:R-:W-:Y:S01]  /*1ff0*/  FMUL.FTZ R27, R0.reuse, R51 ;  /* 0x00000033001b7220 */ /* 0x040fe20000410000 */
[C---:B------:R-:W-:Y:S01]  /*2000*/  FMUL.FTZ R36, R0.reuse, R37 ;  /* 0x0000002500247220 */ /* 0x040fe20000410000 */
[C---:B------:R-:W-:Y:S01]  /*2010*/  FMUL.FTZ R51, R0.reuse, R78 ;  /* 0x0000004e00337220 */ /* 0x040fe20000410000 */
[C---:B------:R-:W-:Y:S01]  /*2020*/  FMUL.FTZ R91, R0.reuse, R28 ;  /* 0x0000001c005b7220 */ /* 0x040fe20000410000 */
[----:B------:R-:W-:Y:S01]  /*2030*/  FMUL.FTZ R37, R0, R40 ;  /* 0x0000002800257220 */ /* 0x000fe20000410000 */
[----:B------:R-:W-:-:S02]  /*2040*/  IMAD R78, R88, R25, 0x80 ;  /* 0x00000080584e7424 */ /* 0x000fc400078e0219 */
        /* <DEDUP_REMOVED lines=28> */
[----:B------:R-:W-:-:S02]  /*2210*/  IMAD R57, R17, UR10, R78 ;  /* 0x0000000a11397c24 */ /* 0x000fc4000f8e024e */
        /* <DEDUP_REMOVED lines=27> */
[----:B------:R4:W-:Y:S01]  /*23d0*/  @!P1 SYNCS.ARRIVE.TRANS64.RED.A1T0 RZ, [R3+URZ], RZ ;  /* 0x000000ff03ff99a7 */ /* 0x0009e2000810043f */
[----:B------:R-:W1:Y:S01]  /*23e0*/  MUFU.TANH R4, R4 ;  /* 0x0000000400047308 */ /* 0x000e620000002400 */
[----:B------:R-:W-:Y:S01]  /*23f0*/  IMAD R79, R16, -0x2, R57 ;  /* 0xfffffffe104f7824 */ /* 0x000fe200078e0239 */
[----:B------:R-:W-:-:S02]  /*2400*/  LEA R75, R88, 0xffffff80, 0x7 ;  /* 0xffffff80584b7811 */ /* 0x000fc400078e38ff */
[----:B----4-:R-:W-:-:S04]  /*2410*/  IADD3 R3, R57, 0x1, -R98 ;  /* 0x0000000139037810 */ /* 0x010fc80007ffe862 */
[----:B------:R-:W2:Y:S01]  /*2420*/  MUFU.TANH R90, R90 ;  /* 0x0000005a005a7308 */ /* 0x000ea20000002400 */
[----:B------:R-:W-:Y:S02]  /*2430*/  IMAD R58, R16, -0x2, R3 ;  /* 0xfffffffe103a7824 */ /* 0x000fe400078e0203 */
[----:B---3--:R-:W-:-:S05]  /*2440*/  VIADD R3, R99, UR42 ;  /* 0x0000002a63037c36 */ /* 0x008fca0008000000 */
[----:B------:R-:W3:Y:S01]  /*2450*/  MUFU.TANH R2, R2 ;  /* 0x0000000200027308 */ /* 0x000ee20000002400 */
[C---:B------:R-:W-:Y:S02]  /*2460*/  VIADD R82, R58.reuse, UR6 ;  /* 0x000000063a527c36 */ /* 0x040fe40008000000 */
[----:B------:R-:W-:-:S03]  /*2470*/  VIADD R83, R58, UR17 ;  /* 0x000000113a537c36 */ /* 0x000fc60008000000 */
[----:B------:R-:W-:Y:S01]  /*2480*/  VIADDMNMX R73, R3, R82, R79, PT ;  /* 0x0000005203497246 */ /* 0x000fe2000380014f */
[----:B------:R-:W-:Y:S01]  /*2490*/  IMAD.IADD R74, R83, 0x1, R3 ;  /* 0x00000001534a7824 */ /* 0x000fe200078e0203 */
[----:B------:R-:W4:Y:S08]  /*24a0*/  MUFU.TANH R5, R5 ;  /* 0x0000000500057308 */ /* 0x000f300000002400 */
[----:B------:R-:W1:Y:S08]  /*24b0*/  MUFU.TANH R91, R91 ;  /* 0x0000005b005b7308 */ /* 0x000e700000002400 */
        /* <DEDUP_REMOVED lines=58> */
[----:B------:R-:W1:Y:S01]  /*2860*/  MUFU.TANH R26, R26 ;  /* 0x0000001a001a7308 */ /* 0x000e620000002400 */
[----:B--234-:R-:W-:Y:S05]  /*2870*/  @P2 BRA `(.L_x_655) ;  /* 0x00000000005c2947 */ /* 0x01cfea0003800000 */
[----:B------:R-:W-:Y:S01]  /*2880*/  IMAD R57, R17, UR10, R3 ;  /* 0x0000000a11397c24 */ /* 0x000fe2000f8e0203 */
[----:B------:R-:W-:Y:S03]  /*2890*/  BSSY B0, `(.L_x_656) ;  /* 0x0000011000007945 */ /* 0x000fe60003800000 */
[----:B------:R-:W-:-:S05]  /*28a0*/  IMAD.IADD R57, R57, 0x1, -R98 ;  /* 0x0000000139397824 */ /* 0x000fca00078e0a62 */
[----:B------:R-:W-:-:S13]  /*28b0*/  ISETP.GT.AND P2, PT, R57, -0x1, PT ;  /* 0xffffffff3900780c */ /* 0x000fda0003f44270 */
[----:B------:R-:W-:Y:S05]  /*28c0*/  @P2 BRA `(.L_x_657) ;  /* 0x0000000000202947 */ /* 0x000fea0003800000 */
[----:B------:R-:W-:Y:S01]  /*28d0*/  UISETP.NE.AND UP1, UPT, UR7, 0x1, UPT ;  /* 0x000000010700788c */ /* 0x000fe2000bf25270 */
[----:B------:R-:W-:-:S05]  /*28e0*/  LOP3.LUT R57, RZ, R57, RZ, 0x33, !PT ;  /* 0x00000039ff397212 */ /* 0x000fca00078e33ff */
[----:B------:R-:W-:-:S05]  /*28f0*/  PLOP3.LUT P2, PT, PT, PT, UP1, 0x80, 0x0 ;  /* 0x000000000000781c */ /* 0x000fca0003f4f018 */
[----:B------:R-:W-:-:S08]  /*2900*/  @UP1 ULDC.64 UR14, c[0x0][0x9e8] ;  /* 0x00027a00000e1ab9 */ /* 0x000fd00000000a00 */
[----:B------:R-:W-:-:S05]  /*2910*/  @P2 IMAD.HI.U32 R58, R57, UR14, RZ ;  /* 0x0000000e393a2c27 */ /* 0x000fca000f8e00ff */
[----:B------:R-:W-:-:S04]  /*2920*/  @P2 SHF.R.U32.HI R57, RZ, UR15, R58 ;  /* 0x0000000fff392c19 */ /* 0x000fc8000801163a */
[----:B------:R-:W-:Y:S01]  /*2930*/  LOP3.LUT R57, RZ, R57, RZ, 0x33, !PT ;  /* 0x00000039ff397212 */ /* 0x000fe200078e33ff */
[----:B------:R-:W-:Y:S06]  /*2940*/  BRA `(.L_x_658) ;  /* 0x0000000000147947 */ /* 0x000fec0003800000 */
.L_x_657:
[----:B------:R-:W-:-:S06]  /*2950*/  UISETP.NE.AND UP1, UPT, UR7, 0x1, UPT ;  /* 0x000000010700788c */ /* 0x000fcc000bf25270 */
[----:B------:R-:W-:-:S05]  /*2960*/  PLOP3.LUT P2, PT, PT, PT, UP1, 0x80, 0x0 ;  /* 0x000000000000781c */ /* 0x000fca0003f4f018 */
[----:B------:R-:W-:-:S08]  /*2970*/  @UP1 ULDC.64 UR14, c[0x0][0x9e8] ;  /* 0x00027a00000e1ab9 */ /* 0x000fd00000000a00 */
[----:B------:R-:W-:-:S05]  /*2980*/  @P2 IMAD.HI.U32 R58, R57, UR14, RZ ;  /* 0x0000000e393a2c27 */ /* 0x000fca000f8e00ff */
[----:B------:R-:W-:-:S07]  /*2990*/  @P2 SHF.R.U32.HI R57, RZ, UR15, R58 ;  /* 0x0000000fff392c19 */ /* 0x000fce000801163a */
.L_x_658:
[----:B------:R-:W-:Y:S05]  /*29a0*/  BSYNC B0 ;  /* 0x0000000000007941 */ /* 0x000fea0003800000 */
.L_x_656:
[----:B------:R-:W-:-:S04]  /*29b0*/  IMAD R57, R57, UR7, -R75 ;  /* 0x0000000739397c24 */ /* 0x000fc8000f8e0a4b */
[----:B------:R-:W-:-:S05]  /*29c0*/  IMAD R57, R16, -0x2, R57 ;  /* 0xfffffffe10397824 */ /* 0x000fca00078e0239 */
[----:B------:R-:W-:Y:S02]  /*29d0*/  VIMNMX R74, R74, R57, !PT ;  /* 0x000000394a4a7248 */ /* 0x000fe40007fe0100 */
[----:B------:R-:W-:-:S07]  /*29e0*/  VIADDMNMX R73, R57, UR7, R73, PT ;  /* 0x0000000739497c46 */ /* 0x000fce000b800149 */
.L_x_655:
[C---:B------:R-:W-:Y:S02]  /*29f0*/  ISETP.GE.AND P4, PT, R78.reuse, 0x9, PT ;  /* 0x000000094e00780c */ /* 0x040fe40003f86270 */
[C---:B------:R-:W-:Y:S02]  /*2a00*/  ISETP.GE.AND P2, PT, R78.reuse, 0x2, PT ;  /* 0x000000024e00780c */ /* 0x040fe40003f46270 */
[----:B------:R-:W-:Y:S02]  /*2a10*/  ISETP.GE.AND P5, PT, R78, 0xa, PT ;  /* 0x0000000a4e00780c */ /* 0x000fe40003fa6270 */
[----:B------:R-:W-:Y:S02]  /*2a20*/  LOP3.LUT R18, R18, 0xfffffffd, RZ, 0xc0, !PT ;  /* 0xfffffffd12127812 */ /* 0x000fe400078ec0ff */
[----:B------:R-:W-:-:S04]  /*2a30*/  ISETP.GT.AND P3, PT, R74, 0x1, !P2 ;  /* 0x000000014a00780c */ /* 0x000fc80005764270 */
[----:B------:R-:W-:Y:S02]  /*2a40*/  ISETP.LT.OR P3, PT, R73, 0x2, P3 ;  /* 0x000000024900780c */ /* 0x000fe40001f61670 */
[----:B------:R-:W-:Y:S02]  /*2a50*/  @P4 LOP3.LUT R18, R18, 0x2, RZ, 0xfc, !PT ;  /* 0x0000000212124812 */ /* 0x000fe400078efcff */
[----:B------:R-:W-:Y:S02]  /*2a60*/  FSEL R90, R90, -INF , !P3 ;  /* 0xff8000005a5a7808 */ /* 0x000fe40005800000 */
[----:B------:R-:W-:Y:S02]  /*2a70*/  LOP3.LUT R18, R18, 0xfffffffb, RZ, 0xc0, !PT ;  /* 0xfffffffb12127812 */ /* 0x000fe400078ec0ff */
[----:B------:R-:W-:Y:S02]  /*2a80*/  ISETP.GT.AND P4, PT, R74, 0x8, !P4 ;  /* 0x000000084a00780c */ /* 0x000fe40006784270 */
[----:B------:R-:W-:-:S02]  /*2a90*/  @P5 LOP3.LUT R18, R18, 0x4, RZ, 0xfc, !PT ;  /* 0x0000000412125812 */ /* 0x000fc400078efcff */
[----:B------:R-:W-:Y:S02]  /*2aa0*/  ISETP.GT.AND P3, PT, R74, 0x9, !P5 ;  /* 0x000000094a00780c */ /* 0x000fe40006f64270 */
[C---:B------:R-:W-:Y:S02]  /*2ab0*/  ISETP.GE.AND P5, PT, R78.reuse, 0x11, PT ;  /* 0x000000114e00780c */ /* 0x040fe40003fa6270 */
[C---:B------:R-:W-:Y:S02]  /*2ac0*/  ISETP.LT.OR P4, PT, R73.reuse, 0x9, P4 ;  /* 0x000000094900780c */ /* 0x040fe40002781670 */
[----:B------:R-:W-:Y:S02]  /*2ad0*/  ISETP.LT.OR P3, PT, R73, 0xa, P3 ;  /* 0x0000000a4900780c */ /* 0x000fe40001f61670 */
[----:B-1----:R-:W-:Y:S02]  /*2ae0*/  FSEL R91, R91, -INF , !P4 ;  /* 0xff8000005b5b7808 */ /* 0x002fe40006000000 */
[----:B------:R-:W-:-:S02]  /*2af0*/  ISETP.GE.AND P4, PT, R78, 0x12, PT ;  /* 0x000000124e00780c */ /* 0x000fc40003f86270 */
[----:B------:R-:W-:Y:S02]  /*2b00*/  LOP3.LUT R18, R18, 0xfffffff7, RZ, 0xc0, !PT ;  /* 0xfffffff712127812 */ /* 0x000fe400078ec0ff */
[----:B------:R-:W-:Y:S02]  /*2b10*/  FSEL R92, R92, -INF , !P3 ;  /* 0xff8000005c5c7808 */ /* 0x000fe40005800000 */
[----:B------:R-:W-:Y:S02]  /*2b20*/  ISETP.GT.AND P3, PT, R74, 0x10, !P5 ;  /* 0x000000104a00780c */ /* 0x000fe40006f64270 */
[----:B------:R-:W-:Y:S02]  /*2b30*/  @P5 LOP3.LUT R18, R18, 0x8, RZ, 0xfc, !PT ;  /* 0x0000000812125812 */ /* 0x000fe400078efcff */
[----:B------:R-:W-:Y:S02]  /*2b40*/  ISETP.LT.OR P3, PT, R73, 0x11, P3 ;  /* 0x000000114900780c */ /* 0x000fe40001f61670 */
[----:B------:R-:W-:-:S02]  /*2b50*/  LOP3.LUT R18, R18, 0xfdffffff, RZ, 0xc0, !PT ;  /* 0xfdffffff12127812 */ /* 0x000fc400078ec0ff */
[----:B------:R-:W-:Y:S02]  /*2b60*/  FSEL R93, R93, -INF , !P3 ;  /* 0xff8000005d5d7808 */ /* 0x000fe40005800000 */
[----:B------:R-:W-:Y:S02]  /*2b70*/  @P4 LOP3.LUT R18, R18, 0x2000000, RZ, 0xfc, !PT ;  /* 0x0200000012124812 */ /* 0x000fe400078efcff */
[----:B------:R-:W-:Y:S02]  /*2b80*/  ISETP.GT.AND P3, PT, R74, 0x11, !P4 ;  /* 0x000000114a00780c */ /* 0x000fe40006764270 */
[----:B------:R-:W-:Y:S02]  /*2b90*/  ISETP.GE.AND P4, PT, R78, 0x19, PT ;  /* 0x000000194e00780c */ /* 0x000fe40003f86270 */
[----:B------:R-:W-:Y:S02]  /*2ba0*/  ISETP.LT.OR P3, PT, R73, 0x12, P3 ;  /* 0x000000124900780c */ /* 0x000fe40001f61670 */
[----:B------:R-:W-:-:S02]  /*2bb0*/  LOP3.LUT R18, R18, 0xfeffffff, RZ, 0xc0, !PT ;  /* 0xfeffffff12127812 */ /* 0x000fc400078ec0ff */
[----:B------:R-:W-:Y:S02]  /*2bc0*/  FSEL R94, R94, -INF , !P3 ;  /* 0xff8000005e5e7808 */ /* 0x000fe40005800000 */
[----:B------:R-:W-:-:S04]  /*2bd0*/  ISETP.GT.AND P3, PT, R74, 0x18, !P4 ;  /* 0x000000184a00780c */ /* 0x000fc80006764270 */
[----:B------:R-:W-:Y:S02]  /*2be0*/  ISETP.LT.OR P3, PT, R73, 0x19, P3 ;  /* 0x000000194900780c */ /* 0x000fe40001f61670 */
[----:B------:R-:W-:Y:S02]  /*2bf0*/  @P4 LOP3.LUT R18, R18, 0x1000000, RZ, 0xfc, !PT ;  /* 0x0100000012124812 */ /* 0x000fe400078efcff */
[----:B------:R-:W-:Y:S02]  /*2c00*/  ISETP.GE.AND P4, PT, R78, 0x1a, PT ;  /* 0x0000001a4e00780c */ /* 0x000fe40003f86270 */
[----:B------:R-:W-:Y:S02]  /*2c10*/  LOP3.LUT R18, R18, 0xff7fffff, RZ, 0xc0, !PT ;  /* 0xff7fffff12127812 */ /* 0x000fe400078ec0ff */
[----:B------:R-:W-:Y:S02]  /*2c20*/  FSEL R60, R35, -INF , !P3 ;  /* 0xff800000233c7808 */ /* 0x000fe40005800000 */
[----:B------:R-:W-:-:S04]  /*2c30*/  ISETP.GT.AND P3, PT, R74, 0x19, !P4 ;  /* 0x000000194a00780c */ /* 0x000fc80006764270 */
[----:B------:R-:W-:-:S03]  /*2c40*/  ISETP.LT.OR P3, PT, R73, 0x1a, P3 ;  /* 0x0000001a4900780c */ /* 0x000fc60001f61670 */
        /* <DEDUP_REMOVED lines=110> */
[----:B------:R-:W-:Y:S02]  /*3330*/  FSEL R52, R71, -INF , !P3 ;  /* 0xff80000047347808 */ /* 0x000fe40005800000 */
[----:B------:R-:W-:Y:S02]  /*3340*/  LOP3.LUT R18, R18, 0xffffffef, RZ, 0xc0, !PT ;  /* 0xffffffef12127812 */ /* 0x000fe400078ec0ff */
[----:B------:R-:W-:-:S04]  /*3350*/  ISETP.GT.AND P3, PT, R74, 0x68, !P4 ;  /* 0x000000684a00780c */ /* 0x000fc80006764270 */
[----:B------:R-:W-:-:S03]  /*3360*/  ISETP.LT.OR P3, PT, R73, 0x69, P3 ;  /* 0x000000694900780c */ /* 0x000fc60001f61670 */
[----:B------:R-:W-:Y:S02]  /*3370*/  @P4 LOP3.LUT R18, R18, 0x10, RZ, 0xfc, !PT ;  /* 0x0000001012124812 */ /* 0x000fe400078efcff */
[----:B------:R-:W-:Y:S02]  /*3380*/  ISETP.GE.AND P4, PT, R78, 0x6a, PT ;  /* 0x0000006a4e00780c */ /* 0x000fe40003f86270 */
[----:B------:R-:W-:Y:S02]  /*3390*/  FSEL R46, R76, -INF , !P3 ;  /* 0xff8000004c2e7808 */ /* 0x000fe40005800000 */
[----:B------:R-:W-:Y:S02]  /*33a0*/  ISETP.GT.AND P3, PT, R74, 0x69, !P4 ;  /* 0x000000694a00780c */ /* 0x000fe40006764270 */
[----:B------:R-:W-:Y:S02]  /*33b0*/  LOP3.LUT R18, R18, 0xfbffffff, RZ, 0xc0, !PT ;  /* 0xfbffffff12127812 */ /* 0x000fe400078ec0ff */
[----:B------:R-:W-:-:S04]  /*33c0*/  ISETP.LT.OR P3, PT, R73, 0x6a, P3 ;  /* 0x0000006a4900780c */ /* 0x000fc80001f61670 */
[----:B------:R-:W-:Y:S02]  /*33d0*/  FSEL R40, R77, -INF , !P3 ;  /* 0xff8000004d287808 */ /* 0x000fe40005800000 */
[----:B------:R-:W-:Y:S02]  /*33e0*/  ISETP.GE.AND P3, PT, R78, 0x71, PT ;  /* 0x000000714e00780c */ /* 0x000fe40003f66270 */
[----:B------:R-:W-:Y:S02]  /*33f0*/  @P4 LOP3.LUT R18, R18, 0x4000000, RZ, 0xfc, !PT ;  /* 0x0400000012124812 */ /* 0x000fe400078efcff */
[----:B------:R-:W-:Y:S02]  /*3400*/  ISETP.GT.AND P4, PT, R74, 0x70, !P3 ;  /* 0x000000704a00780c */ /* 0x000fe40005f84270 */
[----:B------:R-:W-:Y:S02]  /*3410*/  LOP3.LUT R18, R18, 0xfffffffe, RZ, 0xc0, !PT ;  /* 0xfffffffe12127812 */ /* 0x000fe400078ec0ff */
[----:B------:R-:W-:-:S04]  /*3420*/  ISETP.LT.OR P4, PT, R73, 0x71, P4 ;  /* 0x000000714900780c */ /* 0x000fc80002781670 */
[----:B------:R-:W-:Y:S02]  /*3430*/  FSEL R38, R80, -INF , !P4 ;  /* 0xff80000050267808 */ /* 0x000fe40006000000 */
[----:B------:R-:W-:-:S04]  /*3440*/  ISETP.GE.AND P4, PT, R78, 0x72, PT ;  /* 0x000000724e00780c */ /* 0x000fc80003f86270 */
[----:B------:R-:W-:-:S04]  /*3450*/  ISETP.GT.AND P5, PT, R74, 0x71, !P4 ;  /* 0x000000714a00780c */ /* 0x000fc800067a4270 */
[----:B------:R-:W-:-:S04]  /*3460*/  ISETP.LT.OR P5, PT, R73, 0x72, P5 ;  /* 0x000000724900780c */ /* 0x000fc80002fa1670 */
[----:B------:R-:W-:Y:S02]  /*3470*/  FSEL R36, R81, -INF , !P5 ;  /* 0xff80000051247808 */ /* 0x000fe40006800000 */
[----:B------:R-:W-:-:S04]  /*3480*/  ISETP.GE.AND P5, PT, R78, 0x79, PT ;  /* 0x000000794e00780c */ /* 0x000fc80003fa6270 */
[----:B------:R-:W-:-:S04]  /*3490*/  ISETP.GT.AND P6, PT, R74, 0x78, !P5 ;  /* 0x000000784a00780c */ /* 0x000fc80006fc4270 */
[----:B------:R-:W-:-:S04]  /*34a0*/  ISETP.LT.OR P6, PT, R73, 0x79, P6 ;  /* 0x000000794900780c */ /* 0x000fc800037c1670 */
[----:B------:R-:W-:Y:S02]  /*34b0*/  FSEL R35, R84, -INF , !P6 ;  /* 0xff80000054237808 */ /* 0x000fe40007000000 */
[----:B------:R-:W-:-:S13]  /*34c0*/  ISETP.GE.AND P6, PT, R78, 0x1, PT ;  /* 0x000000014e00780c */ /* 0x000fda0003fc6270 */
[----:B------:R-:W-:Y:S02]  /*34d0*/  @P6 LOP3.LUT R18, R18, 0x1, RZ, 0xfc, !PT ;  /* 0x0000000112126812 */ /* 0x000fe400078efcff */
[----:B------:R-:W-:Y:S02]  /*34e0*/  ISETP.GT.AND P6, PT, R74, RZ, !P6 ;  /* 0x000000ff4a00720c */ /* 0x000fe400077c4270 */
[----:B------:R-:W-:Y:S02]  /*34f0*/  LOP3.LUT R18, R18, 0xf7ffffff, RZ, 0xc0, !PT ;  /* 0xf7ffffff12127812 */ /* 0x000fe400078ec0ff */
[----:B------:R-:W-:-:S04]  /*3500*/  ISETP.LT.OR P6, PT, R73, 0x1, P6 ;  /* 0x000000014900780c */ /* 0x000fc800037c1670 */
[----:B------:R-:W-:Y:S01]  /*3510*/  FSEL R72, R4, -INF , !P6 ;  /* 0xff80000004487808 */ /* 0x000fe20007000000 */
[----:B------:R-:W-:Y:S01]  /*3520*/  VIADD R4, R3, 0x8 ;  /* 0x0000000803047836 */ /* 0x000fe20000000000 */
[----:B------:R-:W-:-:S04]  /*3530*/  ISETP.GE.AND P6, PT, R78, 0x7a, PT ;  /* 0x0000007a4e00780c */ /* 0x000fc80003fc6270 */
[----:B------:R-:W-:-:S09]  /*3540*/  VIADDMNMX R70, R4, R82, R79, PT ;  /* 0x0000005204467246 */ /* 0x000fd2000380014f */
[----:B------:R-:W-:Y:S02]  /*3550*/  @P6 LOP3.LUT R18, R18, 0x8000000, RZ, 0xfc, !PT ;  /* 0x0800000012126812 */ /* 0x000fe400078efcff */
[----:B------:R-:W-:-:S04]  /*3560*/  ISETP.GT.AND P6, PT, R74, 0x79, !P6 ;  /* 0x000000794a00780c */ /* 0x000fc800077c4270 */
[----:B------:R-:W-:Y:S01]  /*3570*/  ISETP.LT.OR P6, PT, R73, 0x7a, P6 ;  /* 0x0000007a4900780c */ /* 0x000fe200037c1670 */
[----:B------:R-:W-:-:S03]  /*3580*/  IMAD.IADD R73, R83, 0x1, R4 ;  /* 0x0000000153497824 */ /* 0x000fc600078e0204 */
[----:B------:R-:W-:Y:S02]  /*3590*/  FSEL R37, R85, -INF , !P6 ;  /* 0xff80000055257808 */ /* 0x000fe40007000000 */
[----:B------:R-:W-:-:S13]  /*35a0*/  PLOP3.LUT P6, PT, PT, PT, UP0, 0x40, 0x0 ;  /* 0x000000000000781c */ /* 0x000fda0003fce808 */
[----:B------:R-:W-:Y:S05]  /*35b0*/  @P6 BRA `(.L_x_659) ;  /* 0x0000000000646947 */ /* 0x000fea0003800000 */
        /* <DEDUP_REMOVED lines=9> */
[----:B------:R-:W-:Y:S01]  /*3650*/  @P6 IMAD.HI.U32 R44, R42, UR10, RZ ;  /* 0x0000000a2a2c6c27 */ /* 0x000fe2000f8e00ff */
[----:B------:R-:W-:-:S13]  /*3660*/  PLOP3.LUT P6, PT, PT, PT, UP1, 0x80, 0x0 ;  /* 0x000000000000781c */ /* 0x000fda0003fcf018 */
[----:B------:R-:W-:-:S04]  /*3670*/  @P6 SHF.R.U32.HI R42, RZ, UR11, R44 ;  /* 0x0000000bff2a6c19 */ /* 0x000fc8000801162c */
[----:B------:R-:W-:Y:S01]  /*3680*/  LOP3.LUT R42, RZ, R42, RZ, 0x33, !PT ;  /* 0x0000002aff2a7212 */ /* 0x000fe200078e33ff */
[----:B------:R-:W-:Y:S06]  /*3690*/  BRA `(.L_x_662) ;  /* 0x0000000000187947 */ /* 0x000fec0003800000 */
.L_x_661:
[----:B------:R-:W-:-:S06]  /*36a0*/  UISETP.NE.AND UP1, UPT, UR7, 0x1, UPT ;  /* 0x000000010700788c */ /* 0x000fcc000bf25270 */
[----:B------:R-:W-:-:S05]  /*36b0*/  PLOP3.LUT P6, PT, PT, PT, UP1, 0x80, 0x0 ;  /* 0x000000000000781c */ /* 0x000fca0003fcf018 */
[----:B------:R-:W-:-:S08]  /*36c0*/  @UP1 ULDC.64 UR10, c[0x0][0x9e8] ;  /* 0x00027a00000a1ab9 */ /* 0x000fd00000000a00 */
[----:B------:R-:W-:Y:S01]  /*36d0*/  @P6 IMAD.HI.U32 R44, R42, UR10, RZ ;  /* 0x0000000a2a2c6c27 */ /* 0x000fe2000f8e00ff */
[----:B------:R-:W-:-:S13]  /*36e0*/  PLOP3.LUT P6, PT, PT, PT, UP1, 0x80, 0x0 ;  /* 0x000000000000781c */ /* 0x000fda0003fcf018 */
[----:B------:R-:W-:-:S07]  /*36f0*/  @P6 SHF.R.U32.HI R42, RZ, UR11, R44 ;  /* 0x0000000bff2a6c19 */ /* 0x000fce000801162c */
.L_x_662:
[----:B------:R-:W-:Y:S05]  /*3700*/  BSYNC B0 ;  /* 0x0000000000007941 */ /* 0x000fea0003800000 */
.L_x_660:
[----:B------:R-:W-:-:S04]  /*3710*/  IMAD R71, R42, UR7, -R75 ;  /* 0x000000072a477c24 */ /* 0x000fc8000f8e0a4b */
[----:B------:R-:W-:-:S05]  /*3720*/  IMAD R71, R16, -0x2, R71 ;  /* 0xfffffffe10477824 */ /* 0x000fca00078e0247 */
[----:B------:R-:W-:Y:S02]  /*3730*/  VIMNMX R73, R73, R71, !PT ;  /* 0x0000004749497248 */ /* 0x000fe40007fe0100 */
[----:B------:R-:W-:-:S07]  /*3740*/  VIADDMNMX R70, R71, UR7, R70, PT ;  /* 0x0000000747467c46 */ /* 0x000fce000b800146 */
.L_x_659:
[C---:B------:R-:W-:Y:S01]  /*3750*/  ISETP.GT.AND P2, PT, R73.reuse, 0x1, !P2 ;  /* 0x000000014900780c */ /* 0x040fe20005744270 */
[----:B------:R-:W-:Y:S01]  /*3760*/  ULDC UR10, c[0x0][0x988] ;  /* 0x00026200000a7ab9 */ /* 0x000fe20000000800 */
[----:B------:R-:W-:Y:S01]  /*3770*/  LOP3.LUT P6, RZ, R18, 0x8, RZ, 0xc0, !PT ;  /* 0x0000000812ff7812 */ /* 0x000fe200078cc0ff */
[----:B------:R-:W-:Y:S01]  /*3780*/  IMAD.U32 R81, RZ, RZ, UR10 ;  /* 0x0000000aff517e24 */ /* 0x000fe2000f8e00ff */
[----:B------:R-:W-:Y:S02]  /*3790*/  ISETP.LT.OR P2, PT, R70, 0x2, P2 ;  /* 0x000000024600780c */ /* 0x000fe40001741670 */
[----:B------:R-:W-:Y:S02]  /*37a0*/  ISETP.GT.AND P3, PT, R73, 0x70, !P3 ;  /* 0x000000704900780c */ /* 0x000fe40005f64270 */
[----:B------:R-:W-:Y:S02]  /*37b0*/  FSEL R44, R5, -INF , !P2 ;  /* 0xff800000052c7808 */ /* 0x000fe40005000000 */
[----:B------:R-:W-:-:S02]  /*37c0*/  LOP3.LUT P2, RZ, R18, 0x2, RZ, 0xc0, !PT ;  /* 0x0000000212ff7812 */ /* 0x000fc4000784c0ff */
[C---:B------:R-:W-:Y:S02]  /*37d0*/  ISETP.GT.AND P4, PT, R73.reuse, 0x71, !P4 ;  /* 0x000000714900780c */ /* 0x040fe40006784270 */
[C---:B------:R-:W-:Y:S02]  /*37e0*/  ISETP.GT.AND P2, PT, R73.reuse, 0x8, !P2 ;  /* 0x000000084900780c */ /* 0x040fe40005744270 */
[C---:B------:R-:W-:Y:S02]  /*37f0*/  ISETP.LT.OR P3, PT, R70.reuse, 0x71, P3 ;  /* 0x000000714600780c */ /* 0x040fe40001f61670 */
[----:B------:R-:W-:Y:S02]  /*3800*/  ISETP.LT.OR P2, PT, R70, 0x9, P2 ;  /* 0x000000094600780c */ /* 0x000fe40001741670 */
[----:B------:R-:W-:Y:S02]  /*3810*/  ISETP.GT.AND P5, PT, R73, 0x78, !P5 ;  /* 0x000000784900780c */ /* 0x000fe40006fa4270 */
[----:B------:R-:W-:-:S02]  /*3820*/  FSEL R42, R7, -INF , !P2 ;  /* 0xff800000072a7808 */ /* 0x000fc40005000000 */
[----:B------:R-:W-:Y:S02]  /*3830*/  LOP3.LUT P2, RZ, R18, 0x4, RZ, 0xc0, !PT ;  /* 0x0000000412ff7812 */ /* 0x000fe4000784c0ff */
[C---:B------:R-:W-:Y:S02]  /*3840*/  ISETP.LT.OR P4, PT, R70.reuse, 0x72, P4 ;  /* 0x000000724600780c */ /* 0x040fe40002781670 */
[----:B------:R-:W-:Y:S02]  /*3850*/  ISETP.GT.AND P2, PT, R73, 0x9, !P2 ;  /* 0x000000094900780c */ /* 0x000fe40005744270 */
[----:B------:R-:W-:Y:S02]  /*3860*/  FSEL R21, R21, -INF , !P3 ;  /* 0xff80000015157808 */ /* 0x000fe40005800000 */
[C---:B------:R-:W-:Y:S02]  /*3870*/  ISETP.LT.OR P2, PT, R70.reuse, 0xa, P2 ;  /* 0x0000000a4600780c */ /* 0x040fe40001741670 */
[----:B------:R-:W-:-:S02]  /*3880*/  ISETP.LT.OR P5, PT, R70, 0x79, P5 ;  /* 0x000000794600780c */ /* 0x000fc40002fa1670 */
[----:B------:R-:W-:Y:S02]  /*3890*/  FSEL R6, R6, -INF , !P2 ;  /* 0xff80000006067808 */ /* 0x000fe40005000000 */
[----:B------:R-:W-:Y:S02]  /*38a0*/  ISETP.GT.AND P2, PT, R73, 0x10, !P6 ;  /* 0x000000104900780c */ /* 0x000fe40007744270 */
[----:B------:R-:W-:Y:S02]  /*38b0*/  LOP3.LUT P6, RZ, R18, 0x8000, RZ, 0xc0, !PT ;  /* 0x0000800012ff7812 */ /* 0x000fe400078cc0ff */
[----:B------:R-:W-:Y:S02]  /*38c0*/  ISETP.LT.OR P2, PT, R70, 0x11, P2 ;  /* 0x000000114600780c */ /* 0x000fe40001741670 */
[----:B------:R-:W-:Y:S02]  /*38d0*/  FSEL R24, R24, -INF , !P4 ;  /* 0xff80000018187808 */ /* 0x000fe40006000000 */
[----:B------:R-:W-:-:S02]  /*38e0*/  FSEL R9, R9, -INF , !P2 ;  /* 0xff80000009097808 */ /* 0x000fc40005000000 */
[----:B------:R-:W-:Y:S02]  /*38f0*/  LOP3.LUT P2, RZ, R18, 0x2000000, RZ, 0xc0, !PT ;  /* 0x0200000012ff7812 */ /* 0x000fe4000784c0ff */
[----:B------:R-:W-:Y:S02]  /*3900*/  FSEL R25, R25, -INF , !P5 ;  /* 0xff80000019197808 */ /* 0x000fe40006800000 */
[----:B------:R-:W-:Y:S02]  /*3910*/  ISETP.GT.AND P2, PT, R73, 0x11, !P2 ;  /* 0x000000114900780c */ /* 0x000fe40005744270 */
[----:B------:R-:W-:Y:S02]  /*3920*/  R2UR UR14, R89 ;  /* 0x00000000590e72ca */ /* 0x000fe400000e0000 */
[----:B------:R-:W-:-:S04]  /*3930*/  ISETP.LT.OR P2, PT, R70, 0x12, P2 ;  /* 0x000000124600780c */ /* 0x000fc80001741670 */
[----:B------:R-:W-:Y:S02]  /*3940*/  FSEL R5, R8, -INF , !P2 ;  /* 0xff80000008057808 */ /* 0x000fe40005000000 */
[----:B------:R-:W-:Y:S02]  /*3950*/  LOP3.LUT P2, RZ, R18, 0x1000000, RZ, 0xc0, !PT ;  /* 0x0100000012ff7812 */ /* 0x000fe4000784c0ff */
[----:B------:R-:W-:Y:S02]  /*3960*/  FMNMX.FTZ R8, R72, R90, !PT ;  /* 0x0000005a48087209 */ /* 0x000fe40007810000 */
[----:B------:R-:W-:Y:S01]  /*3970*/  ISETP.GT.AND P2, PT, R73, 0x18, !P2 ;  /* 0x000000184900780c */ /* 0x000fe20005744270 */
[----:B------:R-:W-:Y:S01]  /*3980*/  UIADD3 UR6, UR14, UR6, URZ ;  /* 0x000000060e067290 */ /* 0x000fe2000fffe03f */
[----:B------:R-:W-:Y:S02]  /*3990*/  FMNMX.FTZ R7, R91, R8, !PT ;  /* 0x000000085b077209 */ /* 0x000fe40007810000 */
[----:B------:R-:W-:-:S02]  /*39a0*/  ISETP.LT.OR P2, PT, R70, 0x19, P2 ;  /* 0x000000194600780c */ /* 0x000fc40001741670 */
[----:B------:R-:W-:Y:S02]  /*39b0*/  FMNMX.FTZ R8, R92, R7, !PT ;  /* 0x000000075c087209 */ /* 0x000fe40007810000 */
[----:B------:R-:W-:Y:S02]  /*39c0*/  FSEL R11, R11, -INF , !P2 ;  /* 0xff8000000b0b7808 */ /* 0x000fe40005000000 */
[----:B------:R-:W-:Y:S02]  /*39d0*/  LOP3.LUT P2, RZ, R18, 0x800000, RZ, 0xc0, !PT ;  /* 0x0080000012ff7812 */ /* 0x000fe4000784c0ff */
[----:B------:R-:W-:Y:S02]  /*39e0*/  FMNMX.FTZ R7, R93, R8, !PT ;  /* 0x000000085d077209 */ /* 0x000fe40007810000 */
[----:B------:R-:W-:Y:S02]  /*39f0*/  ISETP.GT.AND P2, PT, R73, 0x19, !P2 ;  /* 0x000000194900780c */ /* 0x000fe40005744270 */
[----:B------:R-:W-:-:S02]  /*3a00*/  FMNMX.FTZ R7, R94, R7, !PT ;  /* 0x000000075e077209 */ /* 0x000fc40007810000 */
[----:B------:R-:W-:Y:S02]  /*3a10*/  ISETP.LT.OR P2, PT, R70, 0x1a, P2 ;  /* 0x0000001a4600780c */ /* 0x000fe40001741670 */
[----:B------:R-:W-:Y:S02]  /*3a20*/  FMNMX.FTZ R8, R60, R7, !PT ;  /* 0x000000073c087209 */ /* 0x000fe40007810000 */
[----:B------:R-:W-:Y:S02]  /*3a30*/  FSEL R10, R10, -INF , !P2 ;  /* 0xff8000000a0a7808 */ /* 0x000fe40005000000 */
[----:B------:R-:W-:Y:S02]  /*3a40*/  LOP3.LUT P2, RZ, R18, 0x400000, RZ, 0xc0, !PT ;  /* 0x0040000012ff7812 */ /* 0x000fe4000784c0ff */
[----:B------:R-:W-:Y:S02]  /*3a50*/  FMNMX.FTZ R8, R63, R8, !PT ;  /* 0x000000083f087209 */ /* 0x000fe40007810000 */
[----:B------:R-:W-:-:S02]  /*3a60*/  ISETP.GT.AND P2, PT, R73, 0x20, !P2 ;  /* 0x000000204900780c */ /* 0x000fc40005744270 */
[----:B------:R-:W-:Y:S02]  /*3a70*/  FMNMX.FTZ R7, R67, R8, !PT ;  /* 0x0000000843077209 */ /* 0x000fe40007810000 */
[----:B------:R-:W-:Y:S02]  /*3a80*/  ISETP.LT.OR P2, PT, R70, 0x21, P2 ;  /* 0x000000214600780c */ /* 0x000fe40001741670 */
[----:B------:R-:W-:Y:S02]  /*3a90*/  FMNMX.FTZ R8, R66, R7, !PT ;  /* 0x0000000742087209 */ /* 0x000fe40007810000 */
[----:B------:R-:W-:Y:S02]  /*3aa0*/  FSEL R13, R13, -INF , !P2 ;  /* 0xff8000000d0d7808 */ /* 0x000fe40005000000 */
[----:B------:R-:W-:Y:S02]  /*3ab0*/  LOP3.LUT P2, RZ, R18, 0x200000, RZ, 0xc0, !PT ;  /* 0x0020000012ff7812 */ /* 0x000fe4000784c0ff */
[----:B------:R-:W-:-:S02]  /*3ac0*/  FMNMX.FTZ R7, R61, R8, !PT ;  /* 0x000000083d077209 */ /* 0x000fc40007810000 */
[----:B------:R-:W-:Y:S02]  /*3ad0*/  ISETP.GT.AND P2, PT, R73, 0x21, !P2 ;  /* 0x000000214900780c */ /* 0x000fe40005744270 */
[----:B------:R-:W-:Y:S02]  /*3ae0*/  FMNMX.FTZ R8, R68, R7, !PT ;  /* 0x0000000744087209 */ /* 0x000fe40007810000 */
[----:B------:R-:W-:Y:S02]  /*3af0*/  ISETP.LT.OR P2, PT, R70, 0x22, P2 ;  /* 0x000000224600780c */ /* 0x000fe40001741670 */
[----:B------:R-:W-:Y:S02]  /*3b00*/  FMNMX.FTZ R7, R65, R8, !PT ;  /* 0x0000000841077209 */ /* 0x000fe40007810000 */
[----:B------:R-:W-:Y:S02]  /*3b10*/  FSEL R12, R12, -INF , !P2 ;  /* 0xff8000000c0c7808 */ /* 0x000fe40005000000 */
[----:B------:R-:W-:-:S02]  /*3b20*/  LOP3.LUT P2, RZ, R18, 0x100000, RZ, 0xc0, !PT ;  /* 0x0010000012ff7812 */ /* 0x000fc4000784c0ff */
[----:B------:R-:W-:Y:S02]  /*3b30*/  FMNMX.FTZ R7, R64, R7, !PT ;  /* 0x0000000740077209 */ /* 0x000fe40007810000 */
[----:B------:R-:W-:Y:S02]  /*3b40*/  ISETP.GT.AND P2, PT, R73, 0x28, !P2 ;  /* 0x000000284900780c */ /* 0x000fe40005744270 */
[----:B------:R-:W-:Y:S02]  /*3b50*/  FMNMX.FTZ R8, R62, R7, !PT ;  /* 0x000000073e087209 */ /* 0x000fe40007810000 */
[----:B------:R-:W-:Y:S02]  /*3b60*/  ISETP.LT.OR P2, PT, R70, 0x29, P2 ;  /* 0x000000294600780c */ /* 0x000fe40001741670 */
[----:B------:R-:W-:Y:S02]  /*3b70*/  FMNMX.FTZ R8, R69, R8, !PT ;  /* 0x0000000845087209 */ /* 0x000fe40007810000 */
[----:B------:R-:W-:-:S02]  /*3b80*/  FSEL R15, R15, -INF , !P2 ;  /* 0xff8000000f0f7808 */ /* 0x000fc40005000000 */
[----:B------:R-:W-:Y:S02]  /*3b90*/  LOP3.LUT P2, RZ, R18, 0x80000, RZ, 0xc0, !PT ;  /* 0x0008000012ff7812 */ /* 0x000fe4000784c0ff */
[----:B------:R-:W-:Y:S02]  /*3ba0*/  FMNMX.FTZ R7, R59, R8, !PT ;  /* 0x000000083b077209 */ /* 0x000fe40007810000 */
[----:B------:R-:W-:Y:S02]  /*3bb0*/  ISETP.GT.AND P2, PT, R73, 0x29, !P2 ;  /* 0x000000294900780c */ /* 0x000fe40005744270 */
[----:B------:R-:W-:Y:S02]  /*3bc0*/  FMNMX.FTZ R7, R58, R7, !PT ;  /* 0x000000073a077209 */ /* 0x000fe40007810000 */
[----:B------:R-:W-:Y:S02]  /*3bd0*/  ISETP.LT.OR P2, PT, R70, 0x2a, P2 ;  /* 0x0000002a4600780c */ /* 0x000fe40001741670 */
[----:B------:R-:W-:-:S02]  /*3be0*/  FMNMX.FTZ R8, R54, R7, !PT ;  /* 0x0000000736087209 */ /* 0x000fc40007810000 */
[----:B------:R-:W-:Y:S02]  /*3bf0*/  FSEL R14, R14, -INF , !P2 ;  /* 0xff8000000e0e7808 */ /* 0x000fe40005000000 */
[----:B------:R-:W-:Y:S02]  /*3c00*/  LOP3.LUT P2, RZ, R18, 0x40000, RZ, 0xc0, !PT ;  /* 0x0004000012ff7812 */ /* 0x000fe4000784c0ff */
[----:B------:R-:W-:Y:S02]  /*3c10*/  FMNMX.FTZ R7, R57, R8, !PT ;  /* 0x0000000839077209 */ /* 0x000fe40007810000 */
[----:B------:R-:W-:Y:S02]  /*3c20*/  ISETP.GT.AND P2, PT, R73, 0x30, !P2 ;  /* 0x000000304900780c */ /* 0x000fe40005744270 */
        /* <DEDUP_REMOVED lines=28> */
[----:B------:R-:W-:Y:S01]  /*3df0*/  LOP3.LUT P6, RZ, R18, 0x10, RZ, 0xc0, !PT ;  /* 0x0000001012ff7812 */ /* 0x000fe200078cc0ff */
[----:B------:R-:W1:Y:S01]  /*3e00*/  SHFL.BFLY PT, R8, R7, 0x2, 0x1f ;  /* 0x0c401f0007087f89 */ /* 0x000e6200000e0000 */
[----:B------:R-:W-:Y:S02]  /*3e10*/  FSEL R32, R32, -INF , !P2 ;  /* 0xff80000020207808 */ /* 0x000fe40005000000 */
[----:B------:R-:W-:-:S04]  /*3e20*/  LOP3.LUT P2, RZ, R18, 0x2000, RZ, 0xc0, !PT ;  /* 0x0000200012ff7812 */ /* 0x000fc8000784c0ff */
[----:B------:R-:W-:-:S04]  /*3e30*/  ISETP.GT.AND P2, PT, R73, 0x41, !P2 ;  /* 0x000000414900780c */ /* 0x000fc80005744270 */
[----:B------:R-:W-:-:S04]  /*3e40*/  ISETP.LT.OR P2, PT, R70, 0x42, P2 ;  /* 0x000000424600780c */ /* 0x000fc80001741670 */
[----:B------:R-:W-:Y:S02]  /*3e50*/  FSEL R31, R31, -INF , !P2 ;  /* 0xff8000001f1f7808 */ /* 0x000fe40005000000 */
[----:B------:R-:W-:-:S04]  /*3e60*/  LOP3.LUT P2, RZ, R18, 0x1000, RZ, 0xc0, !PT ;  /* 0x0000100012ff7812 */ /* 0x000fc8000784c0ff */
[----:B------:R-:W-:Y:S02]  /*3e70*/  ISETP.GT.AND P2, PT, R73, 0x48, !P2 ;  /* 0x000000484900780c */ /* 0x000fe40005744270 */
[----:B-1----:R-:W-:Y:S02]  /*3e80*/  FMNMX.FTZ R71, R7, R8, !PT ;  /* 0x0000000807477209 */ /* 0x002fe40007810000 */
[----:B------:R-:W-:-:S03]  /*3e90*/  ISETP.LT.OR P2, PT, R70, 0x49, P2 ;  /* 0x000000494600780c */ /* 0x000fc60001741670 */
        /* <DEDUP_REMOVED lines=10> */
[----:B------:R-:W-:Y:S01]  /*3f40*/  FFMA.FTZ R81, R8, R81, -8 ;  /* 0xc100000008517423 */ /* 0x000fe20000010051 */
[----:B------:R-:W-:Y:S02]  /*3f50*/  FSEL R39, R39, -INF , !P2 ;  /* 0xff80000027277808 */ /* 0x000fe40005000000 */
[----:B------:R-:W-:-:S04]  /*3f60*/  LOP3.LUT P2, RZ, R18, 0x200, RZ, 0xc0, !PT ;  /* 0x0000020012ff7812 */ /* 0x000fc8000784c0ff */
[----:B------:R-:W-:-:S04]  /*3f70*/  ISETP.GT.AND P2, PT, R73, 0x51, !P2 ;  /* 0x000000514900780c */ /* 0x000fc80005744270 */
[----:B------:R-:W-:-:S04]  /*3f80*/  ISETP.LT.OR P2, PT, R70, 0x52, P2 ;  /* 0x000000524600780c */ /* 0x000fc80001741670 */
        /* <DEDUP_REMOVED lines=17> */
[----:B------:R-:W-:Y:S02]  /*40a0*/  ISETP.GT.AND P2, PT, R73, 0x68, !P6 ;  /* 0x000000684900780c */ /* 0x000fe40007744270 */
[----:B------:R-:W-:Y:S02]  /*40b0*/  LOP3.LUT P6, RZ, R18, 0x1, RZ, 0xc0, !PT ;  /* 0x0000000112ff7812 */ /* 0x000fe400078cc0ff */
[----:B------:R-:W-:-:S04]  /*40c0*/  ISETP.LT.OR P2, PT, R70, 0x69, P2 ;  /* 0x000000694600780c */ /* 0x000fc80001741670 */
[----:B------:R-:W-:Y:S02]  /*40d0*/  FSEL R51, R51, -INF , !P2 ;  /* 0xff80000033337808 */ /* 0x000fe40005000000 */
[----:B------:R-:W-:-:S04]  /*40e0*/  FSETP.NEU.FTZ.AND P2, PT, R8, -INF , PT ;  /* 0xff8000000800780b */ /* 0x000fc80003f5d000 */
[----:B------:R-:W-:Y:S02]  /*40f0*/  FSEL R81, R81, RZ, P2 ;  /* 0x000000ff51517208 */ /* 0x000fe40001000000 */
[----:B------:R-:W-:Y:S02]  /*4100*/  ISETP.GT.AND P2, PT, R73, RZ, !P6 ;  /* 0x000000ff4900720c */ /* 0x000fe40007744270 */
[----:B------:R-:W-:Y:S01]  /*4110*/  LOP3.LUT P6, RZ, R18, 0x8000000, RZ, 0xc0, !PT ;  /* 0x0800000012ff7812 */ /* 0x000fe200078cc0ff */
[----:B------:R-:W-:-:S01]  /*4120*/  FFMA.FTZ R83, R40, UR10, -R81 ;  /* 0x0000000a28537c23 */ /* 0x000fc20008010851 */
[----:B------:R-:W-:Y:S01]  /*4130*/  ISETP.LT.OR P2, PT, R70, 0x1, P2 ;  /* 0x000000014600780c */ /* 0x000fe20001741670 */
[----:B------:R-:W-:Y:S01]  /*4140*/  IMAD.U32 R40, RZ, RZ, UR10 ;  /* 0x0000000aff287e24 */ /* 0x000fe2000f8e00ff */
[----:B------:R-:W-:Y:S01]  /*4150*/  ISETP.GT.AND P6, PT, R73, 0x79, !P6 ;  /* 0x000000794900780c */ /* 0x000fe200077c4270 */
[----:B------:R-:W-:-:S01]  /*4160*/  FFMA.FTZ R71, R90, UR10, -R81 ;  /* 0x0000000a5a477c23 */ /* 0x000fc20008010851 */
[----:B------:R-:W-:Y:S01]  /*4170*/  FSEL R79, R2, -INF , !P2 ;  /* 0xff800000024f7808 */ /* 0x000fe20005000000 */
[----:B------:R-:W-:-:S01]  /*4180*/  FFMA.FTZ R2, R72, UR10, -R81 ;  /* 0x0000000a48027c23 */ /* 0x000fc20008010851 */
[----:B------:R-:W-:Y:S01]  /*4190*/  LOP3.LUT P2, RZ, R18, 0x4000000, RZ, 0xc0, !PT ;  /* 0x0400000012ff7812 */ /* 0x000fe2000784c0ff */
[----:B------:R-:W-:-:S01]  /*41a0*/  FFMA.FTZ R72, R91, UR10, -R81 ;  /* 0x0000000a5b487c23 */ /* 0x000fc20008010851 */
[----:B------:R-:W-:Y:S01]  /*41b0*/  FMNMX.FTZ R7, R79, R44, !PT ;  /* 0x0000002c4f077209 */ /* 0x000fe20007810000 */
[----:B------:R-:W-:Y:S01]  /*41c0*/  MUFU.EX2 R71, R71 ;  /* 0x0000004700477308 */ /* 0x000fe20000000800 */
[----:B------:R-:W-:Y:S01]  /*41d0*/  ISETP.GT.AND P2, PT, R73, 0x69, !P2 ;  /* 0x000000694900780c */ /* 0x000fe20005744270 */
[--C-:B------:R-:W-:Y:S01]  /*41e0*/  FFMA.FTZ R75, R92, UR10, -R81.reuse ;  /* 0x0000000a5c4b7c23 */ /* 0x100fe20008010851 */
[----:B------:R-:W-:Y:S01]  /*41f0*/  FMNMX.FTZ R7, R42, R7, !PT ;  /* 0x000000072a077209 */ /* 0x000fe20007810000 */
[--C-:B------:R-:W-:Y:S01]  /*4200*/  FFMA.FTZ R85, R36, UR10, -R81.reuse ;  /* 0x0000000a24557c23 */ /* 0x100fe20008010851 */
[----:B------:R-:W-:Y:S01]  /*4210*/  ISETP.LT.OR P2, PT, R70, 0x6a, P2 ;  /* 0x0000006a4600780c */ /* 0x000fe20001741670 */
[--C-:B------:R-:W-:Y:S01]  /*4220*/  FFMA.FTZ R74, R93, UR10, -R81.reuse ;  /* 0x0000000a5d4a7c23 */ /* 0x100fe20008010851 */
[----:B------:R-:W-:Y:S01]  /*4230*/  FMNMX.FTZ R76, R6, R7, !PT ;  /* 0x00000007064c7209 */ /* 0x000fe20007810000 */
[----:B------:R-:W1:Y:S01]  /*4240*/  MUFU.EX2 R2, R2 ;  /* 0x0000000200027308 */ /* 0x000e620000000800 */
[----:B------:R-:W-:Y:S01]  /*4250*/  FSEL R20, R20, -INF , !P2 ;  /* 0xff80000014147808 */ /* 0x000fe20005000000 */
[--C-:B------:R-:W-:Y:S01]  /*4260*/  FFMA.FTZ R36, R37, UR10, -R81.reuse ;  /* 0x0000000a25247c23 */ /* 0x100fe20008010851 */
[----:B------:R-:W-:Y:S01]  /*4270*/  FMNMX.FTZ R76, R9, R76, !PT ;  /* 0x0000004c094c7209 */ /* 0x000fe20007810000 */
[--C-:B------:R-:W-:Y:S01]  /*4280*/  FFMA.FTZ R77, R94, UR10, -R81.reuse ;  /* 0x0000000a5e4d7c23 */ /* 0x100fe20008010851 */
[----:B------:R-:W-:Y:S01]  /*4290*/  ISETP.LT.OR P6, PT, R70, 0x7a, P6 ;  /* 0x0000007a4600780c */ /* 0x000fe200037c1670 */
[--C-:B------:R-:W-:Y:S01]  /*42a0*/  FFMA.FTZ R60, R60, UR10, -R81.reuse ;  /* 0x0000000a3c3c7c23 */ /* 0x100fe20008010851 */
[----:B------:R-:W-:Y:S01]  /*42b0*/  FMNMX.FTZ R76, R5, R76, !PT ;  /* 0x0000004c054c7209 */ /* 0x000fe20007810000 */
[----:B------:R-:W-:Y:S01]  /*42c0*/  MUFU.EX2 R72, R72 ;  /* 0x0000004800487308 */ /* 0x000fe20000000800 */
[----:B------:R-:W-:Y:S01]  /*42d0*/  FSEL R26, R26, -INF , !P6 ;  /* 0xff8000001a1a7808 */ /* 0x000fe20007000000 */
[--C-:B------:R-:W-:Y:S01]  /*42e0*/  FFMA.FTZ R73, R56, UR10, -R81.reuse ;  /* 0x0000000a38497c23 */ /* 0x100fe20008010851 */
[----:B------:R-:W-:Y:S01]  /*42f0*/  FMNMX.FTZ R7, R11, R76, !PT ;  /* 0x0000004c0b077209 */ /* 0x000fe20007810000 */
[--C-:B------:R-:W-:Y:S01]  /*4300*/  FFMA.FTZ R56, R53, UR10, -R81.reuse ;  /* 0x0000000a35387c23 */ /* 0x100fe20008010851 */
[----:B------:R-:W-:-:S01]  /*4310*/  FFMA.FTZ R63, R63, UR10, -R81 ;  /* 0x0000000a3f3f7c23 */ /* 0x000fc20008010851 */
[--C-:B------:R-:W-:Y:S01]  /*4320*/  FFMA.FTZ R67, R67, UR10, -R81.reuse ;  /* 0x0000000a43437c23 */ /* 0x100fe20008010851 */
[----:B------:R-:W-:Y:S01]  /*4330*/  FMNMX.FTZ R76, R10, R7, !PT ;  /* 0x000000070a4c7209 */ /* 0x000fe20007810000 */
[----:B------:R-:W2:Y:S01]  /*4340*/  MUFU.EX2 R75, R75 ;  /* 0x0000004b004b7308 */ /* 0x000ea20000000800 */
        /* <DEDUP_REMOVED lines=25> */
[----:B------:R-:W-:Y:S01]  /*44e0*/  FFMA.FTZ R35, R35, UR10, -R81 ;  /* 0x0000000a23237c23 */ /* 0x000fe20008010851 */
[----:B------:R-:W-:Y:S01]  /*44f0*/  FMNMX.FTZ R76, R30, R7, !PT ;  /* 0x000000071e4c7209 */ /* 0x000fe20007810000 */
[----:B-1----:R-:W-:Y:S01]  /*4500*/  FADD.FTZ R81, R2, R71 ;  /* 0x0000004702517221 */ /* 0x002fe20000010000 */
[----:B------:R-:W-:Y:S01]  /*4510*/  MUFU.EX2 R60, R60 ;  /* 0x0000003c003c7308 */ /* 0x000fe20000000800 */
[----:B--2---:R-:W-:-:S02]  /*4520*/  F2FP.SATFINITE.E4M3.F32.PACK_AB_MERGE_C R148, R75, R72, RZ ;  /* 0x000000484b94723e */ /* 0x004fc400048070ff */
[----:B------:R-:W-:Y:S02]  /*4530*/  FMNMX.FTZ R7, R29, R76, !PT ;  /* 0x0000004c1d077209 */ /* 0x000fe40007810000 */
[----:B------:R-:W-:Y:S02]  /*4540*/  F2FP.SATFINITE.E4M3.F32.PACK_AB_MERGE_C R148, R71, R2, R148 ;  /* 0x000000024794723e */ /* 0x000fe40004807094 */
[----:B------:R-:W-:Y:S01]  /*4550*/  FMNMX.FTZ R76, R32, R7, !PT ;  /* 0x00000007204c7209 */ /* 0x000fe20007810000 */
[----:B------:R-:W1:Y:S03]  /*4560*/  MUFU.EX2 R63, R63 ;  /* 0x0000003f003f7308 */ /* 0x000e660000000800 */
[----:B------:R-:W-:-:S04]  /*4570*/  FMNMX.FTZ R76, R31, R76, !PT ;  /* 0x0000004c1f4c7209 */ /* 0x000fc80007810000 */
[----:B------:R-:W-:Y:S01]  /*4580*/  FMNMX.FTZ R7, R33, R76, !PT ;  /* 0x0000004c21077209 */ /* 0x000fe20007810000 */
[----:B------:R-:W-:Y:S03]  /*4590*/  MUFU.EX2 R67, R67 ;  /* 0x0000004300437308 */ /* 0x000fe60000000800 */
[----:B------:R-:W-:-:S04]  /*45a0*/  FMNMX.FTZ R76, R34, R7, !PT ;  /* 0x00000007224c7209 */ /* 0x000fc80007810000 */
[----:B------:R-:W-:Y:S01]  /*45b0*/  FMNMX.FTZ R76, R39, R76, !PT ;  /* 0x0000004c274c7209 */ /* 0x000fe20007810000 */
[----:B------:R-:W-:Y:S01]  /*45c0*/  MUFU.EX2 R66, R66 ;  /* 0x0000004200427308 */ /* 0x000fe20000000800 */
[----:B-1----:R-:W-:Y:S02]  /*45d0*/  F2FP.SATFINITE.E4M3.F32.PACK_AB_MERGE_C R150, R63, R60, RZ ;  /* 0x0000003c3f96723e */ /* 0x002fe400048070ff */
[----:B------:R-:W-:Y:S02]  /*45e0*/  FMNMX.FTZ R76, R41, R76, !PT ;  /* 0x0000004c294c7209 */ /* 0x000fe40007810000 */
[----:B------:R-:W-:Y:S02]  /*45f0*/  F2FP.SATFINITE.E4M3.F32.PACK_AB_MERGE_C R150, R77, R74, R150 ;  /* 0x0000004a4d96723e */ /* 0x000fe40004807096 */
[----:B------:R-:W-:Y:S01]  /*4600*/  FMNMX.FTZ R76, R43, R76, !PT ;  /* 0x0000004c2b4c7209 */ /* 0x000fe20007810000 */
[----:B------:R-:W-:Y:S03]  /*4610*/  MUFU.EX2 R61, R61 ;  /* 0x0000003d003d7308 */ /* 0x000fe60000000800 */
[----:B------:R-:W-:-:S04]  /*4620*/  FMNMX.FTZ R76, R45, R76, !PT ;  /* 0x0000004c2d4c7209 */ /* 0x000fc80007810000 */
        /* <DEDUP_REMOVED lines=11> */
[----:B------:R-:W-:-:S05]  /*46e0*/  FMNMX.FTZ R7, R26, R7, !PT ;  /* 0x000000071a077209 */ /* 0x000fca0007810000 */
[----:B------:R-:W1:Y:S01]  /*46f0*/  SHFL.BFLY PT, R70, R7, 0x2, 0x1f ;  /* 0x0c401f0007467f89 */ /* 0x000e6200000e0000 */
[----:B------:R-:W2:Y:S08]  /*4700*/  MUFU.EX2 R69, R69 ;  /* 0x0000004500457308 */ /* 0x000eb00000000800 */
[----:B------:R-:W-:Y:S08]  /*4710*/  MUFU.EX2 R59, R59 ;  /* 0x0000003b003b7308 */ /* 0x000ff00000000800 */
[----:B------:R-:W-:Y:S01]  /*4720*/  MUFU.EX2 R58, R58 ;  /* 0x0000003a003a7308 */ /* 0x000fe20000000800 */
[----:B-1----:R-:W-:-:S07]  /*4730*/  FMNMX.FTZ R70, R7, R70, !PT ;  /* 0x0000004607467209 */ /* 0x002fce0007810000 */
[----:B------:R-:W-:Y:S01]  /*4740*/  MUFU.EX2 R54, R54 ;  /* 0x0000003600367308 */ /* 0x000fe20000000800 */
[----:B------:R-:W1:Y:S07]  /*4750*/  SHFL.BFLY PT, R7, R70, 0x1, 0x1f ;  /* 0x0c201f0046077f89 */ /* 0x000e6e00000e0000 */
[----:B------:R-:W-:Y:S08]  /*4760*/  MUFU.EX2 R57, R57 ;  /* 0x0000003900397308 */ /* 0x000ff00000000800 */
[----:B------:R-:W-:Y:S08]  /*4770*/  MUFU.EX2 R55, R55 ;  /* 0x0000003700377308 */ /* 0x000ff00000000800 */
[----:B------:R-:W-:Y:S01]  /*4780*/  MUFU.EX2 R56, R56 ;  /* 0x0000003800387308 */ /* 0x000fe20000000800 */
[----:B-1----:R-:W-:-:S04]  /*4790*/  FMNMX.FTZ R7, R70, R7, !PT ;  /* 0x0000000746077209 */ /* 0x002fc80007810000 */
        /* <DEDUP_REMOVED lines=23> */
[----:B------:R-:W-:Y:S01]  /*4910*/  FADD.FTZ R32, R72, R81 ;  /* 0x0000005148207221 */ /* 0x000fe20000010000 */
[----:B------:R-:W-:-:S01]  /*4920*/  FFMA.FTZ R30, R29, UR10, -R40 ;  /* 0x0000000a1d1e7c23 */ /* 0x000fc20008010828 */
[--C-:B------:R-:W-:Y:S01]  /*4930*/  FFMA.FTZ R5, R5, UR10, -R40.reuse ;  /* 0x0000000a05057c23 */ /* 0x100fe20008010828 */
[----:B------:R-:W-:-:S01]  /*4940*/  FFMA.FTZ R29, R31, UR10, -R40 ;  /* 0x0000000a1f1d7c23 */ /* 0x000fc20008010828 */
[----:B------:R-:W-:Y:S01]  /*4950*/  FFMA.FTZ R31, R33, UR10, -R40 ;  /* 0x0000000a211f7c23 */ /* 0x000fe20008010828 */
[----:B------:R-:W-:-:S01]  /*4960*/  FADD.FTZ R33, R75, R32 ;  /* 0x000000204b217221 */ /* 0x000fc20000010000 */
[----:B------:R-:W3:Y:S01]  /*4970*/  MUFU.EX2 R42, R42 ;  /* 0x0000002a002a7308 */ /* 0x000ee20000000800 */
[----:B------:R-:W-:-:S01]  /*4980*/  FFMA.FTZ R32, R34, UR10, -R40 ;  /* 0x0000000a22207c23 */ /* 0x000fc20008010828 */
[----:B------:R-:W-:Y:S01]  /*4990*/  FFMA.FTZ R2, R47, UR10, -R40 ;  /* 0x0000000a2f027c23 */ /* 0x000fe20008010828 */
[----:B------:R-:W-:-:S01]  /*49a0*/  FADD.FTZ R34, R74, R33 ;  /* 0x000000214a227221 */ /* 0x000fc20000010000 */
[----:B--2---:R-:W-:Y:S01]  /*49b0*/  F2FP.SATFINITE.E4M3.F32.PACK_AB_MERGE_C R47, R69, R62, RZ ;  /* 0x0000003e452f723e */ /* 0x004fe200048070ff */
[----:B------:R-:W-:-:S01]  /*49c0*/  FFMA.FTZ R45, R45, UR10, -R40 ;  /* 0x0000000a2d2d7c23 */ /* 0x000fc20008010828 */
[----:B------:R-:W-:Y:S01]  /*49d0*/  FFMA.FTZ R43, R43, UR10, -R40 ;  /* 0x0000000a2b2b7c23 */ /* 0x000fe20008010828 */
[----:B------:R-:W-:-:S01]  /*49e0*/  FADD.FTZ R81, R77, R34 ;  /* 0x000000224d517221 */ /* 0x000fc20000010000 */
[----:B------:R-:W2:Y:S01]  /*49f0*/  MUFU.EX2 R79, R79 ;  /* 0x0000004f004f7308 */ /* 0x000ea20000000800 */
[----:B-1----:R-:W-:-:S01]  /*4a00*/  FADD.FTZ R33, R37, R44 ;  /* 0x0000002c25217221 */ /* 0x002fc20000010000 */
[----:B------:R-:W-:Y:S01]  /*4a10*/  FFMA.FTZ R49, R49, UR10, -R40 ;  /* 0x0000000a31317c23 */ /* 0x000fe20008010828 */
[----:B------:R-:W-:-:S01]  /*4a20*/  FADD.FTZ R70, R60, R81 ;  /* 0x000000513c467221 */ /* 0x000fc20000010000 */
[--C-:B------:R-:W-:Y:S01]  /*4a30*/  FFMA.FTZ R51, R51, UR10, -R40.reuse ;  /* 0x0000000a33337c23 */ /* 0x100fe20008010828 */
[----:B------:R-:W-:-:S01]  /*4a40*/  FFMA.FTZ R20, R20, UR10, -R40 ;  /* 0x0000000a14147c23 */ /* 0x000fc20008010828 */
[----:B------:R-:W-:Y:S01]  /*4a50*/  FFMA.FTZ R21, R21, UR10, -R40 ;  /* 0x0000000a15157c23 */ /* 0x000fe20008010828 */
[----:B------:R-:W-:-:S01]  /*4a60*/  FADD.FTZ R76, R63, R70 ;  /* 0x000000463f4c7221 */ /* 0x000fc20000010000 */
[----:B------:R-:W1:Y:S01]  /*4a70*/  MUFU.EX2 R6, R6 ;  /* 0x0000000600067308 */ /* 0x000e620000000800 */
[----:B---3--:R-:W-:-:S01]  /*4a80*/  FADD.FTZ R34, R42, R33 ;  /* 0x000000212a227221 */ /* 0x008fc20000010000 */
[--C-:B------:R-:W-:Y:S01]  /*4a90*/  FFMA.FTZ R33, R39, UR10, -R40.reuse ;  /* 0x0000000a27217c23 */ /* 0x100fe20008010828 */
[----:B------:R-:W-:-:S01]  /*4aa0*/  FFMA.FTZ R24, R24, UR10, -R40 ;  /* 0x0000000a18187c23 */ /* 0x000fc20008010828 */
[--C-:B------:R-:W-:Y:S01]  /*4ab0*/  FFMA.FTZ R25, R25, UR10, -R40.reuse ;  /* 0x0000000a19197c23 */ /* 0x100fe20008010828 */
[----:B------:R-:W-:-:S01]  /*4ac0*/  FFMA.FTZ R26, R26, UR10, -R40 ;  /* 0x0000000a1a1a7c23 */ /* 0x000fc20008010828 */
[----:B------:R-:W-:-:S02]  /*4ad0*/  F2FP.SATFINITE.E4M3.F32.PACK_AB_MERGE_C R146, R64, R65, R47 ;  /* 0x000000414092723e */ /* 0x000fc4000480702f */
[----:B------:R-:W3:Y:S01]  /*4ae0*/  MUFU.EX2 R5, R5 ;  /* 0x0000000500057308 */ /* 0x000ee20000000800 */
[----:B--2---:R-:W-:-:S01]  /*4af0*/  FADD.FTZ R39, R79, R34 ;  /* 0x000000224f277221 */ /* 0x004fc20000010000 */
[----:B------:R-:W-:Y:S01]  /*4b00*/  FFMA.FTZ R34, R41, UR10, -R40 ;  /* 0x0000000a29227c23 */ /* 0x000fe20008010828 */
[----:B------:R-:W-:-:S04]  /*4b10*/  F2FP.SATFINITE.E4M3.F32.PACK_AB_MERGE_C R42, R79, R42, RZ ;  /* 0x0000002a4f2a723e */ /* 0x000fc800048070ff */
[----:B------:R-:W-:Y:S01]  /*4b20*/  F2FP.SATFINITE.E4M3.F32.PACK_AB_MERGE_C R149, R44, R37, R42 ;  /* 0x000000252c95723e */ /* 0x000fe2000480702a */
[----:B------:R-:W2:Y:S01]  /*4b30*/  MUFU.EX2 R9, R9 ;  /* 0x0000000900097308 */ /* 0x000ea20000000800 */
[----:B-1----:R-:W-:-:S01]  /*4b40*/  FADD.FTZ R70, R6, R39 ;  /* 0x0000002706467221 */ /* 0x002fc20000010000 */
[----:B------:R-:W-:-:S04]  /*4b50*/  FADD.FTZ R39, R67, R76 ;  /* 0x0000004c43277221 */ /* 0x000fc80000010000 */
[----:B------:R-:W-:Y:S02]  /*4b60*/  FADD.FTZ R76, R66, R39 ;  /* 0x00000027424c7221 */ /* 0x000fe40000010000 */
[----:B------:R-:W1:Y:S01]  /*4b70*/  MUFU.EX2 R52, R52 ;  /* 0x0000003400347308 */ /* 0x000e620000000800 */
[----:B---3--:R-:W-:-:S01]  /*4b80*/  FADD.FTZ R70, R5, R70 ;  /* 0x0000004605467221 */ /* 0x008fc20000010000 */
[----:B------:R-:W-:Y:S01]  /*4b90*/  FADD.FTZ R41, R61, R76 ;  /* 0x0000004c3d297221 */ /* 0x000fe20000010000 */
[----:B------:R-:W-:-:S04]  /*4ba0*/  F2FP.SATFINITE.E4M3.F32.PACK_AB_MERGE_C R61, R68, R61, RZ ;  /* 0x0000003d443d723e */ /* 0x000fc800048070ff */
[----:B------:R-:W-:Y:S01]  /*4bb0*/  F2FP.SATFINITE.E4M3.F32.PACK_AB_MERGE_C R144, R66, R67, R61 ;  /* 0x000000434290723e */ /* 0x000fe2000480703d */
[----:B------:R-:W3:Y:S01]  /*4bc0*/  MUFU.EX2 R10, R10 ;  /* 0x0000000a000a7308 */ /* 0x000ee20000000800 */
[----:B--2---:R-:W-:-:S01]  /*4bd0*/  FADD.FTZ R39, R9, R70 ;  /* 0x0000004609277221 */ /* 0x004fc20000010000 */
[----:B------:R-:W-:-:S04]  /*4be0*/  FADD.FTZ R70, R68, R41 ;  /* 0x0000002944467221 */ /* 0x000fc80000010000 */
[----:B------:R-:W-:Y:S02]  /*4bf0*/  FADD.FTZ R41, R65, R70 ;  /* 0x0000004641297221 */ /* 0x000fe40000010000 */
[----:B------:R-:W2:Y:S01]  /*4c00*/  MUFU.EX2 R11, R11 ;  /* 0x0000000b000b7308 */ /* 0x000ea20000000800 */
[----:B-1----:R-:W-:-:S01]  /*4c10*/  FADD.FTZ R39, R52, R39 ;  /* 0x0000002734277221 */ /* 0x002fc20000010000 */
[----:B------:R-:W-:Y:S01]  /*4c20*/  FADD.FTZ R41, R64, R41 ;  /* 0x0000002940297221 */ /* 0x000fe20000010000 */
[----:B------:R-:W-:-:S03]  /*4c30*/  F2FP.SATFINITE.E4M3.F32.PACK_AB_MERGE_C R52, R52, R9, RZ ;  /* 0x000000093434723e */ /* 0x000fc600048070ff */
[----:B------:R-:W-:Y:S01]  /*4c40*/  FADD.FTZ R70, R62, R41 ;  /* 0x000000293e467221 */ /* 0x000fe20000010000 */
[----:B------:R-:W-:Y:S01]  /*4c50*/  F2FP.SATFINITE.E4M3.F32.PACK_AB_MERGE_C R151, R5, R6, R52 ;  /* 0x000000060597723e */ /* 0x000fe20004807034 */
[----:B------:R-:W1:Y:S01]  /*4c60*/  MUFU.EX2 R12, R12 ;  /* 0x0000000c000c7308 */ /* 0x000e620000000800 */
[----:B---3--:R-:W-:-:S01]  /*4c70*/  FADD.FTZ R60, R10, R39 ;  /* 0x000000270a3c7221 */ /* 0x008fc20000010000 */
[----:B------:R-:W-:-:S04]  /*4c80*/  FADD.FTZ R70, R69, R70 ;  /* 0x0000004645467221 */ /* 0x000fc80000010000 */
[----:B------:R-:W-:Y:S02]  /*4c90*/  FADD.FTZ R41, R59, R70 ;  /* 0x000000463b297221 */ /* 0x000fe40000010000 */
[----:B------:R-:W3:Y:S01]  /*4ca0*/  MUFU.EX2 R15, R15 ;  /* 0x0000000f000f7308 */ /* 0x000ee20000000800 */
[----:B--2---:R-:W-:-:S01]  /*4cb0*/  FADD.FTZ R39, R11, R60 ;  /* 0x0000003c0b277221 */ /* 0x004fc20000010000 */
[----:B------:R-:W-:-:S06]  /*4cc0*/  FADD.FTZ R41, R58, R41 ;  /* 0x000000293a297221 */ /* 0x000fcc0000010000 */
[----:B------:R-:W2:Y:S01]  /*4cd0*/  MUFU.EX2 R13, R13 ;  /* 0x0000000d000d7308 */ /* 0x000ea20000000800 */
[----:B-1----:R-:W-:-:S07]  /*4ce0*/  FADD.FTZ R68, R12, R39 ;  /* 0x000000270c447221 */ /* 0x002fce0000010000 */
[----:B------:R-:W1:Y:S01]  /*4cf0*/  MUFU.EX2 R14, R14 ;  /* 0x0000000e000e7308 */ /* 0x000e620000000800 */
[----:B---3--:R-:W-:-:S01]  /*4d00*/  FADD.FTZ R68, R15, R68 ;  /* 0x000000440f447221 */ /* 0x008fc20000010000 */
[----:B------:R-:W-:-:S04]  /*4d10*/  F2FP.SATFINITE.E4M3.F32.PACK_AB_MERGE_C R15, R15, R12, RZ ;  /* 0x0000000c0f0f723e */ /* 0x000fc800048070ff */
[----:B------:R-:W-:Y:S02]  /*4d20*/  F2FP.SATFINITE.E4M3.F32.PACK_AB_MERGE_C R145, R11, R10, R15 ;  /* 0x0000000a0b91723e */ /* 0x000fe4000480700f */
        /* <DEDUP_REMOVED lines=8> */
[----:B------:R-:W-:-:S04]  /*4db0*/  F2FP.SATFINITE.E4M3.F32.PACK_AB_MERGE_C R27, R30, R27, RZ ;  /* 0x0000001b1e1b723e */ /* 0x000fc800048070ff */
[----:B------:R-:W-:Y:S02]  /*4dc0*/  F2FP.SATFINITE.E4M3.F32.PACK_AB_MERGE_C R147, R14, R13, R27 ;  /* 0x0000000d0e93723e */ /* 0x000fe4000480701b */
[----:B------:R-:W2:Y:S08]  /*4dd0*/  MUFU.EX2 R31, R31 ;  /* 0x0000001f001f7308 */ /* 0x000eb00000000800 */
[----:B------:R4:W-:Y:S08]  /*4de0*/  MUFU.EX2 R60, R45 ;  /* 0x0000002d003c7308 */ /* 0x0009f00000000800 */
[----:B------:R-:W5:Y:S01]  /*4df0*/  MUFU.EX2 R32, R32 ;  /* 0x0000002000207308 */ /* 0x000f620000000800 */
[----:B----4-:R-:W-:Y:S01]  /*4e00*/  F2FP.SATFINITE.E4M3.F32.PACK_AB_MERGE_C R45, R57, R54, RZ ;  /* 0x00000036392d723e */ /* 0x010fe200048070ff */
[----:B------:R-:W-:Y:S01]  /*4e10*/  FADD.FTZ R54, R54, R41 ;  /* 0x0000002936367221 */ /* 0x000fe20000010000 */
[----:B------:R-:W-:-:S02]  /*4e20*/  F2FP.SATFINITE.E4M3.F32.PACK_AB_MERGE_C R41, R56, R55, RZ ;  /* 0x000000373829723e */ /* 0x000fc400048070ff */
[----:B------:R-:W-:Y:S01]  /*4e30*/  F2FP.SATFINITE.E4M3.F32.PACK_AB_MERGE_C R140, R58, R59, R45 ;  /* 0x0000003b3a8c723e */ /* 0x000fe2000480702d */
[----:B------:R-:W-:-:S01]  /*4e40*/  FADD.FTZ R57, R57, R54 ;  /* 0x0000003639397221 */ /* 0x000fc20000010000 */
[----:B-1----:R-:W-:Y:S01]  /*4e50*/  FADD.FTZ R54, R28, R39 ;  /* 0x000000271c367221 */ /* 0x002fe20000010000 */
[----:B------:R-:W1:Y:S01]  /*4e60*/  MUFU.EX2 R33, R33 ;  /* 0x0000002100217308 */ /* 0x000e620000000800 */
[----:B------:R-:W-:Y:S01]  /*4e70*/  F2FP.SATFINITE.E4M3.F32.PACK_AB_MERGE_C R142, R73, R50, R41 ;  /* 0x00000032498e723e */ /* 0x000fe20004807029 */
[----:B------:R-:W-:Y:S01]  /*4e80*/  FADD.FTZ R50, R50, R57 ;  /* 0x0000003932327221 */ /* 0x000fe20000010000 */
[----:B---3--:R-:W-:-:S03]  /*4e90*/  FADD.FTZ R54, R29, R54 ;  /* 0x000000361d367221 */ /* 0x008fc60000010000 */
[----:B------:R-:W-:Y:S01]  /*4ea0*/  FADD.FTZ R50, R73, R50 ;  /* 0x0000003249327221 */ /* 0x000fe20000010000 */
[----:B--2---:R-:W-:-:S01]  /*4eb0*/  FADD.FTZ R39, R31, R54 ;  /* 0x000000361f277221 */ /* 0x004fc20000010000 */
[----:B------:R-:W2:Y:S01]  /*4ec0*/  MUFU.EX2 R34, R34 ;  /* 0x0000002200227308 */ /* 0x000ea20000000800 */
[C---:B-----5:R-:W-:Y:S01]  /*4ed0*/  F2FP.SATFINITE.E4M3.F32.PACK_AB_MERGE_C R31, R32.reuse, R31, RZ ;  /* 0x0000001f201f723e */ /* 0x060fe200048070ff */
[----:B------:R-:W-:Y:S01]  /*4ee0*/  FADD.FTZ R55, R55, R50 ;  /* 0x0000003237377221 */ /* 0x000fe20000010000 */
[----:B------:R-:W-:-:S02]  /*4ef0*/  FADD.FTZ R40, R32, R39 ;  /* 0x0000002720287221 */ /* 0x000fc40000010000 */
[----:B------:R-:W-:Y:S01]  /*4f00*/  F2FP.SATFINITE.E4M3.F32.PACK_AB_MERGE_C R141, R29, R28, R31 ;  /* 0x0000001c1d8d723e */ /* 0x000fe2000480701f */
[----:B------:R-:W-:-:S02]  /*4f10*/  FADD.FTZ R55, R56, R55 ;  /* 0x0000003738377221 */ /* 0x000fc40000010000 */
[----:B------:R-:W3:Y:S01]  /*4f20*/  MUFU.EX2 R43, R43 ;  /* 0x0000002b002b7308 */ /* 0x000ee20000000800 */
[----:B-1----:R-:W-:-:S07]  /*4f30*/  FADD.FTZ R39, R33, R40 ;  /* 0x0000002821277221 */ /* 0x002fce0000010000 */
[----:B------:R-:W-:Y:S01]  /*4f40*/  MUFU.EX2 R46, R46 ;  /* 0x0000002e002e7308 */ /* 0x000fe20000000800 */
[----:B--2---:R-:W-:-:S07]  /*4f50*/  FADD.FTZ R12, R34, R39 ;  /* 0x00000027220c7221 */ /* 0x004fce0000010000 */
[----:B------:R-:W1:Y:S01]  /*4f60*/  MUFU.EX2 R83, R83 ;  /* 0x0000005300537308 */ /* 0x000e620000000800 */
[----:B---3--:R-:W-:-:S01]  /*4f70*/  FADD.FTZ R9, R43, R12 ;  /* 0x0000000c2b097221 */ /* 0x008fc20000010000 */
[----:B------:R-:W-:-:S03]  /*4f80*/  F2FP.SATFINITE.E4M3.F32.PACK_AB_MERGE_C R43, R60, R43, RZ ;  /* 0x0000002b3c2b723e */ /* 0x000fc600048070ff */
[----:B------:R-:W-:Y:S01]  /*4f90*/  FADD.FTZ R9, R60, R9 ;  /* 0x000000093c097221 */ /* 0x000fe20000010000 */
[----:B------:R-:W-:Y:S02]  /*4fa0*/  F2FP.SATFINITE.E4M3.F32.PACK_AB_MERGE_C R143, R34, R33, R43 ;  /* 0x00000021228f723e */ /* 0x000fe4000480702b */
[----:B------:R-:W-:Y:S08]  /*4fb0*/  MUFU.EX2 R48, R48 ;  /* 0x0000003000307308 */ /* 0x000ff00000000800 */
[----:B------:R-:W2:Y:S01]  /*4fc0*/  MUFU.EX2 R53, R53 ;  /* 0x0000003500357308 */ /* 0x000ea20000000800 */
[----:B-1----:R-:W-:-:S07]  /*4fd0*/  F2FP.SATFINITE.E4M3.F32.PACK_AB_MERGE_C R39, R83, R46, RZ ;  /* 0x0000002e5327723e */ /* 0x002fce00048070ff */
[----:B------:R-:W1:Y:S08]  /*4fe0*/  MUFU.EX2 R2, R2 ;  /* 0x0000000200027308 */ /* 0x000e700000000800 */
[----:B------:R-:W3:Y:S01]  /*4ff0*/  MUFU.EX2 R49, R49 ;  /* 0x0000003100317308 */ /* 0x000ee20000000800 */
[----:B--2---:R-:W-:Y:S01]  /*5000*/  F2FP.SATFINITE.E4M3.F32.PACK_AB_MERGE_C R136, R53, R48, R39 ;  /* 0x000000303588723e */ /* 0x004fe20004807027 */
[----:B------:R-:W-:-:S04]  /*5010*/  FADD.FTZ R48, R48, R55 ;  /* 0x0000003730307221 */ /* 0x000fc80000010000 */
[----:B------:R-:W-:Y:S02]  /*5020*/  FADD.FTZ R53, R53, R48 ;  /* 0x0000003035357221 */ /* 0x000fe40000010000 */
[----:B------:R-:W2:Y:S01]  /*5030*/  MUFU.EX2 R51, R51 ;  /* 0x0000003300337308 */ /* 0x000ea20000000800 */
[----:B-1----:R-:W-:-:S01]  /*5040*/  FADD.FTZ R12, R2, R9 ;  /* 0x00000009020c7221 */ /* 0x002fc20000010000 */
[----:B------:R-:W-:-:S04]  /*5050*/  FADD.FTZ R46, R46, R53 ;  /* 0x000000352e2e7221 */ /* 0x000fc80000010000 */
[----:B------:R-:W-:Y:S02]  /*5060*/  FADD.FTZ R83, R83, R46 ;  /* 0x0000002e53537221 */ /* 0x000fe40000010000 */
[----:B------:R-:W-:Y:S01]  /*5070*/  MUFU.EX2 R35, R35 ;  /* 0x0000002300237308 */ /* 0x000fe20000000800 */
[----:B---3--:R-:W-:-:S07]  /*5080*/  FADD.FTZ R12, R49, R12 ;  /* 0x0000000c310c7221 */ /* 0x008fce0000010000 */
[----:B------:R-:W1:Y:S01]  /*5090*/  MUFU.EX2 R36, R36 ;  /* 0x0000002400247308 */ /* 0x000e620000000800 */
[----:B--2---:R-:W-:-:S07]  /*50a0*/  FADD.FTZ R5, R51, R12 ;  /* 0x0000000c33057221 */ /* 0x004fce0000010000 */
[----:B------:R-:W2:Y:S08]  /*50b0*/  MUFU.EX2 R20, R20 ;  /* 0x0000001400147308 */ /* 0x000eb00000000800 */
[----:B------:R-:W-:Y:S01]  /*50c0*/  MUFU.EX2 R38, R38 ;  /* 0x0000002600267308 */ /* 0x000fe20000000800 */
[----:B-1----:R-:W-:-:S07]  /*50d0*/  F2FP.SATFINITE.E4M3.F32.PACK_AB_MERGE_C R6, R36, R35, RZ ;  /* 0x000000232406723e */ /* 0x002fce00048070ff */
[----:B------:R-:W1:Y:S01]  /*50e0*/  MUFU.EX2 R85, R85 ;  /* 0x0000005500557308 */ /* 0x000e620000000800 */
[C---:B--2---:R-:W-:Y:S01]  /*50f0*/  F2FP.SATFINITE.E4M3.F32.PACK_AB_MERGE_C R51, R20.reuse, R51, RZ ;  /* 0x000000331433723e */ /* 0x044fe200048070ff */
[----:B------:R-:W-:-:S03]  /*5100*/  FADD.FTZ R20, R20, R5 ;  /* 0x0000000514147221 */ /* 0x000fc60000010000 */
[----:B------:R-:W-:Y:S01]  /*5110*/  F2FP.SATFINITE.E4M3.F32.PACK_AB_MERGE_C R137, R49, R2, R51 ;  /* 0x000000023189723e */ /* 0x000fe20004807033 */
[----:B------:R-:W-:Y:S02]  /*5120*/  VIADD R2, R88, 0xfffffffe ;  /* 0xfffffffe58027836 */ /* 0x000fe40000000000 */
[----:B------:R-:W2:Y:S08]  /*5130*/  MUFU.EX2 R21, R21 ;  /* 0x0000001500157308 */ /* 0x000eb00000000800 */
[----:B------:R-:W3:Y:S01]  /*5140*/  MUFU.EX2 R24, R24 ;  /* 0x0000001800187308 */ /* 0x000ee20000000800 */
[----:B-1----:R-:W-:Y:S01]  /*5150*/  F2FP.SATFINITE.E4M3.F32.PACK_AB_MERGE_C R138, R85, R38, R6 ;  /* 0x00000026558a723e */ /* 0x002fe20004807006 */
[----:B------:R-:W-:-:S04]  /*5160*/  FADD.FTZ R38, R38, R83 ;  /* 0x0000005326267221 */ /* 0x000fc80000010000 */
[----:B------:R-:W-:Y:S02]  /*5170*/  FADD.FTZ R38, R85, R38 ;  /* 0x0000002655267221 */ /* 0x000fe40000010000 */
[----:B------:R-:W1:Y:S01]  /*5180*/  MUFU.EX2 R25, R25 ;  /* 0x0000001900197308 */ /* 0x000e620000000800 */
[----:B--2---:R-:W-:-:S01]  /*5190*/  FADD.FTZ R5, R21, R20 ;  /* 0x0000001415057221 */ /* 0x004fc20000010000 */
[----:B------:R-:W-:-:S06]  /*51a0*/  FADD.FTZ R35, R35, R38 ;  /* 0x0000002623237221 */ /* 0x000fcc0000010000 */
[----:B------:R-:W2:Y:S01]  /*51b0*/  MUFU.EX2 R26, R26 ;  /* 0x0000001a001a7308 */ /* 0x000ea20000000800 */
[----:B---3--:R-:W-:-:S04]  /*51c0*/  FADD.FTZ R6, R24, R5 ;  /* 0x0000000518067221 */ /* 0x008fc80000010000 */
[----:B-1----:R-:W-:Y:S01]  /*51d0*/  FADD.FTZ R5, R25, R6 ;  /* 0x0000000619057221 */ /* 0x002fe20000010000 */
[----:B------:R-:W-:-:S01]  /*51e0*/  FADD.FTZ R6, R36, R35 ;  /* 0x0000002324067221 */ /* 0x000fc20000010000 */
[C---:B--2---:R-:W-:Y:S02]  /*51f0*/  F2FP.SATFINITE.E4M3.F32.PACK_AB_MERGE_C R9, R26.reuse, R25, RZ ;  /* 0x000000191a09723e */ /* 0x044fe400048070ff */
[----:B------:R-:W-:-:S02]  /*5200*/  FADD.FTZ R5, R26, R5 ;  /* 0x000000051a057221 */ /* 0x000fc40000010000 */
[----:B------:R-:W-:Y:S01]  /*5210*/  F2FP.SATFINITE.E4M3.F32.PACK_AB_MERGE_C R139, R24, R21, R9 ;  /* 0x00000015188b723e */ /* 0x000fe20004807009 */
[----:B------:R-:W-:Y:S06]  /*5220*/  @P2 BRA `(.L_x_663) ;  /* 0x0000000000482947 */ /* 0x000fec0003800000 */
[C---:B------:R-:W-:Y:S01]  /*5230*/  ISETP.GT.AND P2, PT, R89.reuse, RZ, PT ;  /* 0x000000ff5900720c */ /* 0x040fe20003f44270 */
[----:B------:R-:W-:-:S05]  /*5240*/  VIADD R9, R89, 0xffffffff ;  /* 0xffffffff59097836 */ /* 0x000fca0000000000 */
[----:B------:R-:W-:-:S07]  /*5250*/  R2UR UR11, R9 ;  /* 0x00000000090b72ca */ /* 0x000fce00000e0000 */
[----:B------:R-:W-:Y:S08]  /*5260*/  @P2 BRA `(.L_x_664) ;  /* 0x00000000001c2947 */ /* 0x000ff00003800000 */
[----:B------:R-:W-:Y:S02]  /*5270*/  UISETP.NE.AND UP1, UPT, UR7, 0x1, UPT ;  /* 0x000000010700788c */ /* 0x000fe4000bf25270 */
[----:B------:R-:W-:-:S09]  /*5280*/  UIADD3 UR11, -UR14, URZ, URZ ;  /* 0x0000003f0e0b7290 */ /* 0x000fd2000fffe13f */
[----:B------:R-:W-:Y:S02]  /*5290*/  @UP1 ULDC.64 UR18, c[0x0][0x9e8] ;  /* 0x00027a0000121ab9 */ /* 0x000fe40000000a00 */
[----:B------:R-:W-:-:S04]  /*52a0*/  UIMAD.WIDE.U32 UR14, UR11, UR18, URZ ;  /* 0x000000120b0e72a5 */ /* 0x000fc8000f8e003f */
[----:B------:R-:W-:-:S04]  /*52b0*/  @UP1 USHF.R.U32.HI UR11, URZ, UR19, UR15 ;  /* 0x000000133f0b1299 */ /* 0x000fc8000801160f */
[----:B------:R-:W-:Y:S01]  /*52c0*/  ULOP3.LUT UR11, URZ, UR11, URZ, 0x33, !UPT ;  /* 0x0000000b3f0b7292 */ /* 0x000fe2000f8e333f */
[----:B------:R-:W-:Y:S11]  /*52d0*/  BRA `(.L_x_665) ;  /* 0x0000000000107947 */ /* 0x000ff60003800000 */
.L_x_664:
[----:B------:R-:W-:-:S11]  /*52e0*/  UISETP.NE.AND UP1, UPT, UR7, 0x1, UPT ;  /* 0x000000010700788c */ /* 0x000fd6000bf25270 */
[----:B------:R-:W-:Y:S02]  /*52f0*/  @UP1 ULDC.64 UR18, c[0x0][0x9e8] ;  /* 0x00027a0000121ab9 */ /* 0x000fe40000000a00 */
[----:B------:R-:W-:-:S04]  /*5300*/  UIMAD.WIDE.U32 UR14, UR11, UR18, URZ ;  /* 0x000000120b0e72a5 */ /* 0x000fc8000f8e003f */
[----:B------:R-:W-:-:S12]  /*5310*/  @UP1 USHF.R.U32.HI UR11, URZ, UR19, UR15 ;  /* 0x000000133f0b1299 */ /* 0x000fd8000801160f */
.L_x_665:
[----:B------:R-:W-:-:S04]  /*5320*/  UIMAD UR7, UR11, UR7, UR7 ;  /* 0x000000070b0772a4 */ /* 0x000fc8000f8e0207 */
[----:B------:R-:W-:-:S04]  /*5330*/  UISETP.LT.AND UP1, UPT, UR6, UR7, UPT ;  /* 0x000000070600728c */ /* 0x000fc8000bf21270 */
[----:B------:R-:W-:-:S12]  /*5340*/  USEL UR6, UR6, UR7, UP1 ;  /* 0x0000000706067287 */ /* 0x000fd80008800000 */
.L_x_663:
[----:B------:R-:W-:Y:S01]  /*5350*/  USHF.R.S32.HI UR7, URZ, 0x1f, UR6 ;  /* 0x0000001f3f077899 */ /* 0x000fe20008011406 */
[----:B------:R-:W-:Y:S02]  /*5360*/  CS2R R134, SRZ ;  /* 0x0000000000867805 */ /* 0x000fe4000001ff00 */
[----:B------:R-:W-:Y:S02]  /*5370*/  CS2R R132, SRZ ;  /* 0x0000000000847805 */ /* 0x000fe4000001ff00 */
[----:B------:R-:W-:Y:S01]  /*5380*/  CS2R R130, SRZ ;  /* 0x0000000000827805 */ /* 0x000fe2000001ff00 */
[----:B------:R-:W-:Y:S01]  /*5390*/  ULEA.HI UR7, UR7, UR6, URZ, 0x7 ;  /* 0x0000000607077291 */ /* 0x000fe2000f8f383f */
[----:B------:R-:W-:Y:S02]  /*53a0*/  CS2R R128, SRZ ;  /* 0x0000000000807805 */ /* 0x000fe4000001ff00 */
[----:B------:R-:W-:Y:S02]  /*53b0*/  CS2R R126, SRZ ;  /* 0x00000000007e7805 */ /* 0x000fe4000001ff00 */
[----:B------:R-:W-:Y:S01]  /*53c0*/  CS2R R124, SRZ ;  /* 0x00000000007c7805 */ /* 0x000fe2000001ff00 */
[----:B------:R-:W-:Y:S01]  /*53d0*/  USHF.R.S32.HI UR7, URZ, 0x7, UR7 ;  /* 0x000000073f077899 */ /* 0x000fe20008011407 */
[----:B------:R-:W-:-:S02]  /*53e0*/  CS2R R122, SRZ ;  /* 0x00000000007a7805 */ /* 0x000fc4000001ff00 */
[----:B------:R-:W-:Y:S02]  /*53f0*/  CS2R R120, SRZ ;  /* 0x0000000000787805 */ /* 0x000fe4000001ff00 */
[----:B------:R-:W-:Y:S01]  /*5400*/  CS2R R118, SRZ ;  /* 0x0000000000767805 */ /* 0x000fe2000001ff00 */
[----:B------:R-:W-:Y:S01]  /*5410*/  UISETP.LT.AND UP1, UPT, UR40, UR7, UPT ;  /* 0x000000072800728c */ /* 0x000fe2000bf21270 */
[----:B------:R-:W-:Y:S02]  /*5420*/  CS2R R116, SRZ ;  /* 0x0000000000747805 */ /* 0x000fe4000001ff00 */
[----:B------:R-:W-:Y:S02]  /*5430*/  CS2R R114, SRZ ;  /* 0x0000000000727805 */ /* 0x000fe4000001ff00 */
[----:B------:R-:W-:Y:S01]  /*5440*/  CS2R R112, SRZ ;  /* 0x0000000000707805 */ /* 0x000fe2000001ff00 */
[----:B------:R-:W-:Y:S01]  /*5450*/  USEL UR18, UR40, UR7, !UP1 ;  /* 0x0000000728127287 */ /* 0x000fe2000c800000 */
[----:B------:R-:W-:-:S02]  /*5460*/  CS2R R110, SRZ ;  /* 0x00000000006e7805 */ /* 0x000fc4000001ff00 */
[----:B------:R-:W-:Y:S02]  /*5470*/  CS2R R108, SRZ ;  /* 0x00000000006c7805 */ /* 0x000fe4000001ff00 */
[----:B------:R-:W-:Y:S02]  /*5480*/  CS2R R106, SRZ ;  /* 0x00000000006a7805 */ /* 0x000fe4000001ff00 */
[----:B------:R-:W-:Y:S02]  /*5490*/  CS2R R104, SRZ ;  /* 0x0000000000687805 */ /* 0x000fe4000001ff00 */
[----:B------:R-:W-:Y:S02]  /*54a0*/  CS2R R102, SRZ ;  /* 0x0000000000667805 */ /* 0x000fe4000001ff00 */
[----:B------:R-:W-:Y:S02]  /*54b0*/  ISETP.GE.AND P2, PT, R2, UR18, PT ;  /* 0x0000001202007c0c */ /* 0x000fe4000bf46270 */
[----:B------:R-:W-:-:S02]  /*54c0*/  CS2R R100, SRZ ;  /* 0x0000000000647805 */ /* 0x000fc4000001ff00 */
[----:B------:R-:W-:Y:S02]  /*54d0*/  CS2R R98, SRZ ;  /* 0x0000000000627805 */ /* 0x000fe4000001ff00 */
[----:B------:R-:W-:Y:S02]  /*54e0*/  CS2R R96, SRZ ;  /* 0x0000000000607805 */ /* 0x000fe4000001ff00 */
[----:B------:R-:W-:Y:S02]  /*54f0*/  CS2R R94, SRZ ;  /* 0x00000000005e7805 */ /* 0x000fe4000001ff00 */
[----:B------:R-:W-:Y:S02]  /*5500*/  CS2R R92, SRZ ;  /* 0x00000000005c7805 */ /* 0x000fe4000001ff00 */
[----:B------:R-:W-:Y:S02]  /*5510*/  CS2R R90, SRZ ;  /* 0x00000000005a7805 */ /* 0x000fe4000001ff00 */
[----:B------:R-:W-:Y:S01]  /*5520*/  CS2R R88, SRZ ;  /* 0x0000000000587805 */ /* 0x000fe2000001ff00 */
[----:B------:R-:W-:Y:S06]  /*5530*/  @!P2 BRA `(.L_x_666) ;  /* 0x000000340010a947 */ /* 0x000fec0003800000 */
[----:B------:R-:W-:Y:S01]  /*5540*/  IMAD.IADD R9, R156, 0x1, R3 ;  /* 0x000000019c097824 */ /* 0x000fe200078e0203 */
[----:B------:R-:W-:Y:S01]  /*5550*/  ULDC UR22, c[0x0][0x9e4] ;  /* 0x0002790000167ab9 */ /* 0x000fe20000000800 */
[----:B------:R-:W-:Y:S01]  /*5560*/  IMAD.MOV.U32 R135, RZ, RZ, RZ ;  /* 0x000000ffff877224 */ /* 0x000fe200078e00ff */
[----:B------:R-:W-:Y:S01]  /*5570*/  ULDC UR23, c[0x0][0x2e0] ;  /* 0x0000b80000177ab9 */ /* 0x000fe20000000800 */
[----:B------:R-:W-:Y:S01]  /*5580*/  ULDC UR24, c[0x0][0x288] ;  /* 0x0000a20000187ab9 */ /* 0x000fe20000000800 */
[----:B------:R-:W-:Y:S01]  /*5590*/  ULDC UR19, c[0x0][0x988] ;  /* 0x0002620000137ab9 */ /* 0x000fe20000000800 */
[----:B------:R-:W-:-:S05]  /*55a0*/  ULDC UR25, c[0x0][0x9e0] ;  /* 0x0002780000197ab9 */ /* 0x000fca0000000800 */
.L_x_684:
[----:B------:R-:W-:-:S04]  /*55b0*/  UIADD3 UR20, UR36, 0x1, URZ ;  /* 0x0000000124147890 */ /* 0x000fc8000fffe03f */
[----:B------:R-:W-:-:S04]  /*55c0*/  UISETP.NE.AND UP1, UPT, UR20, 0x2, UPT ;  /* 0x000000021400788c */ /* 0x000fc8000bf25270 */
[----:B------:R-:W-:Y:S02]  /*55d0*/  USEL UR21, URZ, 0x1, UP1 ;  /* 0x000000013f157887 */ /* 0x000fe40008800000 */
[----:B------:R-:W-:Y:S02]  /*55e0*/  USEL UR20, UR20, URZ, UP1 ;  /* 0x0000003f14147287 */ /* 0x000fe40008800000 */
[----:B------:R-:W-:Y:S01]  /*55f0*/  ULOP3.LUT UR21, UR37, UR21, URZ, 0x3c, !UPT ;  /* 0x0000001525157292 */ /* 0x000fe2000f8e3c3f */
[----:B------:R-:W-:Y:S11]  /*5600*/  @!P0 BRA `(.L_x_667) ;  /* 0x0000000000048947 */ /* 0x000ff60003800000 */
[----:B------:R-:W-:Y:S01]  /*5610*/  BPT.TRAP 0x1 ;  /* 0x000000040000795c */ /* 0x000fe20000300000 */
.L_x_667:
[----:B------:R-:W-:Y:S01]  /*5620*/  ULEA UR26, UR20, UR47, 0x3 ;  /* 0x0000002f141a7291 */ /* 0x000fe2000f8e183f */
[----:B------:R-:W-:-:S05]  /*5630*/  IMAD.U32 R10, RZ, RZ, UR21 ;  /* 0x00000015ff0a7e24 */ /* 0x000fca000f8e00ff */
[----:B------:R-:W-:-:S04]  /*5640*/  SHF.L.U32 R10, R10, 0x1f, RZ ;  /* 0x0000001f0a0a7819 */ /* 0x000fc800000006ff */
[----:B------:R1:W2:Y:S01]  /*5650*/  SYNCS.PHASECHK.TRANS64.TRYWAIT P2, [UR26+0x19c30], R10 ;  /* 0x019c300aff0075a7 */ /* 0x0002a2000804015a */
[----:B------:R-:W-:Y:S05]  /*5660*/  @!P0 BRA `(.L_x_668) ;  /* 0x0000000000048947 */ /* 0x000fea0003800000 */
[----:B------:R-:W-:Y:S01]  /*5670*/  BPT.TRAP 0x1 ;  /* 0x000000040000795c */ /* 0x000fe20000300000 */
.L_x_668:
[----:B--2---:R-:W-:Y:S05]  /*5680*/  @P2 BRA `(.L_x_669) ;  /* 0x0000000000082947 */ /* 0x004fea0003800000 */
[----:B------:R-:W2:Y:S02]  /*5690*/  SYNCS.PHASECHK.TRANS64.TRYWAIT P2, [UR26+0x19c30], R10 ;  /* 0x019c300aff0075a7 */ /* 0x000ea4000804015a */
[----:B--2---:R-:W-:Y:S05]  /*56a0*/  @!P2 BRA `(.L_x_670) ;  /* 0x000000e00040a947 */ /* 0x004fea0003800000 */
.L_x_669:
        /* <DEDUP_REMOVED lines=17> */
.L_x_671:
[----:B------:R-:W-:Y:S01]  /*57c0*/  ULEA UR11, UR36, UR47, 0x3 ;  /* 0x0000002f240b7291 */ /* 0x000fe2000f8e183f */
[----:B-12---:R-:W-:-:S05]  /*57d0*/  IMAD.U32 R10, RZ, RZ, UR37 ;  /* 0x00000025ff0a7e24 */ /* 0x006fca000f8e00ff */
[----:B------:R-:W-:-:S04]  /*57e0*/  SHF.L.U32 R10, R10, 0x1f, RZ ;  /* 0x0000001f0a0a7819 */ /* 0x000fc800000006ff */
[----:B------:R1:W2:Y:S01]  /*57f0*/  SYNCS.PHASECHK.TRANS64.TRYWAIT P2, [UR11+0x19c50], R10 ;  /* 0x019c500aff0075a7 */ /* 0x0002a2000804014b */
[----:B------:R-:W-:Y:S05]  /*5800*/  @!P0 BRA `(.L_x_672) ;  /* 0x0000000000048947 */ /* 0x000fea0003800000 */
[----:B------:R-:W-:Y:S01]  /*5810*/  BPT.TRAP 0x1 ;  /* 0x000000040000795c */ /* 0x000fe20000300000 */
.L_x_672:
[----:B--2---:R-:W-:Y:S05]  /*5820*/  @P2 BRA `(.L_x_673) ;  /* 0x0000000000082947 */ /* 0x004fea0003800000 */
[----:B------:R-:W2:Y:S02]  /*5830*/  SYNCS.PHASECHK.TRANS64.TRYWAIT P2, [UR11+0x19c50], R10 ;  /* 0x019c500aff0075a7 */ /* 0x000ea4000804014b */
[----:B--2---:R-:W-:Y:S05]  /*5840*/  @!P2 BRA `(.L_x_674) ;  /* 0x000000dc00f0a947 */ /* 0x004fea0003800000 */
.L_x_673:
[----:B------:R-:W-:Y:S01]  /*5850*/  UIADD3 UR6, UR47, 0x3000, URZ ;  /* 0x000030002f067890 */ /* 0x000fe2000fffe03f */
[----:B------:R-:W-:Y:S01]  /*5860*/  WARPGROUP.ARRIVE ;  /* 0x00000000000079c5 */ /* 0x000fe20000000000 */
[----:B------:R-:W-:Y:S01]  /*5870*/  UMOV UR7, 0x40000040 ;  /* 0x4000004000077882 */ /* 0x000fe20000000000 */
[C---:B------:R-:W-:Y:S01]  /*5880*/  FMUL.FTZ R13, R0.reuse, R27 ;  /* 0x0000001b000d7220 */ /* 0x040fe20000410000 */
[----:B------:R-:W-:Y:S01]  /*5890*/  USHF.R.U32.HI UR6, URZ, 0x4, UR6 ;  /* 0x000000043f067899 */ /* 0x000fe20008011606 */
[C---:B------:R-:W-:Y:S01]  /*58a0*/  FMUL.FTZ R27, R0.reuse, R35 ;  /* 0x00000023001b7220 */ /* 0x040fe20000410000 */
[C---:B------:R-:W-:Y:S01]  /*58b0*/  FMUL.FTZ R35, R0.reuse, R43 ;  /* 0x0000002b00237220 */ /* 0x040fe20000410000 */
[C---:B------:R-:W-:Y:S01]  /*58c0*/  FMUL.FTZ R43, R0.reuse, R49 ;  /* 0x00000031002b7220 */ /* 0x040fe20000410000 */
[----:B------:R-:W-:Y:S01]  /*58d0*/  ULOP3.LUT UR6, UR6, 0x3fff, URZ, 0xc0, !UPT ;  /* 0x00003fff06067892 */ /* 0x000fe2000f8ec03f */
[C---:B------:R-:W-:Y:S01]  /*58e0*/  FMUL.FTZ R12, R0.reuse, R26 ;  /* 0x0000001a000c7220 */ /* 0x040fe20000410000 */
[C---:B------:R-:W-:Y:S01]  /*58f0*/  FMUL.FTZ R49, R0.reuse, R55 ;  /* 0x0000003700317220 */ /* 0x040fe20000410000 */
[C---:B------:R-:W-:Y:S01]  /*5900*/  FMUL.FTZ R26, R0.reuse, R34 ;  /* 0x00000022001a7220 */ /* 0x040fe20000410000 */
[----:B------:R-:W-:Y:S01]  /*5910*/  ULOP3.LUT UR6, UR6, 0x10000, URZ, 0xfc, !UPT ;  /* 0x0001000006067892 */ /* 0x000fe2000f8efc3f */
[C---:B------:R-:W-:Y:S01]  /*5920*/  FMUL.FTZ R55, R0.reuse, R61 ;  /* 0x0000003d00377220 */ /* 0x040fe20000410000 */
[C---:B------:R-:W-:Y:S01]  /*5930*/  FMUL.FTZ R34, R0.reuse, R42 ;  /* 0x0000002a00227220 */ /* 0x040fe20000410000 */
[C---:B------:R-:W-:Y:S01]  /*5940*/  FMUL.FTZ R61, R0.reuse, R65 ;  /* 0x00000041003d7220 */ /* 0x040fe20000410000 */
[----:B------:R-:W-:Y:S01]  /*5950*/  UIMAD UR10, UR36, 0x300, UR6 ;  /* 0x00000300240a78a4 */ /* 0x000fe2000f8e0206 */
[C---:B------:R-:W-:Y:S01]  /*5960*/  FMUL.FTZ R42, R0.reuse, R48 ;  /* 0x00000030002a7220 */ /* 0x040fe20000410000 */
[C---:B------:R-:W-:Y:S01]  /*5970*/  FMUL.FTZ R65, R0.reuse, R69 ;  /* 0x0000004500417220 */ /* 0x040fe20000410000 */
[C---:B------:R-:W-:Y:S01]  /*5980*/  FMUL.FTZ R48, R0.reuse, R54 ;  /* 0x0000003600307220 */ /* 0x040fe20000410000 */
[C---:B------:R-:W-:Y:S01]  /*5990*/  FMUL.FTZ R69, R0.reuse, R73 ;  /* 0x0000004900457220 */ /* 0x040fe20000410000 */
[C---:B------:R-:W-:Y:S01]  /*59a0*/  FMUL.FTZ R54, R0.reuse, R60 ;  /* 0x0000003c00367220 */ /* 0x040fe20000410000 */
[C---:B------:R-:W-:Y:S01]  /*59b0*/  FMUL.FTZ R73, R0.reuse, R77 ;  /* 0x0000004d00497220 */ /* 0x040fe20000410000 */
[----:B------:R-:W-:Y:S01]  /*59c0*/  UMOV UR6, UR10 ;  /* 0x0000000a00067c82 */ /* 0x000fe20008000000 */
[----:B------:R-:W-:Y:S01]  /*59d0*/  FMUL.FTZ R60, R0, R64 ;  /* 0x00000040003c7220 */ /* 0x000fe20000410000 */
[----:B------:R-:W-:Y:S01]  /*59e0*/  QGMMA.64x96x32.F32.E4M3.E4M3 R88, R148, gdesc[UR4], R88, gsb0 ;  /* 0x0160000494587df3 */ /* 0x000fe20008000858 */
[----:B------:R-:W-:Y:S01]  /*59f0*/  UIADD3 UR6, UR10, 0x2, URZ ;  /* 0x000000020a067890 */ /* 0x000fe2000fffe03f */
[----:B------:R-:W-:Y:S01]  /*5a00*/  IMAD.SHL.U32 R77, R2, 0x80, RZ ;  /* 0x00000080024d7824 */ /* 0x000fe200078e00ff */
[----:B------:R-:W-:Y:S01]  /*5a10*/  UMOV UR7, 0x40000040 ;  /* 0x4000004000077882 */ /* 0x000fe20000000000 */
        /* <DEDUP_REMOVED lines=16> */
[----:B------:R-:W-:Y:S01]  /*5b20*/  IADD3 R80, -R77, 0x1, RZ ;  /* 0x000000014d507810 */ /* 0x000fe20007ffe1ff */
[C---:B------:R-:W-:Y:S01]  /*5b30*/  FMUL.FTZ R39, R0.reuse, R47 ;  /* 0x0000002f00277220 */ /* 0x040fe20000410000 */
[C---:B------:R-:W-:Y:S01]  /*5b40*/  FMUL.FTZ R45, R0.reuse, R51 ;  /* 0x00000033002d7220 */ /* 0x040fe20000410000 */
[C---:B------:R-:W-:Y:S01]  /*5b50*/  FMUL.FTZ R46, R0.reuse, R52 ;  /* 0x00000034002e7220 */ /* 0x040fe20000410000 */
[C---:B------:R-:W-:Y:S01]  /*5b60*/  FMUL.FTZ R50, R0.reuse, R56 ;  /* 0x0000003800327220 */ /* 0x040fe20000410000 */
[C---:B--2---:R-:W-:Y:S01]  /*5b70*/  FMUL.FTZ R11, R0.reuse, R25 ;  /* 0x00000019000b7220 */ /* 0x044fe20000410000 */
        /* <DEDUP_REMOVED lines=9> */
[C---:B-1----:R-:W-:Y:S01]  /*5c10*/  FMUL.FTZ R10, R0.reuse, R24 ;  /* 0x00000018000a7220 */ /* 0x042fe20000410000 */
        /* <DEDUP_REMOVED lines=16> */
[----:B------:R-:W-:Y:S01]  /*5d20*/  FMUL.FTZ R80, R0, R87 ;  /* 0x0000005700507220 */ /* 0x000fe20000410000 */
[----:B------:R-:W-:Y:S01]  /*5d30*/  IMAD.U32 R40, RZ, RZ, UR26 ;  /* 0x0000001aff287e24 */ /* 0x000fe2000f8e00ff */
[----:B------:R-:W-:Y:S01]  /*5d40*/  PLOP3.LUT P2, PT, PT, PT, UP0, 0x40, 0x0 ;  /* 0x000000000000781c */ /* 0x000fe20003f4e808 */
[----:B------:R-:W1:Y:S01]  /*5d50*/  MUFU.TANH R10, R10 ;  /* 0x0000000a000a7308 */ /* 0x000e620000002400 */
[----:B------:R-:W-:Y:S02]  /*5d60*/  VIADD R41, R41, -UR24 ;  /* 0x8000001829297c36 */ /* 0x000fe40008000000 */
[----:B------:R-:W-:-:S02]  /*5d70*/  @!P1 VIADD R40, R40, 0x19c40 ;  /* 0x00019c4028289836 */ /* 0x000fc40000000000 */
[----:B------:R-:W-:-:S03]  /*5d80*/  IMAD R41, R16, -0x2, R41 ;  /* 0xfffffffe10297824 */ /* 0x000fc600078e0229 */
[----:B------:R-:W2:Y:S01]  /*5d90*/  MUFU.TANH R11, R11 ;  /* 0x0000000b000b7308 */ /* 0x000ea20000002400 */
[----:B------:R-:W-:Y:S01]  /*5da0*/  @!P1 PRMT R40, RZ, 0x654, R40 ;  /* 0x00000654ff289816 */ /* 0x000fe20000000028 */
[C---:B------:R-:W-:Y:S02]  /*5db0*/  VIADD R86, R41.reuse, UR25 ;  /* 0x0000001929567c36 */ /* 0x040fe40008000000 */
[----:B------:R-:W-:Y:S02]  /*5dc0*/  VIADD R85, R41, UR17 ;  /* 0x0000001129557c36 */ /* 0x000fe40008000000 */
[C---:B------:R-:W-:Y:S02]  /*5dd0*/  IMAD.IADD R84, R3.reuse, 0x1, R86 ;  /* 0x0000000103547824 */ /* 0x040fe400078e0256 */
[----:B------:R-:W3:Y:S01]  /*5de0*/  MUFU.TANH R12, R12 ;  /* 0x0000000c000c7308 */ /* 0x000ee20000002400 */
[----:B------:R-:W-:-:S07]  /*5df0*/  IMAD.IADD R83, R3, 0x1, R85 ;  /* 0x0000000103537824 */ /* 0x000fce00078e0255 */
[----:B------:R-:W4:Y:S08]  /*5e00*/  MUFU.TANH R13, R13 ;  /* 0x0000000d000d7308 */ /* 0x000f300000002400 */
[----:B------:R-:W1:Y:S08]  /*5e10*/  MUFU.TANH R14, R14 ;  /* 0x0000000e000e7308 */ /* 0x000e700000002400 */
[----:B------:R-:W1:Y:S08]  /*5e20*/  MUFU.TANH R15, R15 ;  /* 0x0000000f000f7308 */ /* 0x000e700000002400 */
[----:B------:R-:W1:Y:S01]  /*5e30*/  MUFU.TANH R20, R20 ;  /* 0x0000001400147308 */ /* 0x000e620000002400 */
[----:B------:R-:W-:-:S02]  /*5e40*/  WARPGROUP.DEPBAR.LE gsb0, 0x0 ;  /* 0x00008000000079c5 */ /* 0x000fc40000010000 */
[----:B------:R-:W-:-:S05]  /*5e50*/  WARPGROUP.ARRIVE ;  /* 0x00000000000079c5 */ /* 0x000fca0000000000 */
[----:B------:R-:W1:Y:S01]  /*5e60*/  MUFU.TANH R21, R21 ;  /* 0x0000001500157308 */ /* 0x000e620000002400 */
[----:B------:R-:W-:Y:S01]  /*5e70*/  QGMMA.64x96x32.F32.E4M3.E4M3 R88, R144, gdesc[UR4], R88, gsb0 ;  /* 0x0160000490587df3 */ /* 0x000fe20008000858 */
[----:B------:R-:W-:Y:S01]  /*5e80*/  UIADD3 UR6, UR10, 0x4, URZ ;  /* 0x000000040a067890 */ /* 0x000fe2000fffe03f */
[----:B------:R-:W-:-:S05]  /*5e90*/  UMOV UR7, 0x40000040 ;  /* 0x4000004000077882 */ /* 0x000fca0000000000 */
        /* <DEDUP_REMOVED lines=36> */
[----:B------:R-:W-:Y:S07]  /*60e0*/  QGMMA.64x96x32.F32.E4M3.E4M3 R88, R136, gdesc[UR4], R88, gsb0 ;  /* 0x0160000488587df3 */ /* 0x000fee0008000858 */
        /* <DEDUP_REMOVED lines=15> */
[----:B------:R1:W-:Y:S05]  /*61e0*/  @!P1 SYNCS.ARRIVE.TRANS64.RED.A1T0 RZ, [R40+URZ], RZ ;  /* 0x000000ff28ff99a7 */ /* 0x0003ea000810043f */
        /* <DEDUP_REMOVED lines=14> */
[----:B------:R-:W-:Y:S01]  /*62d0*/  ISETP.GT.AND P2, PT, R9, -0x1, PT ;  /* 0xffffffff0900780c */ /* 0x000fe20003f44270 */
[----:B------:R-:W-:-:S12]  /*62e0*/  BSSY B0, `(.L_x_676) ;  /* 0x0000011000007945 */ /* 0x000fd80003800000 */
[----:B------:R-:W-:Y:S05]  /*62f0*/  @P2 BRA `(.L_x_677) ;  /* 0x0000000000202947 */ /* 0x000fea0003800000 */
[----:B------:R-:W-:Y:S01]  /*6300*/  IMAD.U32 R137, RZ, RZ, UR22 ;  /* 0x00000016ff897e24 */ /* 0x000fe2000f8e00ff */
[----:B------:R-:W-:-:S04]  /*6310*/  LOP3.LUT R87, RZ, R9, RZ, 0x33, !PT ;  /* 0x00000009ff577212 */ /* 0x000fc800078e33ff */
[----:B------:R-:W-:-:S13]  /*6320*/  ISETP.NE.AND P2, PT, R137, 0x1, PT ;  /* 0x000000018900780c */ /* 0x000fda0003f45270 */
[----:B-1----:R-:W1:Y:S02]  /*6330*/  @P2 LDC.64 R40, c[0x0][0x9e8] ;  /* 0x00027a00ff282b82 */ /* 0x002e640000000a00 */
[----:B-1----:R-:W-:-:S05]  /*6340*/  @P2 IMAD.HI.U32 R40, R87, R40, RZ ;  /* 0x0000002857282227 */ /* 0x002fca00078e00ff */
[----:B------:R-:W-:-:S04]  /*6350*/  @P2 SHF.R.U32.HI R87, RZ, R41, R40 ;  /* 0x00000029ff572219 */ /* 0x000fc80000011628 */
[----:B------:R-:W-:Y:S01]  /*6360*/  LOP3.LUT R40, RZ, R87, RZ, 0x33, !PT ;  /* 0x00000057ff287212 */ /* 0x000fe200078e33ff */
[----:B------:R-:W-:Y:S06]  /*6370*/  BRA `(.L_x_678) ;  /* 0x00000000001c7947 */ /* 0x000fec0003800000 */
.L_x_677:
[----:B------:R-:W-:-:S05]  /*6380*/  IMAD.U32 R137, RZ, RZ, UR22 ;  /* 0x00000016ff897e24 */ /* 0x000fca000f8e00ff */
[----:B------:R-:W-:-:S13]  /*6390*/  ISETP.NE.AND P2, PT, R137, 0x1, PT ;  /* 0x000000018900780c */ /* 0x000fda0003f45270 */
[----:B-1----:R-:W1:Y:S01]  /*63a0*/  @P2 LDC.64 R40, c[0x0][0x9e8] ;  /* 0x00027a00ff282b82 */ /* 0x002e620000000a00 */
[----:B------:R-:W-:-:S04]  /*63b0*/  @P2 IMAD.IADD R87, R156, 0x1, R3 ;  /* 0x000000019c572824 */ /* 0x000fc800078e0203 */
[----:B-1----:R-:W-:-:S04]  /*63c0*/  @P2 IMAD.HI.U32 R136, R87, R40, RZ ;  /* 0x0000002857882227 */ /* 0x002fc800078e00ff */
[----:B------:R-:W-:Y:S01]  /*63d0*/  IMAD.MOV.U32 R40, RZ, RZ, R9 ;  /* 0x000000ffff287224 */ /* 0x000fe200078e0009 */
[----:B------:R-:W-:-:S07]  /*63e0*/  @P2 SHF.R.U32.HI R40, RZ, R41, R136 ;  /* 0x00000029ff282219 */ /* 0x000fce0000011688 */
.L_x_678:
[----:B------:R-:W-:Y:S05]  /*63f0*/  BSYNC B0 ;  /* 0x0000000000007941 */ /* 0x000fea0003800000 */
.L_x_676:
[----:B------:R-:W-:-:S04]  /*6400*/  IMAD R41, R40, R137, -R77 ;  /* 0x0000008928297224 */ /* 0x000fc800078e0a4d */
[----:B------:R-:W-:-:S05]  /*6410*/  IMAD R41, R16, -0x2, R41 ;  /* 0xfffffffe10297824 */ /* 0x000fca00078e0229 */
[----:B------:R-:W-:Y:S02]  /*6420*/  VIADDMNMX R84, R41, R137, R84, PT ;  /* 0x0000008929547246 */ /* 0x000fe40003800154 */
[----:B------:R-:W-:-:S07]  /*6430*/  VIMNMX R83, R83, R41, !PT ;  /* 0x0000002953537248 */ /* 0x000fce0007fe0100 */
.L_x_675:
[----:B------:R-:W-:Y:S01]  /*6440*/  ISETP.GT.AND P2, PT, R2, -0x1, PT ;  /* 0xffffffff0200780c */ /* 0x000fe20003f44270 */
[C---:B------:R-:W-:Y:S02]  /*6450*/  IMAD.IADD R86, R4.reuse, 0x1, R86 ;  /* 0x0000000104567824 */ /* 0x040fe400078e0256 */
[----:B------:R-:W-:Y:S01]  /*6460*/  IMAD.IADD R85, R4, 0x1, R85 ;  /* 0x0000000104557824 */ /* 0x000fe200078e0255 */
[C---:B------:R-:W-:Y:S02]  /*6470*/  ISETP.GT.AND P5, PT, R83.reuse, RZ, P2 ;  /* 0x000000ff5300720c */ /* 0x040fe400017a4270 */
[C---:B------:R-:W-:Y:S02]  /*6480*/  ISETP.GT.AND P4, PT, R83.reuse, 0x1, P2 ;  /* 0x000000015300780c */ /* 0x040fe40001784270 */
[----:B------:R-:W-:Y:S02]  /*6490*/  ISETP.LT.OR P5, PT, R84, 0x1, P5 ;  /* 0x000000015400780c */ /* 0x000fe40002fa1670 */
[----:B------:R-:W-:-:S02]  /*64a0*/  ISETP.GT.AND P6, PT, R83, 0x8, P2 ;  /* 0x000000085300780c */ /* 0x000fc400017c4270 */
[----:B-1----:R-:W-:Y:S02]  /*64b0*/  FSEL R41, R10, -INF , !P5 ;  /* 0xff8000000a297808 */ /* 0x002fe40006800000 */
[C---:B------:R-:W-:Y:S02]  /*64c0*/  ISETP.GT.AND P5, PT, R83.reuse, 0x10, P2 ;  /* 0x000000105300780c */ /* 0x040fe400017a4270 */
[----:B------:R-:W-:Y:S02]  /*64d0*/  ISETP.GT.AND P3, PT, R83, 0x9, P2 ;  /* 0x000000095300780c */ /* 0x000fe40001764270 */
[C---:B------:R-:W-:Y:S02]  /*64e0*/  ISETP.LT.OR P5, PT, R84.reuse, 0x11, P5 ;  /* 0x000000115400780c */ /* 0x040fe40002fa1670 */
[----:B------:R-:W-:Y:S02]  /*64f0*/  ISETP.LT.OR P4, PT, R84, 0x2, P4 ;  /* 0x000000025400780c */ /* 0x000fe40002781670 */
[----:B------:R-:W-:-:S02]  /*6500*/  FSEL R24, R24, -INF , !P5 ;  /* 0xff80000018187808 */ /* 0x000fc40006800000 */
[----:B------:R-:W-:Y:S02]  /*6510*/  ISETP.GT.AND P5, PT, R83, 0x20, P2 ;  /* 0x000000205300780c */ /* 0x000fe400017a4270 */
[C---:B------:R-:W-:Y:S02]  /*6520*/  ISETP.LT.OR P6, PT, R84.reuse, 0x9, P6 ;  /* 0x000000095400780c */ /* 0x040fe400037c1670 */
[C---:B------:R-:W-:Y:S02]  /*6530*/  ISETP.LT.OR P3, PT, R84.reuse, 0xa, P3 ;  /* 0x0000000a5400780c */ /* 0x040fe40001f61670 */
[----:B------:R-:W-:Y:S02]  /*6540*/  ISETP.LT.OR P5, PT, R84, 0x21, P5 ;  /* 0x000000215400780c */ /* 0x000fe40002fa1670 */
[----:B------:R-:W-:Y:S02]  /*6550*/  FSEL R40, R11, -INF , !P4 ;  /* 0xff8000000b287808 */ /* 0x000fe40006000000 */
[----:B------:R-:W-:-:S02]  /*6560*/  FSEL R14, R14, -INF , !P6 ;  /* 0xff8000000e0e7808 */ /* 0x000fc40007000000 */
[----:B------:R-:W-:Y:S02]  /*6570*/  FSEL R15, R15, -INF , !P3 ;  /* 0xff8000000f0f7808 */ /* 0x000fe40005800000 */
[C---:B------:R-:W-:Y:S02]  /*6580*/  ISETP.GT.AND P4, PT, R83.reuse, 0x11, P2 ;  /* 0x000000115300780c */ /* 0x040fe40001784270 */
[C---:B------:R-:W-:Y:S02]  /*6590*/  ISETP.GT.AND P6, PT, R83.reuse, 0x18, P2 ;  /* 0x000000185300780c */ /* 0x040fe400017c4270 */
[C---:B------:R-:W-:Y:S02]  /*65a0*/  ISETP.GT.AND P3, PT, R83.reuse, 0x19, P2 ;  /* 0x000000195300780c */ /* 0x040fe40001764270 */
[----:B------:R-:W-:Y:S02]  /*65b0*/  FSEL R32, R32, -INF , !P5 ;  /* 0xff80000020207808 */ /* 0x000fe40006800000 */
[----:B------:R-:W-:-:S02]  /*65c0*/  ISETP.GT.AND P5, PT, R83, 0x30, P2 ;  /* 0x000000305300780c */ /* 0x000fc400017a4270 */
[C---:B------:R-:W-:Y:S02]  /*65d0*/  ISETP.LT.OR P4, PT, R84.reuse, 0x12, P4 ;  /* 0x000000125400780c */ /* 0x040fe40002781670 */
        /* <DEDUP_REMOVED lines=56> */
[----:B------:R-:W-:Y:S02]  /*6960*/  ISETP.GT.AND P3, PT, R83, 0x69, P2 ;  /* 0x000000695300780c */ /* 0x000fe40001764270 */
[----:B------:R-:W-:Y:S02]  /*6970*/  FSEL R76, R76, -INF , !P5 ;  /* 0xff8000004c4c7808 */ /* 0x000fe40006800000 */
[----:B------:R-:W-:-:S02]  /*6980*/  PLOP3.LUT P5, PT, PT, PT, UP0, 0x40, 0x0 ;  /* 0x000000000000781c */ /* 0x000fc40003fae808 */
[C---:B------:R-:W-:Y:S02]  /*6990*/  ISETP.LT.OR P4, PT, R84.reuse, 0x62, P4 ;  /* 0x000000625400780c */ /* 0x040fe40002781670 */
[C---:B------:R-:W-:Y:S02]  /*69a0*/  ISETP.LT.OR P6, PT, R84.reuse, 0x69, P6 ;  /* 0x000000695400780c */ /* 0x040fe400037c1670 */
[----:B------:R-:W-:Y:S02]  /*69b0*/  ISETP.LT.OR P3, PT, R84, 0x6a, P3 ;  /* 0x0000006a5400780c */ /* 0x000fe40001f61670 */
[----:B------:R-:W-:Y:S02]  /*69c0*/  FSEL R69, R69, -INF , !P4 ;  /* 0xff80000045457808 */ /* 0x000fe40006000000 */
[----:B------:R-:W-:Y:S02]  /*69d0*/  FSEL R72, R72, -INF , !P6 ;  /* 0xff80000048487808 */ /* 0x000fe40007000000 */
[----:B------:R-:W-:-:S02]  /*69e0*/  FSEL R73, R73, -INF , !P3 ;  /* 0xff80000049497808 */ /* 0x000fc40005800000 */
[C---:B------:R-:W-:Y:S02]  /*69f0*/  ISETP.GT.AND P4, PT, R83.reuse, 0x71, P2 ;  /* 0x000000715300780c */ /* 0x040fe40001784270 */
[C---:B------:R-:W-:Y:S02]  /*6a00*/  ISETP.GT.AND P6, PT, R83.reuse, 0x78, P2 ;  /* 0x000000785300780c */ /* 0x040fe400017c4270 */
[----:B------:R-:W-:Y:S02]  /*6a10*/  ISETP.GT.AND P3, PT, R83, 0x79, P2 ;  /* 0x000000795300780c */ /* 0x000fe40001764270 */
[C---:B------:R-:W-:Y:S02]  /*6a20*/  ISETP.LT.OR P4, PT, R84.reuse, 0x72, P4 ;  /* 0x000000725400780c */ /* 0x040fe40002781670 */
[C---:B------:R-:W-:Y:S02]  /*6a30*/  ISETP.LT.OR P6, PT, R84.reuse, 0x79, P6 ;  /* 0x000000795400780c */ /* 0x040fe400037c1670 */
[----:B------:R-:W-:-:S02]  /*6a40*/  ISETP.LT.OR P3, PT, R84, 0x7a, P3 ;  /* 0x0000007a5400780c */ /* 0x000fc40001f61670 */
[----:B------:R-:W-:Y:S02]  /*6a50*/  FSEL R78, R78, -INF , !P4 ;  /* 0xff8000004e4e7808 */ /* 0x000fe40006000000 */
[----:B------:R-:W-:Y:S02]  /*6a60*/  FSEL R81, R81, -INF , !P6 ;  /* 0xff80000051517808 */ /* 0x000fe40007000000 */
[----:B------:R-:W-:Y:S01]  /*6a70*/  FSEL R82, R82, -INF , !P3 ;  /* 0xff80000052527808 */ /* 0x000fe20005800000 */
[----:B------:R-:W-:Y:S06]  /*6a80*/  @P5 BRA `(.L_x_679) ;  /* 0x0000000000585947 */ /* 0x000fec0003800000 */
[----:B------:R-:W-:Y:S01]  /*6a90*/  IMAD.IADD R83, R156, 0x1, R4 ;  /* 0x000000019c537824 */ /* 0x000fe200078e0204 */
[----:B------:R-:W-:Y:S04]  /*6aa0*/  BSSY B0, `(.L_x_680) ;  /* 0x0000010000007945 */ /* 0x000fe80003800000 */
[----:B------:R-:W-:-:S13]  /*6ab0*/  ISETP.GT.AND P3, PT, R83, -0x1, PT ;  /* 0xffffffff5300780c */ /* 0x000fda0003f64270 */
[----:B------:R-:W-:Y:S05]  /*6ac0*/  @P3 BRA `(.L_x_681) ;  /* 0x0000000000203947 */ /* 0x000fea0003800000 */
[----:B------:R-:W-:Y:S01]  /*6ad0*/  IMAD.U32 R84, RZ, RZ, UR22 ;  /* 0x00000016ff547e24 */ /* 0x000fe2000f8e00ff */
[----:B------:R-:W-:-:S04]  /*6ae0*/  LOP3.LUT R83, RZ, R83, RZ, 0x33, !PT ;  /* 0x00000053ff537212 */ /* 0x000fc800078e33ff */
[----:B------:R-:W-:-:S13]  /*6af0*/  ISETP.NE.AND P3, PT, R84, 0x1, PT ;  /* 0x000000015400780c */ /* 0x000fda0003f65270 */
[----:B------:R-:W1:Y:S02]  /*6b00*/  @P3 LDC.64 R10, c[0x0][0x9e8] ;  /* 0x00027a00ff0a3b82 */ /* 0x000e640000000a00 */
[----:B-1----:R-:W-:-:S05]  /*6b10*/  @P3 IMAD.HI.U32 R10, R83, R10, RZ ;  /* 0x0000000a530a3227 */ /* 0x002fca00078e00ff */
[----:B------:R-:W-:-:S04]  /*6b20*/  @P3 SHF.R.U32.HI R83, RZ, R11, R10 ;  /* 0x0000000bff533219 */ /* 0x000fc8000001160a */
[----:B------:R-:W-:Y:S01]  /*6b30*/  LOP3.LUT R83, RZ, R83, RZ, 0x33, !PT ;  /* 0x00000053ff537212 */ /* 0x000fe200078e33ff */
[----:B------:R-:W-:Y:S06]  /*6b40*/  BRA `(.L_x_682) ;  /* 0x0000000000147947 */ /* 0x000fec0003800000 */
.L_x_681:
[----:B------:R-:W-:-:S05]  /*6b50*/  IMAD.U32 R84, RZ, RZ, UR22 ;  /* 0x00000016ff547e24 */ /* 0x000fca000f8e00ff */
[----:B------:R-:W-:-:S13]  /*6b60*/  ISETP.NE.AND P3, PT, R84, 0x1, PT ;  /* 0x000000015400780c */ /* 0x000fda0003f65270 */
[----:B------:R-:W1:Y:S02]  /*6b70*/  @P3 LDC.64 R10, c[0x0][0x9e8] ;  /* 0x00027a00ff0a3b82 */ /* 0x000e640000000a00 */
[----:B-1----:R-:W-:-:S05]  /*6b80*/  @P3 IMAD.HI.U32 R10, R83, R10, RZ ;  /* 0x0000000a530a3227 */ /* 0x002fca00078e00ff */
[----:B------:R-:W-:-:S07]  /*6b90*/  @P3 SHF.R.U32.HI R83, RZ, R11, R10 ;  /* 0x0000000bff533219 */ /* 0x000fce000001160a */
.L_x_682:
[----:B------:R-:W-:Y:S05]  /*6ba0*/  BSYNC B0 ;  /* 0x0000000000007941 */ /* 0x000fea0003800000 */
.L_x_680:
[----:B------:R-:W-:-:S04]  /*6bb0*/  IMAD R83, R83, R84, -R77 ;  /* 0x0000005453537224 */ /* 0x000fc800078e0a4d */
[----:B------:R-:W-:-:S05]  /*6bc0*/  IMAD R83, R16, -0x2, R83 ;  /* 0xfffffffe10537824 */ /* 0x000fca00078e0253 */
[----:B------:R-:W-:Y:S02]  /*6bd0*/  VIADDMNMX R86, R83, R84, R86, PT ;  /* 0x0000005453567246 */ /* 0x000fe40003800156 */
[----:B------:R-:W-:-:S07]  /*6be0*/  VIMNMX R85, R85, R83, !PT ;  /* 0x0000005355557248 */ /* 0x000fce0007fe0100 */
.L_x_679:
[----:B------:R-:W-:Y:S01]  /*6bf0*/  FMNMX.FTZ R11, R41, R8, !PT ;  /* 0x00000008290b7209 */ /* 0x000fe20007810000 */
[----:B------:R-:W-:Y:S01]  /*6c00*/  UMOV UR10, UR19 ;  /* 0x00000013000a7c82 */ /* 0x000fe20008000000 */
[----:B------:R-:W-:Y:S01]  /*6c10*/  ISETP.GT.AND P5, PT, R85, 0x8, P2 ;  /* 0x000000085500780c */ /* 0x000fe200017a4270 */
[----:B------:R-:W-:Y:S01]  /*6c20*/  IMAD.U32 R83, RZ, RZ, UR10 ;  /* 0x0000000aff537e24 */ /* 0x000fe2000f8e00ff */
[----:B------:R-:W-:Y:S02]  /*6c30*/  FMNMX.FTZ R11, R40, R11, !PT ;  /* 0x0000000b280b7209 */ /* 0x000fe40007810000 */
[----:B------:R-:W-:Y:S02]  /*6c40*/  ISETP.LT.OR P5, PT, R86, 0x9, P5 ;  /* 0x000000095600780c */ /* 0x000fe40002fa1670 */
[----:B------:R-:W-:Y:S02]  /*6c50*/  FMNMX.FTZ R10, R14, R11, !PT ;  /* 0x0000000b0e0a7209 */ /* 0x000fe40007810000 */
[----:B------:R-:W-:-:S02]  /*6c60*/  FSEL R20, R20, -INF , !P5 ;  /* 0xff80000014147808 */ /* 0x000fc40006800000 */
[----:B------:R-:W-:Y:S02]  /*6c70*/  FMNMX.FTZ R11, R15, R10, !PT ;  /* 0x0000000a0f0b7209 */ /* 0x000fe40007810000 */
[----:B------:R-:W-:Y:S02]  /*6c80*/  ISETP.GT.AND P5, PT, R85, 0x11, P2 ;  /* 0x000000115500780c */ /* 0x000fe400017a4270 */
        /* <DEDUP_REMOVED lines=11> */
[C---:B------:R-:W-:Y:S02]  /*6d40*/  ISETP.GT.AND P5, PT, R85.reuse, RZ, P2 ;  /* 0x000000ff5500720c */ /* 0x040fe400017a4270 */
[----:B------:R-:W-:Y:S02]  /*6d50*/  FMNMX.FTZ R10, R36, R11, !PT ;  /* 0x0000000b240a7209 */ /* 0x000fe40007810000 */
[----:B------:R-:W-:Y:S02]  /*6d60*/  ISETP.GT.AND P4, PT, R85, 0x1, P2 ;  /* 0x000000015500780c */ /* 0x000fe40001784270 */
[----:B------:R-:W-:Y:S02]  /*6d70*/  FMNMX.FTZ R11, R37, R10, !PT ;  /* 0x0000000a250b7209 */ /* 0x000fe40007810000 */
[----:B------:R-:W-:-:S02]  /*6d80*/  ISETP.LT.OR P5, PT, R86, 0x1, P5 ;  /* 0x000000015600780c */ /* 0x000fc40002fa1670 */
[----:B------:R-:W-:Y:S02]  /*6d90*/  FMNMX.FTZ R10, R42, R11, !PT ;  /* 0x0000000b2a0a7209 */ /* 0x000fe40007810000 */
[----:B------:R-:W-:Y:S02]  /*6da0*/  ISETP.GT.AND P3, PT, R85, 0x9, P2 ;  /* 0x000000095500780c */ /* 0x000fe40001764270 */
[----:B------:R-:W-:Y:S02]  /*6db0*/  FMNMX.FTZ R11, R43, R10, !PT ;  /* 0x0000000a2b0b7209 */ /* 0x000fe40007810000 */
[----:B------:R-:W-:Y:S02]  /*6dc0*/  ISETP.LT.OR P4, PT, R86, 0x2, P4 ;  /* 0x000000025600780c */ /* 0x000fe40002781670 */
[----:B------:R-:W-:Y:S02]  /*6dd0*/  FMNMX.FTZ R10, R46, R11, !PT ;  /* 0x0000000b2e0a7209 */ /* 0x000fe40007810000 */
[----:B------:R-:W-:-:S02]  /*6de0*/  ISETP.LT.OR P3, PT, R86, 0xa, P3 ;  /* 0x0000000a5600780c */ /* 0x000fc40001f61670 */
[----:B------:R-:W-:Y:S02]  /*6df0*/  FMNMX.FTZ R11, R47, R10, !PT ;  /* 0x0000000a2f0b7209 */ /* 0x000fe40007810000 */
[----:B------:R-:W-:Y:S02]  /*6e00*/  FSEL R13, R13, -INF , !P4 ;  /* 0xff8000000d0d7808 */ /* 0x000fe40006000000 */
[----:B------:R-:W-:Y:S02]  /*6e10*/  FMNMX.FTZ R10, R50, R11, !PT ;  /* 0x0000000b320a7209 */ /* 0x000fe40007810000 */
[----:B------:R-:W-:Y:S02]  /*6e20*/  ISETP.GT.AND P4, PT, R85, 0x10, P2 ;  /* 0x000000105500780c */ /* 0x000fe40001784270 */
        /* <DEDUP_REMOVED lines=29> */
[----:B------:R-:W-:-:S03]  /*7000*/  ISETP.GT.AND P4, PT, R85, 0x48, P2 ;  /* 0x000000485500780c */ /* 0x000fc60001784270 */
[----:B------:R-:W1:Y:S01]  /*7010*/  SHFL.BFLY PT, R10, R11, 0x2, 0x1f ;  /* 0x0c401f000b0a7f89 */ /* 0x000e6200000e0000 */
[----:B------:R-:W-:-:S04]  /*7020*/  ISETP.LT.OR P4, PT, R86, 0x49, P4 ;  /* 0x000000495600780c */ /* 0x000fc80002781670 */
[----:B------:R-:W-:Y:S02]  /*7030*/  FSEL R56, R56, -INF , !P4 ;  /* 0xff80000038387808 */ /* 0x000fe40006000000 */
[----:B------:R-:W-:-:S04]  /*7040*/  ISETP.GT.AND P4, PT, R85, 0x51, P2 ;  /* 0x000000515500780c */ /* 0x000fc80001784270 */
[----:B------:R-:W-:-:S04]  /*7050*/  ISETP.LT.OR P4, PT, R86, 0x52, P4 ;  /* 0x000000525600780c */ /* 0x000fc80002781670 */
[----:B------:R-:W-:Y:S02]  /*7060*/  FSEL R59, R59, -INF , !P4 ;  /* 0xff8000003b3b7808 */ /* 0x000fe40006000000 */
[----:B------:R-:W-:-:S04]  /*7070*/  ISETP.GT.AND P4, PT, R85, 0x60, P2 ;  /* 0x000000605500780c */ /* 0x000fc80001784270 */
[----:B------:R-:W-:Y:S02]  /*7080*/  ISETP.LT.OR P4, PT, R86, 0x61, P4 ;  /* 0x000000615600780c */ /* 0x000fe40002781670 */
[----:B-1----:R-:W-:Y:S02]  /*7090*/  FMNMX.FTZ R77, R11, R10, !PT ;  /* 0x0000000a0b4d7209 */ /* 0x002fe40007810000 */
[----:B------:R-:W-:Y:S02]  /*70a0*/  FSEL R66, R66, -INF , !P4 ;  /* 0xff80000042427808 */ /* 0x000fe40006000000 */
[----:B------:R-:W-:Y:S01]  /*70b0*/  ISETP.GT.AND P4, PT, R85, 0x69, P2 ;  /* 0x000000695500780c */ /* 0x000fe20001784270 */
[----:B------:R-:W1:Y:S03]  /*70c0*/  SHFL.BFLY PT, R10, R77, 0x1, 0x1f ;  /* 0x0c201f004d0a7f89 */ /* 0x000e6600000e0000 */
[----:B------:R-:W-:-:S04]  /*70d0*/  ISETP.LT.OR P4, PT, R86, 0x6a, P4 ;  /* 0x0000006a5600780c */ /* 0x000fc80002781670 */
[----:B------:R-:W-:Y:S02]  /*70e0*/  FSEL R71, R71, -INF , !P4 ;  /* 0xff80000047477808 */ /* 0x000fe40006000000 */
[----:B------:R-:W-:-:S04]  /*70f0*/  ISETP.GT.AND P4, PT, R85, 0x78, P2 ;  /* 0x000000785500780c */ /* 0x000fc80001784270 */
[----:B------:R-:W-:-:S04]  /*7100*/  ISETP.LT.OR P4, PT, R86, 0x79, P4 ;  /* 0x000000795600780c */ /* 0x000fc80002781670 */
[----:B------:R-:W-:Y:S02]  /*7110*/  FSEL R79, R79, -INF , !P4 ;  /* 0xff8000004f4f7808 */ /* 0x000fe40006000000 */
[----:B-1----:R-:W-:-:S04]  /*7120*/  FMNMX.FTZ R10, R77, R10, !PT ;  /* 0x0000000a4d0a7209 */ /* 0x002fc80007810000 */
[C---:B------:R-:W-:Y:S01]  /*7130*/  FSETP.NEU.FTZ.AND P6, PT, R10.reuse, -INF , PT ;  /* 0xff8000000a00780b */ /* 0x040fe20003fdd000 */
[----:B------:R-:W-:-:S05]  /*7140*/  FFMA.FTZ R83, R10, R83, -8 ;  /* 0xc10000000a537423 */ /* 0x000fca0000010053 */
[----:B------:R-:W-:-:S05]  /*7150*/  FSEL R11, R83, RZ, P6 ;  /* 0x000000ff530b7208 */ /* 0x000fca0003000000 */
[--C-:B------:R-:W-:Y:S01]  /*7160*/  FFMA.FTZ R83, R24, UR10, -R11.reuse ;  /* 0x0000000a18537c23 */ /* 0x100fe2000801080b */
[----:B------:R-:W-:Y:S01]  /*7170*/  FSEL R24, R12, -INF , !P5 ;  /* 0xff8000000c187808 */ /* 0x000fe20006800000 */
[--C-:B------:R-:W-:Y:S01]  /*7180*/  FFMA.FTZ R77, R41, UR10, -R11.reuse ;  /* 0x0000000a294d7c23 */ /* 0x100fe2000801080b */
[----:B------:R-:W-:Y:S01]  /*7190*/  FSEL R41, R21, -INF , !P3 ;  /* 0xff80000015297808 */ /* 0x000fe20005800000 */
[----:B------:R-:W-:Y:S01]  /*71a0*/  MUFU.EX2 R12, R83 ;  /* 0x00000053000c7308 */ /* 0x000fe20000000800 */
[----:B------:R-:W-:Y:S01]  /*71b0*/  FMNMX.FTZ R84, R24, R7, !PT ;  /* 0x0000000718547209 */ /* 0x000fe20007810000 */
[--C-:B------:R-:W-:Y:S01]  /*71c0*/  FFMA.FTZ R40, R40, UR10, -R11.reuse ;  /* 0x0000000a28287c23 */ /* 0x100fe2000801080b */
[----:B------:R-:W-:Y:S01]  /*71d0*/  ISETP.GT.AND P3, PT, R85, 0x18, P2 ;  /* 0x000000185500780c */ /* 0x000fe20001764270 */
[--C-:B------:R-:W-:Y:S01]  /*71e0*/  FFMA.FTZ R14, R14, UR10, -R11.reuse ;  /* 0x0000000a0e0e7c23 */ /* 0x100fe2000801080b */
[----:B------:R-:W-:-:S01]  /*71f0*/  FFMA.FTZ R15, R15, UR10, -R11 ;  /* 0x0000000a0f0f7c23 */ /* 0x000fc2000801080b */
[--C-:B------:R-:W-:Y:S01]  /*7200*/  FFMA.FTZ R25, R25, UR10, -R11.reuse ;  /* 0x0000000a19197c23 */ /* 0x100fe2000801080b */
[----:B------:R-:W-:Y:S01]  /*7210*/  ISETP.LT.OR P3, PT, R86, 0x19, P3 ;  /* 0x000000195600780c */ /* 0x000fe20001f61670 */
[----:B------:R1:W-:Y:S01]  /*7220*/  MUFU.EX2 R21, R77 ;  /* 0x0000004d00157308 */ /* 0x0003e20000000800 */
[----:B------:R-:W-:-:S01]  /*7230*/  FFMA.FTZ R28, R28, UR10, -R11 ;  /* 0x0000000a1c1c7c23 */ /* 0x000fc2000801080b */
[--C-:B------:R-:W-:Y:S01]  /*7240*/  FFMA.FTZ R29, R29, UR10, -R11.reuse ;  /* 0x0000000a1d1d7c23 */ /* 0x100fe2000801080b */
[----:B------:R-:W-:Y:S01]  /*7250*/  FSEL R30, R30, -INF , !P3 ;  /* 0xff8000001e1e7808 */ /* 0x000fe20005800000 */
[--C-:B------:R-:W-:Y:S01]  /*7260*/  FFMA.FTZ R32, R32, UR10, -R11.reuse ;  /* 0x0000000a20207c23 */ /* 0x100fe2000801080b */
[----:B------:R-:W-:Y:S01]  /*7270*/  ISETP.GT.AND P3, PT, R85, 0x21, P2 ;  /* 0x000000215500780c */ /* 0x000fe20001764270 */
[--C-:B------:R-:W-:Y:S01]  /*7280*/  FFMA.FTZ R33, R33, UR10, -R11.reuse ;  /* 0x0000000a21217c23 */ /* 0x100fe2000801080b */
[----:B------:R-:W-:-:S01]  /*7290*/  FFMA.FTZ R36, R36, UR10, -R11 ;  /* 0x0000000a24247c23 */ /* 0x000fc2000801080b */
[--C-:B------:R-:W-:Y:S01]  /*72a0*/  FFMA.FTZ R37, R37, UR10, -R11.reuse ;  /* 0x0000000a25257c23 */ /* 0x100fe2000801080b */
[----:B-1----:R-:W-:Y:S01]  /*72b0*/  FMNMX.FTZ R77, R13, R84, !PT ;  /* 0x000000540d4d7209 */ /* 0x002fe20007810000 */
[--C-:B------:R-:W-:Y:S01]  /*72c0*/  FFMA.FTZ R42, R42, UR10, -R11.reuse ;  /* 0x0000000a2a2a7c23 */ /* 0x100fe2000801080b */
[----:B------:R-:W-:Y:S01]  /*72d0*/  ISETP.LT.OR P3, PT, R86, 0x22, P3 ;  /* 0x000000225600780c */ /* 0x000fe20001f61670 */
[--C-:B------:R-:W-:Y:S01]  /*72e0*/  FFMA.FTZ R43, R43, UR10, -R11.reuse ;  /* 0x0000000a2b2b7c23 */ /* 0x100fe2000801080b */
[----:B------:R-:W-:Y:S01]  /*72f0*/  FMNMX.FTZ R84, R20, R77, !PT ;  /* 0x0000004d14547209 */ /* 0x000fe20007810000 */
[--C-:B------:R-:W-:Y:S01]  /*7300*/  FFMA.FTZ R46, R46, UR10, -R11.reuse ;  /* 0x0000000a2e2e7c23 */ /* 0x100fe2000801080b */
[----:B------:R-:W-:Y:S01]  /*7310*/  FSEL R35, R35, -INF , !P3 ;  /* 0xff80000023237808 */ /* 0x000fe20005800000 */
[--C-:B------:R-:W-:Y:S01]  /*7320*/  FFMA.FTZ R47, R47, UR10, -R11.reuse ;  /* 0x0000000a2f2f7c23 */ /* 0x100fe2000801080b */
[----:B------:R-:W-:Y:S01]  /*7330*/  FMNMX.FTZ R77, R41, R84, !PT ;  /* 0x00000054294d7209 */ /* 0x000fe20007810000 */
[--C-:B------:R-:W-:Y:S01]  /*7340*/  FFMA.FTZ R50, R50, UR10, -R11.reuse ;  /* 0x0000000a32327c23 */ /* 0x100fe2000801080b */
[----:B------:R-:W-:Y:S01]  /*7350*/  ISETP.GT.AND P3, PT, R85, 0x29, P2 ;  /* 0x000000295500780c */ /* 0x000fe20001764270 */
[--C-:B------:R-:W-:Y:S01]  /*7360*/  FFMA.FTZ R51, R51, UR10, -R11.reuse ;  /* 0x0000000a33337c23 */ /* 0x100fe2000801080b */
[----:B------:R-:W-:Y:S01]  /*7370*/  FMNMX.FTZ R84, R26, R77, !PT ;  /* 0x0000004d1a547209 */ /* 0x000fe20007810000 */
[--C-:B------:R-:W-:Y:S01]  /*7380*/  FFMA.FTZ R54, R54, UR10, -R11.reuse ;  /* 0x0000000a36367c23 */ /* 0x100fe2000801080b */
[----:B------:R-:W-:Y:S01]  /*7390*/  ISETP.LT.OR P5, PT, R86, 0x2a, P3 ;  /* 0x0000002a5600780c */ /* 0x000fe20001fa1670 */
[--C-:B------:R-:W-:Y:S01]  /*73a0*/  FFMA.FTZ R55, R55, UR10, -R11.reuse ;  /* 0x0000000a37377c23 */ /* 0x100fe2000801080b */
[----:B------:R-:W-:Y:S01]  /*73b0*/  FMNMX.FTZ R77, R27, R84, !PT ;  /* 0x000000541b4d7209 */ /* 0x000fe20007810000 */
[--C-:B------:R-:W-:Y:S01]  /*73c0*/  FFMA.FTZ R60, R60, UR10, -R11.reuse ;  /* 0x0000000a3c3c7c23 */ /* 0x100fe2000801080b */
[----:B------:R-:W-:Y:S01]  /*73d0*/  ISETP.GT.AND P3, PT, R85, 0x31, P2 ;  /* 0x000000315500780c */ /* 0x000fe20001764270 */
        /* <DEDUP_REMOVED lines=14> */
[----:B------:R-:W-:Y:S01]  /*74c0*/  FFMA.FTZ R76, R76, UR10, -R11 ;  /* 0x0000000a4c4c7c23 */ /* 0x000fe2000801080b */
[----:B------:R-:W-:Y:S01]  /*74d0*/  FSEL R45, R45, -INF , !P3 ;  /* 0xff8000002d2d7808 */ /* 0x000fe20005800000 */
[----:B------:R-:W-:Y:S01]  /*74e0*/  MUFU.EX2 R40, R40 ;  /* 0x0000002800287308 */ /* 0x000fe20000000800 */
[----:B------:R-:W-:-:S02]  /*74f0*/  FMNMX.FTZ R84, R38, R77, !PT ;  /* 0x0000004d26547209 */ /* 0x000fc40007810000 */
[----:B------:R-:W-:Y:S02]  /*7500*/  ISETP.LT.OR P5, PT, R86, 0x39, P5 ;  /* 0x000000395600780c */ /* 0x000fe40002fa1670 */
[----:B------:R-:W-:Y:S02]  /*7510*/  FMNMX.FTZ R77, R39, R84, !PT ;  /* 0x00000054274d7209 */ /* 0x000fe40007810000 */
[----:B------:R-:W-:Y:S01]  /*7520*/  ISETP.GT.AND P3, PT, R85, 0x40, P2 ;  /* 0x000000405500780c */ /* 0x000fe20001764270 */
[----:B------:R-:W-:Y:S01]  /*7530*/  MUFU.EX2 R14, R14 ;  /* 0x0000000e000e7308 */ /* 0x000fe20000000800 */
[----:B------:R-:W-:Y:S02]  /*7540*/  FMNMX.FTZ R84, R44, R77, !PT ;  /* 0x0000004d2c547209 */ /* 0x000fe40007810000 */
[----:B------:R-:W-:Y:S02]  /*7550*/  FSEL R48, R48, -INF , !P5 ;  /* 0xff80000030307808 */ /* 0x000fe40006800000 */
[----:B------:R-:W-:-:S02]  /*7560*/  FMNMX.FTZ R77, R45, R84, !PT ;  /* 0x000000542d4d7209 */ /* 0x000fc40007810000 */
[----:B------:R-:W-:Y:S01]  /*7570*/  ISETP.GT.AND P5, PT, R85, 0x41, P2 ;  /* 0x000000415500780c */ /* 0x000fe200017a4270 */
[----:B------:R-:W-:Y:S01]  /*7580*/  MUFU.EX2 R15, R15 ;  /* 0x0000000f000f7308 */ /* 0x000fe20000000800 */
[----:B------:R-:W-:Y:S02]  /*7590*/  ISETP.LT.OR P3, PT, R86, 0x41, P3 ;  /* 0x000000415600780c */ /* 0x000fe40001f61670 */
[----:B------:R-:W-:Y:S02]  /*75a0*/  FMNMX.FTZ R84, R48, R77, !PT ;  /* 0x0000004d30547209 */ /* 0x000fe40007810000 */
[----:B------:R-:W-:Y:S02]  /*75b0*/  ISETP.LT.OR P5, PT, R86, 0x42, P5 ;  /* 0x000000425600780c */ /* 0x000fe40002fa1670 */
[----:B------:R-:W-:Y:S01]  /*75c0*/  FSEL R52, R52, -INF , !P3 ;  /* 0xff80000034347808 */ /* 0x000fe20005800000 */
[----:B------:R-:W-:Y:S01]  /*75d0*/  MUFU.EX2 R25, R25 ;  /* 0x0000001900197308 */ /* 0x000fe20000000800 */
[----:B------:R-:W-:-:S02]  /*75e0*/  FMNMX.FTZ R77, R49, R84, !PT ;  /* 0x00000054314d7209 */ /* 0x000fc40007810000 */
[----:B------:R-:W-:Y:S02]  /*75f0*/  ISETP.GT.AND P3, PT, R85, 0x49, P2 ;  /* 0x000000495500780c */ /* 0x000fe40001764270 */
[----:B------:R-:W-:Y:S02]  /*7600*/  FSEL R53, R53, -INF , !P5 ;  /* 0xff80000035357808 */ /* 0x000fe40006800000 */
[----:B------:R-:W-:Y:S01]  /*7610*/  FMNMX.FTZ R84, R52, R77, !PT ;  /* 0x0000004d34547209 */ /* 0x000fe20007810000 */
[----:B------:R-:W-:Y:S01]  /*7620*/  MUFU.EX2 R28, R28 ;  /* 0x0000001c001c7308 */ /* 0x000fe20000000800 */
[----:B------:R-:W-:Y:S02]  /*7630*/  ISETP.GT.AND P5, PT, R85, 0x50, P2 ;  /* 0x000000505500780c */ /* 0x000fe400017a4270 */
[----:B------:R-:W-:Y:S02]  /*7640*/  ISETP.LT.OR P3, PT, R86, 0x4a, P3 ;  /* 0x0000004a5600780c */ /* 0x000fe40001f61670 */
[----:B------:R-:W-:-:S02]  /*7650*/  FMNMX.FTZ R77, R53, R84, !PT ;  /* 0x00000054354d7209 */ /* 0x000fc40007810000 */
[----:B------:R-:W-:Y:S01]  /*7660*/  FSEL R57, R57, -INF , !P3 ;  /* 0xff80000039397808 */ /* 0x000fe20005800000 */
[----:B------:R-:W-:Y:S01]  /*7670*/  MUFU.EX2 R29, R29 ;  /* 0x0000001d001d7308 */ /* 0x000fe20000000800 */
[----:B------:R-:W-:Y:S02]  /*7680*/  ISETP.LT.OR P5, PT, R86, 0x51, P5 ;  /* 0x000000515600780c */ /* 0x000fe40002fa1670 */
[----:B------:R-:W-:Y:S02]  /*7690*/  FMNMX.FTZ R84, R56, R77, !PT ;  /* 0x0000004d38547209 */ /* 0x000fe40007810000 */
[----:B------:R-:W-:Y:S02]  /*76a0*/  ISETP.GT.AND P3, PT, R85, 0x58, P2 ;  /* 0x000000585500780c */ /* 0x000fe40001764270 */
[----:B------:R-:W-:Y:S01]  /*76b0*/  FSEL R58, R58, -INF , !P5 ;  /* 0xff8000003a3a7808 */ /* 0x000fe20006800000 */
[----:B------:R-:W-:Y:S01]  /*76c0*/  MUFU.EX2 R32, R32 ;  /* 0x0000002000207308 */ /* 0x000fe20000000800 */
[----:B------:R-:W-:-:S02]  /*76d0*/  FMNMX.FTZ R77, R57, R84, !PT ;  /* 0x00000054394d7209 */ /* 0x000fc40007810000 */
[----:B------:R-:W-:Y:S02]  /*76e0*/  ISETP.GT.AND P5, PT, R85, 0x59, P2 ;  /* 0x000000595500780c */ /* 0x000fe400017a4270 */
[----:B------:R-:W-:Y:S02]  /*76f0*/  ISETP.LT.OR P3, PT, R86, 0x59, P3 ;  /* 0x000000595600780c */ /* 0x000fe40001f61670 */
[----:B------:R-:W-:Y:S01]  /*7700*/  FMNMX.FTZ R84, R58, R77, !PT ;  /* 0x0000004d3a547209 */ /* 0x000fe20007810000 */
[----:B------:R-:W-:Y:S01]  /*7710*/  MUFU.EX2 R33, R33 ;  /* 0x0000002100217308 */ /* 0x000fe20000000800 */
[----:B------:R-:W-:Y:S02]  /*7720*/  ISETP.LT.OR P5, PT, R86, 0x5a, P5 ;  /* 0x0000005a5600780c */ /* 0x000fe40002fa1670 */
[----:B------:R-:W-:Y:S02]  /*7730*/  FSEL R62, R62, -INF , !P3 ;  /* 0xff8000003e3e7808 */ /* 0x000fe40005800000 */
[----:B------:R-:W-:-:S02]  /*7740*/  FMNMX.FTZ R77, R59, R84, !PT ;  /* 0x000000543b4d7209 */ /* 0x000fc40007810000 */
[----:B------:R-:W-:Y:S01]  /*7750*/  ISETP.GT.AND P3, PT, R85, 0x61, P2 ;  /* 0x000000615500780c */ /* 0x000fe20001764270 */
[----:B------:R-:W-:Y:S01]  /*7760*/  MUFU.EX2 R36, R36 ;  /* 0x0000002400247308 */ /* 0x000fe20000000800 */
[----:B------:R-:W-:Y:S02]  /*7770*/  FSEL R63, R63, -INF , !P5 ;  /* 0xff8000003f3f7808 */ /* 0x000fe40006800000 */
[----:B------:R-:W-:Y:S02]  /*7780*/  FMNMX.FTZ R84, R62, R77, !PT ;  /* 0x0000004d3e547209 */ /* 0x000fe40007810000 */
[----:B------:R-:W-:Y:S02]  /*7790*/  ISETP.GT.AND P5, PT, R85, 0x68, P2 ;  /* 0x000000685500780c */ /* 0x000fe400017a4270 */
[----:B------:R-:W-:Y:S01]  /*77a0*/  ISETP.LT.OR P3, PT, R86, 0x62, P3 ;  /* 0x000000625600780c */ /* 0x000fe20001f61670 */
[----:B------:R-:W-:Y:S01]  /*77b0*/  MUFU.EX2 R37, R37 ;  /* 0x0000002500257308 */ /* 0x000fe20000000800 */
[----:B------:R-:W-:-:S02]  /*77c0*/  FMNMX.FTZ R77, R63, R84, !PT ;  /* 0x000000543f4d7209 */ /* 0x000fc40007810000 */
[----:B------:R-:W-:Y:S02]  /*77d0*/  FSEL R67, R67, -INF , !P3 ;  /* 0xff80000043437808 */ /* 0x000fe40005800000 */
[----:B------:R-:W-:Y:S02]  /*77e0*/  ISETP.LT.OR P5, PT, R86, 0x69, P5 ;  /* 0x000000695600780c */ /* 0x000fe40002fa1670 */
[----:B------:R-:W-:Y:S01]  /*77f0*/  FMNMX.FTZ R84, R66, R77, !PT ;  /* 0x0000004d42547209 */ /* 0x000fe20007810000 */
[----:B------:R-:W-:Y:S01]  /*7800*/  MUFU.EX2 R42, R42 ;  /* 0x0000002a002a7308 */ /* 0x000fe20000000800 */
[----:B------:R-:W-:Y:S02]  /*7810*/  ISETP.GT.AND P3, PT, R85, 0x70, P2 ;  /* 0x000000705500780c */ /* 0x000fe40001764270 */
        /* <DEDUP_REMOVED lines=10> */
[----:B------:R-:W-:Y:S01]  /*78c0*/  ISETP.GT.AND P2, PT, R85, 0x79, P2 ;  /* 0x000000795500780c */ /* 0x000fe20001744270 */
[----:B------:R-:W-:-:S01]  /*78d0*/  FFMA.FTZ R85, R82, UR10, -R11 ;  /* 0x0000000a52557c23 */ /* 0x000fc2000801080b */
[----:B------:R-:W-:Y:S01]  /*78e0*/  FSEL R75, R75, -INF , !P5 ;  /* 0xff8000004b4b7808 */ /* 0x000fe20006800000 */
[----:B------:R-:W-:Y:S01]  /*78f0*/  IMAD.U32 R82, RZ, RZ, UR10 ;  /* 0x0000000aff527e24 */ /* 0x000fe2000f8e00ff */
[----:B------:R-:W-:Y:S01]  /*7900*/  FMNMX.FTZ R84, R74, R77, !PT ;  /* 0x0000004d4a547209 */ /* 0x000fe20007810000 */
[----:B------:R-:W-:Y:S01]  /*7910*/  MUFU.EX2 R47, R47 ;  /* 0x0000002f002f7308 */ /* 0x000fe20000000800 */
[----:B------:R-:W-:Y:S02]  /*7920*/  ISETP.LT.OR P2, PT, R86, 0x7a, P2 ;  /* 0x0000007a5600780c */ /* 0x000fe40001741670 */
[----:B------:R-:W-:Y:S02]  /*7930*/  FMNMX.FTZ R84, R75, R84, !PT ;  /* 0x000000544b547209 */ /* 0x000fe40007810000 */
[----:B------:R-:W-:-:S02]  /*7940*/  FSEL R80, R80, -INF , !P2 ;  /* 0xff80000050507808 */ /* 0x000fc40005000000 */
[----:B------:R-:W-:Y:S01]  /*7950*/  FMNMX.FTZ R77, R79, R84, !PT ;  /* 0x000000544f4d7209 */ /* 0x000fe20007810000 */
[----:B------:R-:W-:Y:S03]  /*7960*/  MUFU.EX2 R50, R50 ;  /* 0x0000003200327308 */ /* 0x000fe60000000800 */
[----:B------:R-:W-:-:S05]  /*7970*/  FMNMX.FTZ R77, R80, R77, !PT ;  /* 0x0000004d504d7209 */ /* 0x000fca0007810000 */
[----:B------:R-:W1:Y:S01]  /*7980*/  SHFL.BFLY PT, R84, R77, 0x2, 0x1f ;  /* 0x0c401f004d547f89 */ /* 0x000e6200000e0000 */
[----:B------:R-:W-:Y:S08]  /*7990*/  MUFU.EX2 R51, R51 ;  /* 0x0000003300337308 */ /* 0x000ff00000000800 */
[----:B------:R-:W-:Y:S08]  /*79a0*/  MUFU.EX2 R54, R54 ;  /* 0x0000003600367308 */ /* 0x000ff00000000800 */
[----:B------:R-:W-:Y:S01]  /*79b0*/  MUFU.EX2 R55, R55 ;  /* 0x0000003700377308 */ /* 0x000fe20000000800 */
[----:B-1----:R-:W-:Y:S01]  /*79c0*/  FMNMX.FTZ R84, R77, R84, !PT ;  /* 0x000000544d547209 */ /* 0x002fe20007810000 */
[--C-:B------:R-:W-:Y:S01]  /*79d0*/  FFMA.FTZ R77, R78, UR10, -R11.reuse ;  /* 0x0000000a4e4d7c23 */ /* 0x100fe2000801080b */
[----:B------:R-:W-:-:S01]  /*79e0*/  FFMA.FTZ R78, R81, UR10, -R11 ;  /* 0x0000000a514e7c23 */ /* 0x000fc2000801080b */
[----:B------:R-:W-:-:S04]  /*79f0*/  FSEL R81, R10, RZ, P6 ;  /* 0x000000ff0a517208 */ /* 0x000fc80003000000 */
[----:B------:R-:W-:Y:S01]  /*7a00*/  MUFU.EX2 R60, R60 ;  /* 0x0000003c003c7308 */ /* 0x000fe20000000800 */
[----:B------:R-:W1:Y:S01]  /*7a10*/  SHFL.BFLY PT, R83, R84, 0x1, 0x1f ;  /* 0x0c201f0054537f89 */ /* 0x000e6200000e0000 */
[----:B------:R-:W-:-:S04]  /*7a20*/  FADD.FTZ R8, -R81, R8 ;  /* 0x0000000851087221 */ /* 0x000fc80000010100 */
[----:B------:R-:W-:Y:S02]  /*7a30*/  FMUL.FTZ R8, R8, UR10 ;  /* 0x0000000a08087c20 */ /* 0x000fe40008410000 */
[----:B------:R-:W-:Y:S08]  /*7a40*/  MUFU.EX2 R61, R61 ;  /* 0x0000003d003d7308 */ /* 0x000ff00000000800 */
[----:B------:R-:W2:Y:S01]  /*7a50*/  MUFU.EX2 R8, R8 ;  /* 0x0000000800087308 */ /* 0x000ea20000000800 */
[----:B-1----:R-:W-:-:S07]  /*7a60*/  FMNMX.FTZ R11, R84, R83, !PT ;  /* 0x00000053540b7209 */ /* 0x002fce0007810000 */
[----:B------:R-:W-:Y:S01]  /*7a70*/  MUFU.EX2 R64, R64 ;  /* 0x0000004000407308 */ /* 0x000fe20000000800 */
[C---:B------:R-:W-:Y:S01]  /*7a80*/  FSETP.NEU.FTZ.AND P2, PT, R11.reuse, -INF , PT ;  /* 0xff8000000b00780b */ /* 0x040fe20003f5d000 */
[----:B------:R-:W-:-:S03]  /*7a90*/  FFMA.FTZ R82, R11, R82, -8 ;  /* 0xc10000000b527423 */ /* 0x000fc60000010052 */
[----:B------:R-:W-:Y:S01]  /*7aa0*/  FSEL R84, R11, RZ, P2 ;  /* 0x000000ff0b547208 */ /* 0x000fe20001000000 */
[----:B--2---:R-:W-:-:S01]  /*7ab0*/  FFMA.FTZ R83, R8, R6, R21 ;  /* 0x0000000608537223 */ /* 0x004fc20000010015 */
[----:B------:R-:W-:Y:S01]  /*7ac0*/  FSEL R82, R82, RZ, P2 ;  /* 0x000000ff52527208 */ /* 0x000fe20001000000 */
[----:B------:R-:W-:Y:S02]  /*7ad0*/  MUFU.EX2 R65, R65 ;  /* 0x0000004100417308 */ /* 0x000fe40000000800 */
[----:B------:R-:W-:-:S01]  /*7ae0*/  FADD.FTZ R84, -R84, R7 ;  /* 0x0000000754547221 */ /* 0x000fc20000010100 */
[----:B------:R-:W-:Y:S01]  /*7af0*/  FADD.FTZ R83, R40, R83 ;  /* 0x0000005328537221 */ /* 0x000fe20000010000 */
[----:B------:R-:W-:-:S01]  /*7b00*/  FFMA.FTZ R24, R24, UR10, -R82 ;  /* 0x0000000a18187c23 */ /* 0x000fc20008010852 */
[--C-:B------:R-:W-:Y:S01]  /*7b10*/  FFMA.FTZ R13, R13, UR10, -R82.reuse ;  /* 0x0000000a0d0d7c23 */ /* 0x100fe20008010852 */
[----:B------:R-:W-:Y:S01]  /*7b20*/  FMUL.FTZ R7, R84, UR10 ;  /* 0x0000000a54077c20 */ /* 0x000fe20008410000 */
[--C-:B------:R-:W-:Y:S01]  /*7b30*/  FFMA.FTZ R20, R20, UR10, -R82.reuse ;  /* 0x0000000a14147c23 */ /* 0x100fe20008010852 */
[----:B------:R-:W-:-:S01]  /*7b40*/  FFMA.FTZ R41, R41, UR10, -R82 ;  /* 0x0000000a29297c23 */ /* 0x000fc20008010852 */
[--C-:B------:R-:W-:Y:S01]  /*7b50*/  FFMA.FTZ R26, R26, UR10, -R82.reuse ;  /* 0x0000000a1a1a7c23 */ /* 0x100fe20008010852 */
        /* <DEDUP_REMOVED lines=25> */
[----:B-1----:R-:W-:-:S01]  /*7cf0*/  FFMA.FTZ R6, R7, R5, R24 ;  /* 0x0000000507067223 */ /* 0x002fc20000010018 */
[--C-:B------:R-:W-:Y:S01]  /*7d00*/  FFMA.FTZ R70, R70, UR10, -R82.reuse ;  /* 0x0000000a46467c23 */ /* 0x100fe20008010852 */
[----:B------:R-:W-:-:S01]  /*7d10*/  FFMA.FTZ R71, R71, UR10, -R82 ;  /* 0x0000000a47477c23 */ /* 0x000fc20008010852 */
[--C-:B------:R-:W-:Y:S01]  /*7d20*/  FFMA.FTZ R74, R74, UR10, -R82.reuse ;  /* 0x0000000a4a4a7c23 */ /* 0x100fe20008010852 */
[----:B------:R-:W-:-:S01]  /*7d30*/  FFMA.FTZ R75, R75, UR10, -R82 ;  /* 0x0000000a4b4b7c23 */ /* 0x000fc20008010852 */
[--C-:B------:R-:W-:Y:S01]  /*7d40*/  FFMA.FTZ R79, R79, UR10, -R82.reuse ;  /* 0x0000000a4f4f7c23 */ /* 0x100fe20008010852 */
[----:B------:R-:W-:-:S01]  /*7d50*/  FFMA.FTZ R80, R80, UR10, -R82 ;  /* 0x0000000a50507c23 */ /* 0x000fc20008010852 */
[----:B------:R-:W1:Y:S01]  /*7d60*/  MUFU.EX2 R41, R41 ;  /* 0x0000002900297308 */ /* 0x000e620000000800 */
[----:B--2---:R-:W-:-:S01]  /*7d70*/  FADD.FTZ R5, R13, R6 ;  /* 0x000000060d057221 */ /* 0x004fc20000010000 */
[----:B------:R-:W-:-:S06]  /*7d80*/  FADD.FTZ R6, R14, R83 ;  /* 0x000000530e067221 */ /* 0x000fcc0000010000 */
[----:B------:R-:W2:Y:S01]  /*7d90*/  MUFU.EX2 R26, R26 ;  /* 0x0000001a001a7308 */ /* 0x000ea20000000800 */
[----:B---3--:R-:W-:-:S01]  /*7da0*/  FADD.FTZ R84, R20, R5 ;  /* 0x0000000514547221 */ /* 0x008fc20000010000 */
[----:B------:R-:W-:-:S04]  /*7db0*/  FADD.FTZ R5, R15, R6 ;  /* 0x000000060f057221 */ /* 0x000fc80000010000 */
[----:B------:R-:W-:Y:S02]  /*7dc0*/  FADD.FTZ R6, R12, R5 ;  /* 0x000000050c067221 */ /* 0x000fe40000010000 */
[----:B------:R-:W3:Y:S01]  /*7dd0*/  MUFU.EX2 R27, R27 ;  /* 0x0000001b001b7308 */ /* 0x000ee20000000800 */
[----:B-1----:R-:W-:-:S01]  /*7de0*/  FADD.FTZ R83, R41, R84 ;  /* 0x0000005429537221 */ /* 0x002fc20000010000 */
[----:B------:R-:W-:-:S04]  /*7df0*/  FADD.FTZ R5, R25, R6 ;  /* 0x0000000619057221 */ /* 0x000fc80000010000 */
[----:B------:R-:W-:Y:S02]  /*7e00*/  FADD.FTZ R6, R28, R5 ;  /* 0x000000051c067221 */ /* 0x000fe40000010000 */
[----:B------:R-:W1:Y:S01]  /*7e10*/  MUFU.EX2 R30, R30 ;  /* 0x0000001e001e7308 */ /* 0x000e620000000800 */
[----:B--2---:R-:W-:-:S01]  /*7e20*/  FADD.FTZ R84, R26, R83 ;  /* 0x000000531a547221 */ /* 0x004fc20000010000 */
[----:B------:R-:W-:-:S04]  /*7e30*/  FADD.FTZ R5, R29, R6 ;  /* 0x000000061d057221 */ /* 0x000fc80000010000 */
[----:B------:R-:W-:Y:S02]  /*7e40*/  FADD.FTZ R6, R32, R5 ;  /* 0x0000000520067221 */ /* 0x000fe40000010000 */
        /* <DEDUP_REMOVED lines=30> */
[----:B------:R-:W-:-:S06]  /*8030*/  FADD.FTZ R5, R65, R6 ;  /* 0x0000000641057221 */ /* 0x000fcc0000010000 */
        /* <DEDUP_REMOVED lines=54> */
.L_x_683:
[----:B------:R-:W-:Y:S01]  /*83a0*/  UIADD3 UR6, UR11, 0x19c60, URZ ;  /* 0x00019c600b067890 */ /* 0x000fe2000fffe03f */
[----:B------:R-:W-:Y:S01]  /*83b0*/  ISETP.GT.AND P2, PT, R2, UR18, PT ;  /* 0x0000001202007c0c */ /* 0x000fe2000bf44270 */
[----:B------:R-:W-:Y:S01]  /*83c0*/  UMOV UR37, UR21 ;  /* 0x0000001500257c82 */ /* 0x000fe20008000000 */
[----:B------:R-:W-:Y:S01]  /*83d0*/  F2FP.SATFINITE.E4M3.F32.PACK_AB_MERGE_C R14, R15, R14, RZ ;  /* 0x0000000e0f0e723e */ /* 0x000fe200048070ff */
[----:B------:R-:W-:Y:S01]  /*83e0*/  UPRMT UR6, UR50, 0x654, UR6 ;  /* 0x0000065432067896 */ /* 0x000fe20008000006 */
[----:B------:R-:W-:Y:S01]  /*83f0*/  F2FP.SATFINITE.E4M3.F32.PACK_AB_MERGE_C R20, R41, R20, RZ ;  /* 0x000000142914723e */ /* 0x000fe200048070ff */
[----:B------:R-:W-:Y:S01]  /*8400*/  UMOV UR36, UR20 ;  /* 0x0000001400247c82 */ /* 0x000fe20008000000 */
[----:B------:R-:W-:Y:S01]  /*8410*/  F2FP.SATFINITE.E4M3.F32.PACK_AB_MERGE_C R28, R29, R28, RZ ;  /* 0x0000001c1d1c723e */ /* 0x000fe200048070ff */
[----:B------:R-:W-:Y:S01]  /*8420*/  FMUL.FTZ R88, R88, R8 ;  /* 0x0000000858587220 */ /* 0x000fe20000410000 */
[----:B------:R-:W-:Y:S01]  /*8430*/  F2FP.SATFINITE.E4M3.F32.PACK_AB_MERGE_C R30, R31, R30, RZ ;  /* 0x0000001e1f1e723e */ /* 0x000fe200048070ff */
[----:B------:R-:W-:Y:S01]  /*8440*/  FMUL.FTZ R89, R89, R8 ;  /* 0x0000000859597220 */ /* 0x000fe20000410000 */
[----:B------:R-:W-:Y:S01]  /*8450*/  F2FP.SATFINITE.E4M3.F32.PACK_AB_MERGE_C R36, R37, R36, RZ ;  /* 0x000000242524723e */ /* 0x000fe200048070ff */
[----:B------:R-:W-:Y:S01]  /*8460*/  FMUL.FTZ R92, R92, R8 ;  /* 0x000000085c5c7220 */ /* 0x000fe20000410000 */
[----:B------:R-:W-:Y:S01]  /*8470*/  F2FP.SATFINITE.E4M3.F32.PACK_AB_MERGE_C R38, R39, R38, RZ ;  /* 0x000000262726723e */ /* 0x000fe200048070ff */
[----:B------:R-:W-:Y:S01]  /*8480*/  SYNCS.ARRIVE.TRANS64.RED.A1T0 RZ, [UR6], RZ ;  /* 0x000000ffffff79a7 */ /* 0x000fe20008100406 */
[----:B------:R-:W-:Y:S01]  /*8490*/  F2FP.SATFINITE.E4M3.F32.PACK_AB_MERGE_C R46, R47, R46, RZ ;  /* 0x0000002e2f2e723e */ /* 0x000fe200048070ff */
[----:B------:R-:W-:Y:S01]  /*84a0*/  FMUL.FTZ R93, R93, R8 ;  /* 0x000000085d5d7220 */ /* 0x000fe20000410000 */
        /* <DEDUP_REMOVED lines=15> */
[-C--:B------:R-:W-:Y:S01]  /*85a0*/  FMUL.FTZ R109, R109, R8.reuse ;  /* 0x000000086d6d7220 */ /* 0x080fe20000410000 */
        /* <DEDUP_REMOVED lines=55> */
[----:B------:R-:W-:Y:S01]  /*8920*/  F2FP.SATFINITE.E4M3.F32.PACK_AB_MERGE_C R139, R75, R74, R79 ;  /* 0x0000004a4b8b723e */ /* 0x000fe2000480704f */
[----:B------:R-:W-:Y:S06]  /*8930*/  @P2 BRA `(.L_x_684) ;  /* 0xffffffcc001c2947 */ /* 0x000fec000383ffff */
[----:B------:R-:W-:Y:S01]  /*8940*/  IMAD.MOV.U32 R7, RZ, RZ, R11 ;  /* 0x000000ffff077224 */ /* 0x000fe200078e000b */
[----:B------:R-:W-:Y:S01]  /*8950*/  UMOV UR36, UR20 ;  /* 0x0000001400247c82 */ /* 0x000fe20008000000 */
[----:B------:R-:W-:Y:S01]  /*8960*/  IMAD.MOV.U32 R8, RZ, RZ, R10 ;  /* 0x000000ffff087224 */ /* 0x000fe200078e000a */
[----:B------:R-:W-:-:S06]  /*8970*/  UMOV UR37, UR21 ;  /* 0x0000001500257c82 */ /* 0x000fcc0008000000 */
.L_x_666:
[----:B------:R-:W1:Y:S01]  /*8980*/  LDC R12, c[0x0][0x9e4] ;  /* 0x00027900ff0c7b82 */ /* 0x000e620000000800 */
[----:B------:R-:W-:Y:S02]  /*8990*/  ULDC UR6, c[0x0][0x9dc] ;  /* 0x0002770000067ab9 */ /* 0x000fe40000000800 */
[----:B------:R-:W-:-:S05]  /*89a0*/  VIADD R9, R19, -UR6 ;  /* 0x8000000613097c36 */ /* 0x000fca0008000000 */
[----:B------:R-:W-:Y:S02]  /*89b0*/  R2UR UR6, R9 ;  /* 0x00000000090672ca */ /* 0x000fe400000e0000 */
[----:B-1----:R-:W-:-:S13]  /*89c0*/  ISETP.GE.AND P5, PT, R12, 0x1, PT ;  /* 0x000000010c00780c */ /* 0x002fda0003fa6270 */
[----:B------:R-:W-:Y:S05]  /*89d0*/  @!P5 BRA `(.L_x_685) ;  /* 0x000000000044d947 */ /* 0x000fea0003800000 */
        /* <DEDUP_REMOVED lines=9> */
.L_x_686:
[----:B------:R-:W-:-:S13]  /*8a70*/  ISETP.NE.AND P2, PT, R12, 0x1, PT ;  /* 0x000000010c00780c */ /* 0x000fda0003f45270 */
[----:B------:R-:W1:Y:S02]  /*8a80*/  @P2 LDC.64 R10, c[0x0][0x9e8] ;  /* 0x00027a00ff0a2b82 */ /* 0x000e640000000a00 */
[----:B-1----:R-:W-:-:S05]  /*8a90*/  @P2 IMAD.HI.U32 R10, R19, R10, RZ ;  /* 0x0000000a130a2227 */ /* 0x002fca00078e00ff */
[----:B------:R-:W-:-:S07]  /*8aa0*/  @P2 SHF.R.U32.HI R19, RZ, R11, R10 ;  /* 0x0000000bff132219 */ /* 0x000fce000001160a */
.L_x_687:
[----:B------:R-:W-:-:S05]  /*8ab0*/  IMAD R19, R19, R12, RZ ;  /* 0x0000000c13137224 */ /* 0x000fca00078e02ff */
[----:B------:R-:W-:-:S13]  /*8ac0*/  R2UR UR7, R19 ;  /* 0x00000000130772ca */ /* 0x000fda00000e0000 */
[----:B------:R-:W-:-:S04]  /*8ad0*/  UISETP.LT.AND UP0, UPT, UR6, UR7, UPT ;  /* 0x000000070600728c */ /* 0x000fc8000bf01270 */
[----:B------:R-:W-:-:S12]  /*8ae0*/  USEL UR6, UR6, UR7, !UP0 ;  /* 0x0000000706067287 */ /* 0x000fd8000c000000 */
.L_x_685:
[----:B------:R-:W-:-:S04]  /*8af0*/  UIADD3 UR6, UR6, 0x7f, URZ ;  /* 0x0000007f06067890 */ /* 0x000fc8000fffe03f */
[----:B------:R-:W-:-:S04]  /*8b00*/  USHF.R.S32.HI UR7, URZ, 0x1f, UR6 ;  /* 0x0000001f3f077899 */ /* 0x000fc80008011406 */
[----:B------:R-:W-:-:S04]  /*8b10*/  ULEA.HI UR7, UR7, UR6, URZ, 0x7 ;  /* 0x0000000607077291 */ /* 0x000fc8000f8f383f */
[----:B------:R-:W-:-:S04]  /*8b20*/  USHF.R.S32.HI UR7, URZ, 0x7, UR7 ;  /* 0x000000073f077899 */ /* 0x000fc80008011407 */
[----:B------:R-:W-:-:S04]  /*8b30*/  UISETP.LT.AND UP0, UPT, UR40, UR7, UPT ;  /* 0x000000072800728c */ /* 0x000fc8000bf01270 */
[----:B------:R-:W-:-:S06]  /*8b40*/  USEL UR18, UR40, UR7, !UP0 ;  /* 0x0000000728127287 */ /* 0x000fcc000c000000 */
[----:B------:R-:W-:-:S13]  /*8b50*/  ISETP.GE.AND P2, PT, R2, UR18, PT ;  /* 0x0000001202007c0c */ /* 0x000fda000bf46270 */
[----:B------:R-:W-:Y:S05]  /*8b60*/  @!P2 BRA `(.L_x_688) ;  /* 0x0000002000f0a947 */ /* 0x000fea0003800000 */
[----:B------:R-:W-:Y:S01]  /*8b70*/  IMAD.MOV.U32 R10, RZ, RZ, R7 ;  /* 0x000000ffff0a7224 */ /* 0x000fe200078e0007 */
[----:B------:R-:W-:Y:S01]  /*8b80*/  UMOV UR20, UR37 ;  /* 0x0000002500147c82 */ /* 0x000fe20008000000 */
[----:B------:R-:W-:Y:S01]  /*8b90*/  IMAD.MOV.U32 R9, RZ, RZ, R8 ;  /* 0x000000ffff097224 */ /* 0x000fe200078e0008 */
[----:B------:R-:W-:Y:S01]  /*8ba0*/  UMOV UR21, UR36 ;  /* 0x0000002400157c82 */ /* 0x000fe20008000000 */
[----:B------:R-:W-:-:S05]  /*8bb0*/  ULDC UR19, c[0x0][0x988] ;  /* 0x0002620000137ab9 */ /* 0x000fca0000000800 */
.L_x_698:
[----:B------:R-:W-:-:S04]  /*8bc0*/  UISETP.NE.AND UP0, UPT, UR21, 0x1, UPT ;  /* 0x000000011500788c */ /* 0x000fc8000bf05270 */
[----:B------:R-:W-:-:S04]  /*8bd0*/  USEL UR37, URZ, 0x1, UP0 ;  /* 0x000000013f257887 */ /* 0x000fc80008000000 */
[----:B------:R-:W-:Y:S01]  /*8be0*/  ULOP3.LUT UR37, UR20, UR37, URZ, 0x3c, !UPT ;  /* 0x0000002514257292 */ /* 0x000fe2000f8e3c3f */
[----:B------:R-:W-:Y:S11]  /*8bf0*/  @!P0 BRA `(.L_x_689) ;  /* 0x0000000000048947 */ /* 0x000ff60003800000 */
[----:B------:R-:W-:Y:S01]  /*8c00*/  BPT.TRAP 0x1 ;  /* 0x000000040000795c */ /* 0x000fe20000300000 */
.L_x_689:
        /* <DEDUP_REMOVED lines=9> */
.L_x_690:
[----:B--2---:R-:W-:Y:S05]  /*8ca0*/  @P2 BRA `(.L_x_691) ;  /* 0x0000000000082947 */ /* 0x004fea0003800000 */
[----:B------:R-:W2:Y:S02]  /*8cb0*/  SYNCS.PHASECHK.TRANS64.TRYWAIT P2, [UR22+0x19c30], R7 ;  /* 0x019c3007ff0075a7 */ /* 0x000ea40008040156 */
[----:B--2---:R-:W-:Y:S05]  /*8cc0*/  @!P2 BRA `(.L_x_692) ;  /* 0x000000a800e8a947 */ /* 0x004fea0003800000 */
.L_x_691:
        /* <DEDUP_REMOVED lines=17> */
.L_x_693:
[----:B------:R-:W-:Y:S01]  /*8de0*/  ULEA UR14, UR21, UR47, 0x3 ;  /* 0x0000002f150e7291 */ /* 0x000fe2000f8e183f */
[----:B-12---:R-:W-:-:S05]  /*8df0*/  IMAD.U32 R7, RZ, RZ, UR20 ;  /* 0x00000014ff077e24 */ /* 0x006fca000f8e00ff */
[----:B------:R-:W-:-:S04]  /*8e00*/  SHF.L.U32 R7, R7, 0x1f, RZ ;  /* 0x0000001f07077819 */ /* 0x000fc800000006ff */
[----:B------:R1:W2:Y:S01]  /*8e10*/  SYNCS.PHASECHK.TRANS64.TRYWAIT P2, [UR14+0x19c50], R7 ;  /* 0x019c5007ff0075a7 */ /* 0x0002a2000804014e */
[----:B------:R-:W-:Y:S05]  /*8e20*/  @!P0 BRA `(.L_x_694) ;  /* 0x0000000000048947 */ /* 0x000fea0003800000 */
[----:B------:R-:W-:Y:S01]  /*8e30*/  BPT.TRAP 0x1 ;  /* 0x000000040000795c */ /* 0x000fe20000300000 */
.L_x_694:
[----:B--2---:R-:W-:Y:S05]  /*8e40*/  @P2 BRA `(.L_x_695) ;  /* 0x0000000000082947 */ /* 0x004fea0003800000 */
[----:B------:R-:W2:Y:S02]  /*8e50*/  SYNCS.PHASECHK.TRANS64.TRYWAIT P2, [UR14+0x19c50], R7 ;  /* 0x019c5007ff0075a7 */ /* 0x000ea4000804014e */
[----:B--2---:R-:W-:Y:S05]  /*8e60*/  @!P2 BRA `(.L_x_696) ;  /* 0x000000a80098a947 */ /* 0x004fea0003800000 */
.L_x_695:
[C---:B------:R-:W-:Y:S01]  /*8e70*/  FMUL.FTZ R12, R0.reuse, R24 ;  /* 0x00000018000c7220 */ /* 0x040fe20000410000 */
[----:B------:R-:W-:Y:S01]  /*8e80*/  UIADD3 UR6, UR47, 0x3000, URZ ;  /* 0x000030002f067890 */ /* 0x000fe2000fffe03f */
[C---:B------:R-:W-:Y:S01]  /*8e90*/  FMUL.FTZ R13, R0.reuse, R26 ;  /* 0x0000001a000d7220 */ /* 0x040fe20000410000 */
[C---:B------:R-:W-:Y:S01]  /*8ea0*/  FMUL.FTZ R11, R0.reuse, R25 ;  /* 0x00000019000b7220 */ /* 0x040fe20000410000 */
[C---:B------:R-:W-:Y:S01]  /*8eb0*/  FMUL.FTZ R14, R0.reuse, R27 ;  /* 0x0000001b000e7220 */ /* 0x040fe20000410000 */
[----:B------:R-:W-:Y:S01]  /*8ec0*/  USHF.R.U32.HI UR6, URZ, 0x4, UR6 ;  /* 0x000000043f067899 */ /* 0x000fe20008011606 */
[----:B------:R-:W2:Y:S01]  /*8ed0*/  MUFU.TANH R12, R12 ;  /* 0x0000000c000c7308 */ /* 0x000ea20000002400 */
[C---:B------:R-:W-:Y:S01]  /*8ee0*/  FMUL.FTZ R15, R0.reuse, R28 ;  /* 0x0000001c000f7220 */ /* 0x040fe20000410000 */
[C---:B------:R-:W-:Y:S01]  /*8ef0*/  FMUL.FTZ R20, R0.reuse, R30 ;  /* 0x0000001e00147220 */ /* 0x040fe20000410000 */
[----:B------:R-:W-:Y:S01]  /*8f00*/  ULOP3.LUT UR6, UR6, 0x3fff, URZ, 0xc0, !UPT ;  /* 0x00003fff06067892 */ /* 0x000fe2000f8ec03f */
[C---:B------:R-:W-:Y:S01]  /*8f10*/  FMUL.FTZ R19, R0.reuse, R29 ;  /* 0x0000001d00137220 */ /* 0x040fe20000410000 */
[C---:B------:R-:W-:Y:S01]  /*8f20*/  FMUL.FTZ R21, R0.reuse, R31 ;  /* 0x0000001f00157220 */ /* 0x040fe20000410000 */
[C---:B------:R-:W-:Y:S01]  /*8f30*/  FMUL.FTZ R24, R0.reuse, R32 ;  /* 0x0000002000187220 */ /* 0x040fe20000410000 */
[----:B------:R-:W-:Y:S01]  /*8f40*/  ULOP3.LUT UR6, UR6, 0x10000, URZ, 0xfc, !UPT ;  /* 0x0001000006067892 */ /* 0x000fe2000f8efc3f */
[----:B------:R-:W1:Y:S01]  /*8f50*/  MUFU.TANH R13, R13 ;  /* 0x0000000d000d7308 */ /* 0x000e620000002400 */
[C---:B------:R-:W-:Y:S01]  /*8f60*/  FMUL.FTZ R26, R0.reuse, R34 ;  /* 0x00000022001a7220 */ /* 0x040fe20000410000 */
[C---:B------:R-:W-:Y:S01]  /*8f70*/  FMUL.FTZ R25, R0.reuse, R33 ;  /* 0x0000002100197220 */ /* 0x040fe20000410000 */
[----:B------:R-:W-:Y:S01]  /*8f80*/  UIMAD UR11, UR21, 0x300, UR6 ;  /* 0x00000300150b78a4 */ /* 0x000fe2000f8e0206 */
[----:B------:R-:W-:Y:S01]  /*8f90*/  WARPGROUP.ARRIVE ;  /* 0x00000000000079c5 */ /* 0x000fe20000000000 */
[C---:B------:R-:W-:Y:S01]  /*8fa0*/  FMUL.FTZ R27, R0.reuse, R35 ;  /* 0x00000023001b7220 */ /* 0x040fe20000410000 */
[----:B------:R-:W-:Y:S01]  /*8fb0*/  FMUL.FTZ R28, R0, R36 ;  /* 0x00000024001c7220 */ /* 0x000fe20000410000 */
[----:B------:R-:W-:Y:S01]  /*8fc0*/  UMOV UR7, 0x40000040 ;  /* 0x4000004000077882 */ /* 0x000fe20000000000 */
[----:B------:R-:W3:Y:S01]  /*8fd0*/  MUFU.TANH R11, R11 ;  /* 0x0000000b000b7308 */ /* 0x000ee20000002400 */
[----:B--2---:R-:W-:Y:S01]  /*8fe0*/  FMNMX.FTZ R8, R12, R9, !PT ;  /* 0x000000090c087209 */ /* 0x004fe20007810000 */
[----:B------:R-:W-:Y:S01]  /*8ff0*/  UMOV UR6, UR11 ;  /* 0x0000000b00067c82 */ /* 0x000fe20008000000 */
[C---:B------:R-:W-:Y:S01]  /*9000*/  FMUL.FTZ R30, R0.reuse, R38 ;  /* 0x00000026001e7220 */ /* 0x040fe20000410000 */
[----:B------:R-:W-:Y:S01]  /*9010*/  QGMMA.64x96x32.F32.E4M3.E4M3 R88, R148, gdesc[UR4], R88, gsb0 ;  /* 0x0160000494587df3 */ /* 0x000fe20008000858 */
[C---:B------:R-:W-:Y:S01]  /*9020*/  FMUL.FTZ R29, R0.reuse, R37 ;  /* 0x00000025001d7220 */ /* 0x040fe20000410000 */
[C---:B------:R-:W-:Y:S01]  /*9030*/  FMUL.FTZ R36, R0.reuse, R44 ;  /* 0x0000002c00247220 */ /* 0x040fe20000410000 */
[C---:B------:R-:W-:Y:S01]  /*9040*/  FMUL.FTZ R31, R0.reuse, R39 ;  /* 0x00000027001f7220 */ /* 0x040fe20000410000 */
[----:B------:R-:W2:Y:S01]  /*9050*/  MUFU.TANH R14, R14 ;  /* 0x0000000e000e7308 */ /* 0x000ea20000002400 */
        /* <DEDUP_REMOVED lines=16> */
[----:B--2---:R-:W-:Y:S01]  /*9160*/  FMNMX.FTZ R7, R14, R7, !PT ;  /* 0x000000070e077209 */ /* 0x004fe20007810000 */
[C---:B------:R-:W-:Y:S01]  /*9170*/  FMUL.FTZ R46, R0.reuse, R54 ;  /* 0x00000036002e7220 */ /* 0x040fe20000410000 */
[C---:B------:R-:W-:Y:S01]  /*9180*/  FMUL.FTZ R54, R0.reuse, R62 ;  /* 0x0000003e00367220 */ /* 0x040fe20000410000 */
[C---:B------:R-:W-:Y:S01]  /*9190*/  FMUL.FTZ R62, R0.reuse, R70 ;  /* 0x00000046003e7220 */ /* 0x040fe20000410000 */
        /* <DEDUP_REMOVED lines=12> */
[----:B---3--:R-:W-:Y:S01]  /*9260*/  FMNMX.FTZ R68, R20, R7, !PT ;  /* 0x0000000714447209 */ /* 0x008fe20007810000 */
[C---:B------:R-:W-:Y:S01]  /*9270*/  FMUL.FTZ R56, R0.reuse, R64 ;  /* 0x0000004000387220 */ /* 0x040fe20000410000 */
[C---:B------:R-:W-:Y:S01]  /*9280*/  FMUL.FTZ R64, R0.reuse, R72 ;  /* 0x0000004800407220 */ /* 0x040fe20000410000 */
[C---:B------:R-:W-:Y:S01]  /*9290*/  FMUL.FTZ R49, R0.reuse, R57 ;  /* 0x0000003900317220 */ /* 0x040fe20000410000 */
[C---:B------:R-:W-:Y:S01]  /*92a0*/  FMUL.FTZ R57, R0.reuse, R65 ;  /* 0x0000004100397220 */ /* 0x040fe20000410000 */
[C---:B------:R-:W-:Y:S01]  /*92b0*/  FMUL.FTZ R65, R0.reuse, R73 ;  /* 0x0000004900417220 */ /* 0x040fe20000410000 */
[C---:B------:R-:W-:Y:S01]  /*92c0*/  FMUL.FTZ R50, R0.reuse, R58 ;  /* 0x0000003a00327220 */ /* 0x040fe20000410000 */
[----:B------:R-:W3:Y:S01]  /*92d0*/  MUFU.TANH R24, R24 ;  /* 0x0000001800187308 */ /* 0x000ee20000002400 */
[----:B--2---:R-:W-:Y:S01]  /*92e0*/  FMNMX.FTZ R7, R19, R8, !PT ;  /* 0x0000000813077209 */ /* 0x004fe20007810000 */
[C---:B------:R-:W-:Y:S01]  /*92f0*/  FMUL.FTZ R51, R0.reuse, R59 ;  /* 0x0000003b00337220 */ /* 0x040fe20000410000 */
[C---:B------:R-:W-:Y:S01]  /*9300*/  FMUL.FTZ R58, R0.reuse, R66 ;  /* 0x00000042003a7220 */ /* 0x040fe20000410000 */
[C---:B------:R-:W-:Y:S01]  /*9310*/  FMUL.FTZ R66, R0.reuse, R74 ;  /* 0x0000004a00427220 */ /* 0x040fe20000410000 */
[C---:B------:R-:W-:Y:S01]  /*9320*/  FMUL.FTZ R59, R0.reuse, R67 ;  /* 0x00000043003b7220 */ /* 0x040fe20000410000 */
[C---:B------:R-:W-:Y:S01]  /*9330*/  FMUL.FTZ R67, R0.reuse, R75 ;  /* 0x0000004b00437220 */ /* 0x040fe20000410000 */
[----:B------:R-:W-:Y:S01]  /*9340*/  UIADD3 UR6, UR11, 0x2, URZ ;  /* 0x000000020b067890 */ /* 0x000fe2000fffe03f */
[----:B------:R-:W2:Y:S01]  /*9350*/  MUFU.TANH R26, R26 ;  /* 0x0000001a001a7308 */ /* 0x000ea20000002400 */
[----:B-1----:R-:W-:Y:S01]  /*9360*/  FMNMX.FTZ R69, R21, R68, !PT ;  /* 0x0000004415457209 */ /* 0x002fe20007810000 */
[----:B------:R-:W-:Y:S01]  /*9370*/  FMUL.FTZ R68, R0, R76 ;  /* 0x0000004c00447220 */ /* 0x000fe20000410000 */
[----:B------:R-:W-:Y:S01]  /*9380*/  UMOV UR7, 0x40000040 ;  /* 0x4000004000077882 */ /* 0x000fe20000000000 */
[----:B------:R-:W-:-:S04]  /*9390*/  UMOV UR10, UR19 ;  /* 0x00000013000a7c82 */ /* 0x000fc80008000000 */
[----:B------:R-:W1:Y:S01]  /*93a0*/  MUFU.TANH R25, R25 ;  /* 0x0000001900197308 */ /* 0x000e620000002400 */
[----:B---3--:R-:W-:-:S07]  /*93b0*/  FMNMX.FTZ R8, R24, R7, !PT ;  /* 0x0000000718087209 */ /* 0x008fce0007810000 */
[----:B------:R-:W3:Y:S01]  /*93c0*/  MUFU.TANH R27, R27 ;  /* 0x0000001b001b7308 */ /* 0x000ee20000002400 */
[----:B--2---:R-:W-:Y:S01]  /*93d0*/  FMNMX.FTZ R70, R26, R69, !PT ;  /* 0x000000451a467209 */ /* 0x004fe20007810000 */
[----:B------:R-:W-:-:S06]  /*93e0*/  FMUL.FTZ R69, R0, R77 ;  /* 0x0000004d00457220 */ /* 0x000fcc0000410000 */
[----:B------:R-:W2:Y:S01]  /*93f0*/  MUFU.TANH R28, R28 ;  /* 0x0000001c001c7308 */ /* 0x000ea20000002400 */
[----:B-1----:R-:W-:-:S07]  /*9400*/  FMNMX.FTZ R7, R25, R8, !PT ;  /* 0x0000000819077209 */ /* 0x002fce0007810000 */
[----:B------:R-:W1:Y:S01]  /*9410*/  MUFU.TANH R30, R30 ;  /* 0x0000001e001e7308 */ /* 0x000e620000002400 */
[----:B---3--:R-:W-:-:S07]  /*9420*/  FMNMX.FTZ R71, R27, R70, !PT ;  /* 0x000000461b477209 */ /* 0x008fce0007810000 */
[----:B------:R-:W3:Y:S01]  /*9430*/  MUFU.TANH R29, R29 ;  /* 0x0000001d001d7308 */ /* 0x000ee20000002400 */
[----:B--2---:R-:W-:-:S07]  /*9440*/  FMNMX.FTZ R8, R28, R7, !PT ;  /* 0x000000071c087209 */ /* 0x004fce0007810000 */
[----:B------:R-:W2:Y:S01]  /*9450*/  MUFU.TANH R31, R31 ;  /* 0x0000001f001f7308 */ /* 0x000ea20000002400 */
[----:B-1----:R-:W-:-:S07]  /*9460*/  FMNMX.FTZ R70, R30, R71, !PT ;  /* 0x000000471e467209 */ /* 0x002fce0007810000 */
[----:B------:R-:W1:Y:S01]  /*9470*/  MUFU.TANH R32, R32 ;  /* 0x0000002000207308 */ /* 0x000e620000002400 */
[----:B---3--:R-:W-:Y:S01]  /*9480*/  FMNMX.FTZ R7, R29, R8, !PT ;  /* 0x000000081d077209 */ /* 0x008fe20007810000 */
[----:B------:R-:W-:Y:S02]  /*9490*/  WARPGROUP.DEPBAR.LE gsb0, 0x0 ;  /* 0x00008000000079c5 */ /* 0x000fe40000010000 */
[----:B------:R-:W-:-:S04]  /*94a0*/  WARPGROUP.ARRIVE ;  /* 0x00000000000079c5 */ /* 0x000fc80000000000 */
[----:B------:R-:W3:Y:S01]  /*94b0*/  MUFU.TANH R34, R34 ;  /* 0x0000002200227308 */ /* 0x000ee20000002400 */
[----:B--2---:R-:W-:Y:S01]  /*94c0*/  FMNMX.FTZ R71, R31, R70, !PT ;  /* 0x000000461f477209 */ /* 0x004fe20007810000 */
[----:B------:R-:W-:Y:S01]  /*94d0*/  FMUL.FTZ R70, R0, R78 ;  /* 0x0000004e00467220 */ /* 0x000fe20000410000 */
[----:B------:R-:W-:Y:S01]  /*94e0*/  QGMMA.64x96x32.F32.E4M3.E4M3 R88, R144, gdesc[UR4], R88, gsb0 ;  /* 0x0160000490587df3 */ /* 0x000fe20008000858 */
[----:B------:R-:W-:Y:S01]  /*94f0*/  UIADD3 UR6, UR11, 0x4, URZ ;  /* 0x000000040b067890 */ /* 0x000fe2000fffe03f */
[----:B------:R-:W-:-:S03]  /*9500*/  UMOV UR7, 0x40000040 ;  /* 0x4000004000077882 */ /* 0x000fc60000000000 */
[----:B------:R-:W2:Y:S01]  /*9510*/  MUFU.TANH R33, R33 ;  /* 0x0000002100217308 */ /* 0x000ea20000002400 */
[----:B-1----:R-:W-:-:S07]  /*9520*/  FMNMX.FTZ R8, R32, R7, !PT ;  /* 0x0000000720087209 */ /* 0x002fce0007810000 */
[----:B------:R-:W1:Y:S01]  /*9530*/  MUFU.TANH R35, R35 ;  /* 0x0000002300237308 */ /* 0x000e620000002400 */
[----:B---3--:R-:W-:Y:S01]  /*9540*/  FMNMX.FTZ R72, R34, R71, !PT ;  /* 0x0000004722487209 */ /* 0x008fe20007810000 */
[----:B------:R-:W-:-:S06]  /*9550*/  FMUL.FTZ R71, R0, R79 ;  /* 0x0000004f00477220 */ /* 0x000fcc0000410000 */
[----:B------:R-:W3:Y:S01]  /*9560*/  MUFU.TANH R36, R36 ;  /* 0x0000002400247308 */ /* 0x000ee20000002400 */
[----:B--2---:R-:W-:-:S07]  /*9570*/  FMNMX.FTZ R7, R33, R8, !PT ;  /* 0x0000000821077209 */ /* 0x004fce0007810000 */
        /* <DEDUP_REMOVED lines=14> */
[----:B-1----:R-:W-:Y:S01]  /*9660*/  FMNMX.FTZ R74, R42, R73, !PT ;  /* 0x000000492a4a7209 */ /* 0x002fe20007810000 */
[----:B------:R-:W-:-:S06]  /*9670*/  FMUL.FTZ R73, R0, R81 ;  /* 0x0000005100497220 */ /* 0x000fcc0000410000 */
        /* <DEDUP_REMOVED lines=12> */
[----:B------:R-:W-:Y:S01]  /*9740*/  QGMMA.64x96x32.F32.E4M3.E4M3 R88, R140, gdesc[UR4], R88, gsb0 ;  /* 0x016000048c587df3 */ /* 0x000fe20008000858 */
[----:B------:R-:W-:Y:S01]  /*9750*/  UIADD3 UR6, UR11, 0x6, URZ ;  /* 0x000000060b067890 */ /* 0x000fe2000fffe03f */
[----:B------:R-:W-:-:S04]  /*9760*/  UMOV UR7, 0x40000040 ;  /* 0x4000004000077882 */ /* 0x000fc80000000000 */
[----:B------:R-:W2:Y:S01]  /*9770*/  MUFU.TANH R50, R50 ;  /* 0x0000003200327308 */ /* 0x000ea20000002400 */
[----:B-1----:R-:W-:Y:S01]  /*9780*/  FMNMX.FTZ R75, R47, R74, !PT ;  /* 0x0000004a2f4b7209 */ /* 0x002fe20007810000 */
[----:B------:R-:W-:-:S06]  /*9790*/  FMUL.FTZ R74, R0, R82 ;  /* 0x00000052004a7220 */ /* 0x000fcc0000410000 */
        /* <DEDUP_REMOVED lines=33> */
[----:B------:R-:W-:Y:S06]  /*99b0*/  QGMMA.64x96x32.F32.E4M3.E4M3 R88, R136, gdesc[UR4], R88, gsb0 ;  /* 0x0160000488587df3 */ /* 0x000fec0008000858 */
        /* <DEDUP_REMOVED lines=30> */
[----:B------:R-:W-:-:S06]  /*9ba0*/  WARPGROUP.DEPBAR.LE gsb0, 0x0 ;  /* 0x00008000000079c5 */ /* 0x000fcc0000010000 */
[----:B------:R-:W3:Y:S01]  /*9bb0*/  MUFU.TANH R77, R77 ;  /* 0x0000004d004d7308 */ /* 0x000ee20000002400 */
[----:B--2---:R-:W-:-:S07]  /*9bc0*/  FMNMX.FTZ R8, R76, R7, !PT ;  /* 0x000000074c087209 */ /* 0x004fce0007810000 */
[----:B------:R-:W2:Y:S01]  /*9bd0*/  MUFU.TANH R79, R79 ;  /* 0x0000004f004f7308 */ /* 0x000ea20000002400 */
[----:B-1----:R-:W-:Y:S02]  /*9be0*/  FMNMX.FTZ R80, R78, R81, !PT ;  /* 0x000000514e507209 */ /* 0x002fe40007810000 */
[----:B---3--:R-:W-:-:S05]  /*9bf0*/  FMNMX.FTZ R81, R77, R8, !PT ;  /* 0x000000084d517209 */ /* 0x008fca0007810000 */
[----:B------:R-:W1:Y:S01]  /*9c00*/  SHFL.BFLY PT, R8, R81, 0x2, 0x1f ;  /* 0x0c401f0051087f89 */ /* 0x000e6200000e0000 */
[----:B--2---:R-:W-:-:S05]  /*9c10*/  FMNMX.FTZ R80, R79, R80, !PT ;  /* 0x000000504f507209 */ /* 0x004fca0007810000 */
[----:B------:R-:W2:Y:S01]  /*9c20*/  SHFL.BFLY PT, R7, R80, 0x2, 0x1f ;  /* 0x0c401f0050077f89 */ /* 0x000ea200000e0000 */
[----:B-1----:R-:W-:Y:S01]  /*9c30*/  FMNMX.FTZ R82, R81, R8, !PT ;  /* 0x0000000851527209 */ /* 0x002fe20007810000 */
[----:B------:R-:W-:Y:S01]  /*9c40*/  IMAD.U32 R81, RZ, RZ, UR10 ;  /* 0x0000000aff517e24 */ /* 0x000fe2000f8e00ff */
[----:B--2---:R-:W-:-:S03]  /*9c50*/  FMNMX.FTZ R83, R80, R7, !PT ;  /* 0x0000000750537209 */ /* 0x004fc60007810000 */
[----:B------:R-:W1:Y:S04]  /*9c60*/  SHFL.BFLY PT, R7, R82, 0x1, 0x1f ;  /* 0x0c201f0052077f89 */ /* 0x000e6800000e0000 */
[----:B------:R-:W2:Y:S01]  /*9c70*/  SHFL.BFLY PT, R84, R83, 0x1, 0x1f ;  /* 0x0c201f0053547f89 */ /* 0x000ea200000e0000 */
[----:B-1----:R-:W-:Y:S02]  /*9c80*/  FMNMX.FTZ R8, R82, R7, !PT ;  /* 0x0000000752087209 */ /* 0x002fe40007810000 */
[----:B--2---:R-:W-:-:S03]  /*9c90*/  FMNMX.FTZ R7, R83, R84, !PT ;  /* 0x0000005453077209 */ /* 0x004fc60007810000 */
[C---:B------:R-:W-:Y:S01]  /*9ca0*/  FFMA.FTZ R80, R8.reuse, R81, -8 ;  /* 0xc100000008507423 */ /* 0x040fe20000010051 */
[----:B------:R-:W-:Y:S02]  /*9cb0*/  IMAD.U32 R84, RZ, RZ, UR10 ;  /* 0x0000000aff547e24 */ /* 0x000fe4000f8e00ff */
[----:B------:R-:W-:Y:S01]  /*9cc0*/  FADD.FTZ R9, -R8, R9 ;  /* 0x0000000908097221 */ /* 0x000fe20000010100 */
[----:B------:R-:W-:Y:S02]  /*9cd0*/  IMAD.U32 R83, RZ, RZ, UR22 ;  /* 0x00000016ff537e24 */ /* 0x000fe4000f8e00ff */
        /* <DEDUP_REMOVED lines=28> */
[----:B------:R-:W-:Y:S01]  /*9ea0*/  FFMA.FTZ R76, R77, UR10, -R80 ;  /* 0x0000000a4d4c7c23 */ /* 0x000fe20008010850 */
[----:B------:R-:W-:-:S01]  /*9eb0*/  FADD.FTZ R10, -R7, R10 ;  /* 0x0000000a070a7221 */ /* 0x000fc20000010100 */
[----:B------:R-:W-:Y:S01]  /*9ec0*/  FFMA.FTZ R77, R7, R84, -8 ;  /* 0xc1000000074d7423 */ /* 0x000fe20000010054 */
[----:B------:R-:W-:Y:S01]  /*9ed0*/  FMUL.FTZ R9, R9, UR10 ;  /* 0x0000000a09097c20 */ /* 0x000fe20008410000 */
[--C-:B------:R-:W-:Y:S01]  /*9ee0*/  FFMA.FTZ R12, R12, UR10, -R80.reuse ;  /* 0x0000000a0c0c7c23 */ /* 0x100fe20008010850 */
[----:B------:R-:W-:Y:S01]  /*9ef0*/  FMUL.FTZ R10, R10, UR10 ;  /* 0x0000000a0a0a7c20 */ /* 0x000fe20008410000 */
[----:B------:R-:W-:Y:S01]  /*9f00*/  FFMA.FTZ R13, R13, UR10, -R77 ;  /* 0x0000000a0d0d7c23 */ /* 0x000fe2000801084d */
[----:B------:R-:W-:-:S01]  /*9f10*/  FFMA.FTZ R11, R11, UR10, -R80 ;  /* 0x0000000a0b0b7c23 */ /* 0x000fc20008010850 */
[----:B------:R-:W-:Y:S01]  /*9f20*/  FFMA.FTZ R14, R14, UR10, -R77 ;  /* 0x0000000a0e0e7c23 */ /* 0x000fe2000801084d */
        /* <DEDUP_REMOVED lines=36> */
[----:B------:R-:W-:-:S04]  /*a170*/  FFMA.FTZ R77, R79, UR10, -R77 ;  /* 0x0000000a4f4d7c23 */ /* 0x000fc8000801084d */
[----:B------:R-:W3:Y:S01]  /*a180*/  MUFU.EX2 R14, R14 ;  /* 0x0000000e000e7308 */ /* 0x000ee20000000800 */
[----:B--2---:R-:W-:-:S07]  /*a190*/  FFMA.FTZ R5, R10, R5, R13 ;  /* 0x000000050a057223 */ /* 0x004fce000001000d */
        /* <DEDUP_REMOVED lines=96> */
[----:B------:R-:W-:-:S05]  /*a7a0*/  @!P1 VIADD R5, R83, 0x19c40 ;  /* 0x00019c4053059836 */ /* 0x000fca0000000000 */
[----:B------:R-:W-:Y:S01]  /*a7b0*/  @!P1 PRMT R5, RZ, 0x654, R5 ;  /* 0x00000654ff059816 */ /* 0x000fe20000000005 */
[----:B------:R-:W2:Y:S01]  /*a7c0*/  MUFU.EX2 R65, R65 ;  /* 0x0000004100417308 */ /* 0x000ea20000000800 */
[----:B-1----:R-:W-:-:S02]  /*a7d0*/  FADD.FTZ R80, R64, R81 ;  /* 0x0000005140507221 */ /* 0x002fc40000010000 */
[----:B------:R1:W-:Y:S05]  /*a7e0*/  @!P1 SYNCS.ARRIVE.TRANS64.RED.A1T0 RZ, [R5+URZ], RZ ;  /* 0x000000ff05ff99a7 */ /* 0x0003ea000810043f */
[----:B------:R-:W4:Y:S01]  /*a7f0*/  MUFU.EX2 R70, R70 ;  /* 0x0000004600467308 */ /* 0x000f220000000800 */
[----:B---3--:R-:W-:-:S07]  /*a800*/  FADD.FTZ R81, R67, R6 ;  /* 0x0000000643517221 */ /* 0x008fce0000010000 */
[----:B------:R-:W3:Y:S01]  /*a810*/  MUFU.EX2 R68, R68 ;  /* 0x0000004400447308 */ /* 0x000ee20000000800 */
[----:B--2---:R-:W-:-:S07]  /*a820*/  FADD.FTZ R79, R65, R80 ;  /* 0x00000050414f7221 */ /* 0x004fce0000010000 */
[----:B------:R-:W1:Y:S01]  /*a830*/  MUFU.EX2 R71, R71 ;  /* 0x0000004700477308 */ /* 0x000e620000000800 */
[----:B----4-:R-:W-:-:S07]  /*a840*/  FADD.FTZ R6, R70, R81 ;  /* 0x0000005146067221 */ /* 0x010fce0000010000 */
        /* <DEDUP_REMOVED lines=16> */
[----:B--2---:R-:W-:-:S03]  /*a950*/  FADD.FTZ R6, R76, R79 ;  /* 0x0000004f4c067221 */ /* 0x004fc60000010000 */
[----:B---3--:R-:W-:Y:S01]  /*a960*/  FADD.FTZ R5, R77, R80 ;  /* 0x000000504d057221 */ /* 0x008fe20000010000 */
[----:B------:R-:W-:Y:S06]  /*a970*/  @!P0 BRA `(.L_x_697) ;  /* 0x0000000000048947 */ /* 0x000fec0003800000 */
[----:B------:R-:W-:Y:S01]  /*a980*/  BPT.TRAP 0x1 ;  /* 0x000000040000795c */ /* 0x000fe20000300000 */
.L_x_697:
        /* <DEDUP_REMOVED lines=14> */
[----:B------:R-:W-:Y:S01]  /*aa70*/  SYNCS.ARRIVE.TRANS64.RED.A1T0 RZ, [UR6], RZ ;  /* 0x000000ffffff79a7 */ /* 0x000fe20008100406 */
        /* <DEDUP_REMOVED lines=75> */
.L_x_688:
[----:B------:R-:W-:-:S13]  /*af30*/  ISETP.GE.AND P2, PT, R2, UR40, PT ;  /* 0x0000002802007c0c */ /* 0x000fda000bf46270 */
[----:B------:R-:W-:Y:S05]  /*af40*/  @!P2 BRA `(.L_x_699) ;  /* 0x000000340008a947 */ /* 0x000fea0003800000 */
[----:B------:R-:W-:Y:S01]  /*af50*/  IMAD.MOV.U32 R11, RZ, RZ, R7 ;  /* 0x000000ffff0b7224 */ /* 0x000fe200078e0007 */
[----:B------:R-:W-:Y:S01]  /*af60*/  UMOV UR19, UR37 ;  /* 0x0000002500137c82 */ /* 0x000fe20008000000 */
[----:B------:R-:W-:Y:S01]  /*af70*/  IMAD.MOV.U32 R10, RZ, RZ, R8 ;  /* 0x000000ffff0a7224 */ /* 0x000fe200078e0008 */
[----:B------:R-:W-:Y:S01]  /*af80*/  UMOV UR20, UR36 ;  /* 0x0000002400147c82 */ /* 0x000fe20008000000 */
[----:B------:R-:W-:Y:S01]  /*af90*/  IMAD.IADD R9, R156, 0x1, R3 ;  /* 0x000000019c097824 */ /* 0x000fe200078e0203 */
[----:B------:R-:W-:Y:S01]  /*afa0*/  ULDC UR21, c[0x0][0x9e4] ;  /* 0x0002790000157ab9 */ /* 0x000fe20000000800 */
[----:B------:R-:W-:Y:S01]  /*afb0*/  ULDC UR22, c[0x0][0x2e0] ;  /* 0x0000b80000167ab9 */ /* 0x000fe20000000800 */
[----:B------:R-:W-:Y:S01]  /*afc0*/  ULDC UR23, c[0x0][0x288] ;  /* 0x0000a20000177ab9 */ /* 0x000fe20000000800 */
[----:B------:R-:W-:Y:S01]  /*afd0*/  ULDC UR18, c[0x0][0x988] ;  /* 0x0002620000127ab9 */ /* 0x000fe20000000800 */
[----:B------:R-:W-:-:S05]  /*afe0*/  ULDC UR24, c[0x0][0x9e0] ;  /* 0x0002780000187ab9 */ /* 0x000fca0000000800 */
.L_x_717:
[----:B------:R-:W-:-:S04]  /*aff0*/  UISETP.NE.AND UP0, UPT, UR20, 0x1, UPT ;  /* 0x000000011400788c */ /* 0x000fc8000bf05270 */
[----:B------:R-:W-:-:S04]  /*b000*/  USEL UR37, URZ, 0x1, UP0 ;  /* 0x000000013f257887 */ /* 0x000fc80008000000 */
[----:B------:R-:W-:Y:S01]  /*b010*/  ULOP3.LUT UR37, UR19, UR37, URZ, 0x3c, !UPT ;  /* 0x0000002513257292 */ /* 0x000fe2000f8e3c3f */
[----:B------:R-:W-:Y:S11]  /*b020*/  @!P0 BRA `(.L_x_700) ;  /* 0x0000000000048947 */ /* 0x000ff60003800000 */
[----:B------:R-:W-:Y:S01]  /*b030*/  BPT.TRAP 0x1 ;  /* 0x000000040000795c */ /* 0x000fe20000300000 */
.L_x_700:
        /* <DEDUP_REMOVED lines=9> */
.L_x_701:
[----:B--2---:R-:W-:Y:S05]  /*b0d0*/  @P2 BRA `(.L_x_702) ;  /* 0x0000000000082947 */ /* 0x004fea0003800000 */
[----:B------:R-:W2:Y:S02]  /*b0e0*/  SYNCS.PHASECHK.TRANS64.TRYWAIT P2, [UR25+0x19c30], R7 ;  /* 0x019c3007ff0075a7 */ /* 0x000ea40008040159 */
[----:B--2---:R-:W-:Y:S05]  /*b0f0*/  @!P2 BRA `(.L_x_703) ;  /* 0x00000088000ca947 */ /* 0x004fea0003800000 */
.L_x_702:
        /* <DEDUP_REMOVED lines=17> */
.L_x_704:
[----:B------:R-:W-:Y:S01]  /*b210*/  ULEA UR11, UR20, UR47, 0x3 ;  /* 0x0000002f140b7291 */ /* 0x000fe2000f8e183f */
[----:B-12---:R-:W-:-:S05]  /*b220*/  IMAD.U32 R7, RZ, RZ, UR19 ;  /* 0x00000013ff077e24 */ /* 0x006fca000f8e00ff */
[----:B------:R-:W-:-:S04]  /*b230*/  SHF.L.U32 R7, R7, 0x1f, RZ ;  /* 0x0000001f07077819 */ /* 0x000fc800000006ff */
[----:B------:R1:W2:Y:S01]  /*b240*/  SYNCS.PHASECHK.TRANS64.TRYWAIT P2, [UR11+0x19c50], R7 ;  /* 0x019c5007ff0075a7 */ /* 0x0002a2000804014b */
[----:B------:R-:W-:Y:S05]  /*b250*/  @!P0 BRA `(.L_x_705) ;  /* 0x0000000000048947 */ /* 0x000fea0003800000 */
[----:B------:R-:W-:Y:S01]  /*b260*/  BPT.TRAP 0x1 ;  /* 0x000000040000795c */ /* 0x000fe20000300000 */
.L_x_705:
[----:B--2---:R-:W-:Y:S05]  /*b270*/  @P2 BRA `(.L_x_706) ;  /* 0x0000000000082947 */ /* 0x004fea0003800000 */
[----:B------:R-:W2:Y:S02]  /*b280*/  SYNCS.PHASECHK.TRANS64.TRYWAIT P2, [UR11+0x19c50], R7 ;  /* 0x019c5007ff0075a7 */ /* 0x000ea4000804014b */
[----:B--2---:R-:W-:Y:S05]  /*b290*/  @!P2 BRA `(.L_x_707) ;  /* 0x0000008400bca947 */ /* 0x004fea0003800000 */
.L_x_706:
        /* <DEDUP_REMOVED lines=19> */
[C---:B-12---:R-:W-:Y:S01]  /*b3d0*/  FMUL.FTZ R7, R0.reuse, R24 ;  /* 0x0000001800077220 */ /* 0x046fe20000410000 */
[C---:B------:R-:W-:Y:S01]  /*b3e0*/  FMUL.FTZ R35, R0.reuse, R44 ;  /* 0x0000002c00237220 */ /* 0x040fe20000410000 */
[----:B------:R-:W-:Y:S01]  /*b3f0*/  FMUL.FTZ R42, R0, R50 ;  /* 0x00000032002a7220 */ /* 0x000fe20000410000 */
[----:B------:R-:W-:Y:S01]  /*b400*/  IMAD.SHL.U32 R77, R2, 0x80, RZ ;  /* 0x00000080024d7824 */ /* 0x000fe200078e00ff */
[----:B------:R-:W-:Y:S01]  /*b410*/  UMOV UR6, UR10 ;  /* 0x0000000a00067c82 */ /* 0x000fe20008000000 */
[C---:B------:R-:W-:Y:S01]  /*b420*/  FMUL.FTZ R13, R0.reuse, R27 ;  /* 0x0000001b000d7220 */ /* 0x040fe20000410000 */
[----:B------:R-:W-:Y:S01]  /*b430*/  QGMMA.64x96x32.F32.E4M3.E4M3 R88, R148, gdesc[UR4], R88, gsb0 ;  /* 0x0160000494587df3 */ /* 0x000fe20008000858 */
[----:B------:R-:W-:Y:S01]  /*b440*/  UIADD3 UR6, UR10, 0x2, URZ ;  /* 0x000000020a067890 */ /* 0x000fe2000fffe03f */
[C---:B------:R-:W-:Y:S01]  /*b450*/  FMUL.FTZ R14, R0.reuse, R28 ;  /* 0x0000001c000e7220 */ /* 0x040fe20000410000 */
        /* <DEDUP_REMOVED lines=49> */
[----:B------:R-:W-:Y:S01]  /*b770*/  IMAD.U32 R40, RZ, RZ, UR25 ;  /* 0x00000019ff287e24 */ /* 0x000fe2000f8e00ff */
[----:B------:R-:W1:Y:S01]  /*b780*/  MUFU.TANH R7, R7 ;  /* 0x0000000700077308 */ /* 0x000e620000002400 */
[----:B------:R-:W-:-:S02]  /*b790*/  IMAD R82, R17, UR22, R82 ;  /* 0x0000001611527c24 */ /* 0x000fc4000f8e0252 */
[----:B------:R-:W-:Y:S02]  /*b7a0*/  @!P1 VIADD R40, R40, 0x19c40 ;  /* 0x00019c4028289836 */ /* 0x000fe40000000000 */
[----:B------:R-:W-:-:S03]  /*b7b0*/  VIADD R41, R82, -UR23 ;  /* 0x8000001752297c36 */ /* 0x000fc60008000000 */
[----:B------:R-:W2:Y:S01]  /*b7c0*/  MUFU.TANH R8, R8 ;  /* 0x0000000800087308 */ /* 0x000ea20000002400 */
[----:B------:R-:W-:Y:S01]  /*b7d0*/  IMAD R41, R16, -0x2, R41 ;  /* 0xfffffffe10297824 */ /* 0x000fe200078e0229 */
[----:B------:R-:W-:-:S03]  /*b7e0*/  @!P1 PRMT R40, RZ, 0x654, R40 ;  /* 0x00000654ff289816 */ /* 0x000fc60000000028 */
[C---:B------:R-:W-:Y:S02]  /*b7f0*/  VIADD R85, R41.reuse, UR24 ;  /* 0x0000001829557c36 */ /* 0x040fe40008000000 */
[----:B------:R-:W-:Y:S01]  /*b800*/  VIADD R84, R41, UR17 ;  /* 0x0000001129547c36 */ /* 0x000fe20008000000 */
[----:B------:R-:W3:Y:S01]  /*b810*/  MUFU.TANH R12, R12 ;  /* 0x0000000c000c7308 */ /* 0x000ee20000002400 */
[C---:B------:R-:W-:Y:S02]  /*b820*/  IMAD.IADD R83, R3.reuse, 0x1, R85 ;  /* 0x0000000103537824 */ /* 0x040fe400078e0255 */
[----:B------:R-:W-:-:S05]  /*b830*/  IMAD.IADD R82, R3, 0x1, R84 ;  /* 0x0000000103527824 */ /* 0x000fca00078e0254 */
[----:B------:R-:W4:Y:S08]  /*b840*/  MUFU.TANH R13, R13 ;  /* 0x0000000d000d7308 */ /* 0x000f300000002400 */
        /* <DEDUP_REMOVED lines=75> */
[----:B--234-:R-:W-:Y:S05]  /*bd00*/  @!P5 BRA `(.L_x_708) ;  /* 0x00000000005cd947 */ /* 0x01cfea0003800000 */
        /* <DEDUP_REMOVED lines=11> */
.L_x_710:
[----:B------:R-:W-:-:S05]  /*bdc0*/  IMAD.U32 R86, RZ, RZ, UR21 ;  /* 0x00000015ff567e24 */ /* 0x000fca000f8e00ff */
[----:B------:R-:W-:-:S13]  /*bdd0*/  ISETP.NE.AND P2, PT, R86, 0x1, PT ;  /* 0x000000015600780c */ /* 0x000fda0003f45270 */
[----:B-1----:R-:W1:Y:S01]  /*bde0*/  @P2 LDC.64 R40, c[0x0][0x9e8] ;  /* 0x00027a00ff282b82 */ /* 0x002e620000000a00 */
[----:B------:R-:W-:-:S04]  /*bdf0*/  @P2 IMAD.IADD R87, R156, 0x1, R3 ;  /* 0x000000019c572824 */ /* 0x000fc800078e0203 */
[----:B-1----:R-:W-:-:S04]  /*be00*/  @P2 IMAD.HI.U32 R136, R87, R40, RZ ;  /* 0x0000002857882227 */ /* 0x002fc800078e00ff */
[----:B------:R-:W-:Y:S01]  /*be10*/  IMAD.MOV.U32 R40, RZ, RZ, R9 ;  /* 0x000000ffff287224 */ /* 0x000fe200078e0009 */
[----:B------:R-:W-:-:S07]  /*be20*/  @P2 SHF.R.U32.HI R40, RZ, R41, R136 ;  /* 0x00000029ff282219 */ /* 0x000fce0000011688 */
.L_x_711:
[----:B------:R-:W-:Y:S05]  /*be30*/  BSYNC B0 ;  /* 0x0000000000007941 */ /* 0x000fea0003800000 */
.L_x_709:
[----:B------:R-:W-:-:S04]  /*be40*/  IMAD R41, R40, R86, -R77 ;  /* 0x0000005628297224 */ /* 0x000fc800078e0a4d */
[----:B------:R-:W-:-:S05]  /*be50*/  IMAD R41, R16, -0x2, R41 ;  /* 0xfffffffe10297824 */ /* 0x000fca00078e0229 */
[----:B------:R-:W-:Y:S02]  /*be60*/  VIADDMNMX R83, R41, R86, R83, PT ;  /* 0x0000005629537246 */ /* 0x000fe40003800153 */
[----:B------:R-:W-:-:S07]  /*be70*/  VIMNMX R82, R82, R41, !PT ;  /* 0x0000002952527248 */ /* 0x000fce0007fe0100 */
.L_x_708:
[----:B------:R-:W-:Y:S01]  /*be80*/  ISETP.GT.AND P2, PT, R2, -0x1, PT ;  /* 0xffffffff0200780c */ /* 0x000fe20003f44270 */
[C---:B------:R-:W-:Y:S02]  /*be90*/  IMAD.IADD R85, R4.reuse, 0x1, R85 ;  /* 0x0000000104557824 */ /* 0x040fe400078e0255 */
[----:B------:R-:W-:Y:S01]  /*bea0*/  IMAD.IADD R84, R4, 0x1, R84 ;  /* 0x0000000104547824 */ /* 0x000fe200078e0254 */
[C---:B------:R-:W-:Y:S02]  /*beb0*/  ISETP.GT.AND P4, PT, R82.reuse, RZ, P2 ;  /* 0x000000ff5200720c */ /* 0x040fe40001784270 */
[----:B------:R-:W-:Y:S02]  /*bec0*/  ISETP.GT.AND P6, PT, R82, 0x1, P2 ;  /* 0x000000015200780c */ /* 0x000fe400017c4270 */
[C---:B------:R-:W-:Y:S02]  /*bed0*/  ISETP.LT.OR P4, PT, R83.reuse, 0x1, P4 ;  /* 0x000000015300780c */ /* 0x040fe40002781670 */
[----:B------:R-:W-:-:S02]  /*bee0*/  ISETP.LT.OR P6, PT, R83, 0x2, P6 ;  /* 0x000000025300780c */ /* 0x000fc400037c1670 */
[----:B-1----:R-:W-:Y:S02]  /*bef0*/  FSEL R7, R7, -INF , !P4 ;  /* 0xff80000007077808 */ /* 0x002fe40006000000 */
[----:B------:R-:W-:Y:S02]  /*bf00*/  FSEL R86, R8, -INF , !P6 ;  /* 0xff80000008567808 */ /* 0x000fe40007000000 */
[C---:B------:R-:W-:Y:S02]  /*bf10*/  ISETP.GT.AND P3, PT, R82.reuse, 0x8, P2 ;  /* 0x000000085200780c */ /* 0x040fe40001764270 */
[C---:B------:R-:W-:Y:S02]  /*bf20*/  ISETP.GT.AND P4, PT, R82.reuse, 0x9, P2 ;  /* 0x000000095200780c */ /* 0x040fe40001784270 */
[----:B------:R-:W-:Y:S02]  /*bf30*/  ISETP.GT.AND P6, PT, R82, 0x10, P2 ;  /* 0x000000105200780c */ /* 0x000fe400017c4270 */
[----:B------:R-:W-:-:S02]  /*bf40*/  ISETP.LT.OR P3, PT, R83, 0x9, P3 ;  /* 0x000000095300780c */ /* 0x000fc40001f61670 */
[C---:B------:R-:W-:Y:S02]  /*bf50*/  ISETP.LT.OR P4, PT, R83.reuse, 0xa, P4 ;  /* 0x0000000a5300780c */ /* 0x040fe40002781670 */
[----:B------:R-:W-:Y:S02]  /*bf60*/  ISETP.LT.OR P6, PT, R83, 0x11, P6 ;  /* 0x000000115300780c */ /* 0x000fe400037c1670 */
[----:B------:R-:W-:Y:S02]  /*bf70*/  FSEL R14, R14, -INF , !P3 ;  /* 0xff8000000e0e7808 */ /* 0x000fe40005800000 */
[----:B------:R-:W-:Y:S02]  /*bf80*/  FSEL R19, R19, -INF , !P4 ;  /* 0xff80000013137808 */ /* 0x000fe40006000000 */
[----:B------:R-:W-:Y:S02]  /*bf90*/  FSEL R21, R21, -INF , !P6 ;  /* 0xff80000015157808 */ /* 0x000fe40007000000 */
[----:B------:R-:W-:-:S02]  /*bfa0*/  ISETP.GT.AND P3, PT, R82, 0x11, P2 ;  /* 0x000000115200780c */ /* 0x000fc40001764270 */
[C---:B------:R-:W-:Y:S02]  /*bfb0*/  ISETP.GT.AND P4, PT, R82.reuse, 0x18, P2 ;  /* 0x000000185200780c */ /* 0x040fe40001784270 */
[----:B------:R-:W-:Y:S02]  /*bfc0*/  ISETP.GT.AND P6, PT, R82, 0x19, P2 ;  /* 0x000000195200780c */ /* 0x000fe400017c4270 */
[C---:B------:R-:W-:Y:S02]  /*bfd0*/  ISETP.LT.OR P3, PT, R83.reuse, 0x12, P3 ;  /* 0x000000125300780c */ /* 0x040fe40001f61670 */
[C---:B------:R-:W-:Y:S02]  /*bfe0*/  ISETP.LT.OR P4, PT, R83.reuse, 0x19, P4 ;  /* 0x000000195300780c */ /* 0x040fe40002781670 */
[----:B------:R-:W-:Y:S02]  /*bff0*/  ISETP.LT.OR P6, PT, R83, 0x1a, P6 ;  /* 0x0000001a5300780c */ /* 0x000fe400037c1670 */
[----:B------:R-:W-:-:S02]  /*c000*/  FSEL R25, R25, -INF , !P3 ;  /* 0xff80000019197808 */ /* 0x000fc40005800000 */
[----:B------:R-:W-:Y:S02]  /*c010*/  FSEL R27, R27, -INF , !P4 ;  /* 0xff8000001b1b7808 */ /* 0x000fe40006000000 */
        /* <DEDUP_REMOVED lines=72> */
[----:B------:R-:W-:Y:S01]  /*c4a0*/  FSEL R81, R81, -INF , !P6 ;  /* 0xff80000051517808 */ /* 0x000fe20007000000 */
[----:B------:R-:W-:Y:S06]  /*c4b0*/  @!P5 BRA `(.L_x_712) ;  /* 0x000000000058d947 */ /* 0x000fec0003800000 */
        /* <DEDUP_REMOVED lines=12> */
.L_x_714:
[----:B------:R-:W-:-:S05]  /*c580*/  IMAD.U32 R82, RZ, RZ, UR21 ;  /* 0x00000015ff527e24 */ /* 0x000fca000f8e00ff */
[----:B------:R-:W-:-:S13]  /*c590*/  ISETP.NE.AND P3, PT, R82, 0x1, PT ;  /* 0x000000015200780c */ /* 0x000fda0003f65270 */
[----:B------:R-:W1:Y:S02]  /*c5a0*/  @P3 LDC.64 R40, c[0x0][0x9e8] ;  /* 0x00027a00ff283b82 */ /* 0x000e640000000a00 */
[----:B-1----:R-:W-:-:S05]  /*c5b0*/  @P3 IMAD.HI.U32 R40, R8, R40, RZ ;  /* 0x0000002808283227 */ /* 0x002fca00078e00ff */
[----:B------:R-:W-:-:S07]  /*c5c0*/  @P3 SHF.R.U32.HI R8, RZ, R41, R40 ;  /* 0x00000029ff083219 */ /* 0x000fce0000011628 */
.L_x_715:
[----:B------:R-:W-:Y:S05]  /*c5d0*/  BSYNC B0 ;  /* 0x0000000000007941 */ /* 0x000fea0003800000 */
.L_x_713:
[----:B------:R-:W-:-:S04]  /*c5e0*/  IMAD R77, R8, R82, -R77 ;  /* 0x00000052084d7224 */ /* 0x000fc800078e0a4d */
[----:B------:R-:W-:-:S05]  /*c5f0*/  IMAD R77, R16, -0x2, R77 ;  /* 0xfffffffe104d7824 */ /* 0x000fca00078e024d */
[----:B------:R-:W-:Y:S02]  /*c600*/  VIADDMNMX R85, R77, R82, R85, PT ;  /* 0x000000524d557246 */ /* 0x000fe40003800155 */
[----:B------:R-:W-:-:S07]  /*c610*/  VIMNMX R84, R84, R77, !PT ;  /* 0x0000004d54547248 */ /* 0x000fce0007fe0100 */
.L_x_712:
        /* <DEDUP_REMOVED lines=19> */
[----:B------:R-:W-:-:S02]  /*c750*/  ISETP.GT.AND P4, PT, R84, 0x1, P2 ;  /* 0x000000015400780c */ /* 0x000fc40001784270 */
[----:B------:R-:W-:Y:S02]  /*c760*/  FMNMX.FTZ R8, R33, R8, !PT ;  /* 0x0000000821087209 */ /* 0x000fe40007810000 */
[----:B------:R-:W-:Y:S02]  /*c770*/  ISETP.LT.OR P4, PT, R85, 0x2, P4 ;  /* 0x000000025500780c */ /* 0x000fe40002781670 */
[----:B------:R-:W-:Y:S02]  /*c780*/  FMNMX.FTZ R8, R35, R8, !PT ;  /* 0x0000000823087209 */ /* 0x000fe40007810000 */
[----:B------:R-:W-:Y:S02]  /*c790*/  FSEL R13, R13, -INF , !P4 ;  /* 0xff8000000d0d7808 */ /* 0x000fe40006000000 */
[----:B------:R-:W-:Y:S02]  /*c7a0*/  FMNMX.FTZ R8, R37, R8, !PT ;  /* 0x0000000825087209 */ /* 0x000fe40007810000 */
[----:B------:R-:W-:-:S02]  /*c7b0*/  ISETP.GT.AND P4, PT, R84, 0x10, P2 ;  /* 0x000000105400780c */ /* 0x000fc40001784270 */
        /* <DEDUP_REMOVED lines=11> */
[----:B------:R-:W-:-:S02]  /*c870*/  FSEL R15, R15, -INF , !P6 ;  /* 0xff8000000f0f7808 */ /* 0x000fc40007000000 */
[----:B------:R-:W-:Y:S02]  /*c880*/  FMNMX.FTZ R8, R53, R8, !PT ;  /* 0x0000000835087209 */ /* 0x000fe40007810000 */
[----:B------:R-:W-:Y:S02]  /*c890*/  ISETP.LT.OR P4, PT, R85, 0x19, P4 ;  /* 0x000000195500780c */ /* 0x000fe40002781670 */
[----:B------:R-:W-:Y:S02]  /*c8a0*/  FMNMX.FTZ R8, R57, R8, !PT ;  /* 0x0000000839087209 */ /* 0x000fe40007810000 */
[----:B------:R-:W-:Y:S02]  /*c8b0*/  FSEL R29, R29, -INF , !P4 ;  /* 0xff8000001d1d7808 */ /* 0x000fe40006000000 */
        /* <DEDUP_REMOVED lines=24> */
[----:B------:R-:W-:Y:S01]  /*ca40*/  ISETP.GT.AND P4, PT, R84, 0x39, P2 ;  /* 0x000000395400780c */ /* 0x000fe20001784270 */
[----:B------:R-:W1:Y:S03]  /*ca50*/  SHFL.BFLY PT, R41, R40, 0x2, 0x1f ;  /* 0x0c401f0028297f89 */ /* 0x000e6600000e0000 */
[----:B------:R-:W-:-:S04]  /*ca60*/  ISETP.LT.OR P4, PT, R85, 0x3a, P4 ;  /* 0x0000003a5500780c */ /* 0x000fc80002781670 */
[----:B------:R-:W-:Y:S02]  /*ca70*/  FSEL R48, R48, -INF , !P4 ;  /* 0xff80000030307808 */ /* 0x000fe40006000000 */
[----:B------:R-:W-:-:S04]  /*ca80*/  ISETP.GT.AND P4, PT, R84, 0x41, P2 ;  /* 0x000000415400780c */ /* 0x000fc80001784270 */
[----:B------:R-:W-:Y:S02]  /*ca90*/  ISETP.LT.OR P4, PT, R85, 0x42, P4 ;  /* 0x000000425500780c */ /* 0x000fe40002781670 */
[----:B-1----:R-:W-:-:S05]  /*caa0*/  FMNMX.FTZ R41, R40, R41, !PT ;  /* 0x0000002928297209 */ /* 0x002fca0007810000 */
[----:B------:R-:W1:Y:S02]  /*cab0*/  SHFL.BFLY PT, R8, R41, 0x1, 0x1f ;  /* 0x0c201f0029087f89 */ /* 0x000e6400000e0000 */
[----:B-1----:R-:W-:-:S04]  /*cac0*/  FMNMX.FTZ R8, R41, R8, !PT ;  /* 0x0000000829087209 */ /* 0x002fc80007810000 */
[C---:B------:R-:W-:Y:S01]  /*cad0*/  FSETP.NEU.FTZ.AND P6, PT, R8.reuse, -INF , PT ;  /* 0xff8000000800780b */ /* 0x040fe20003fdd000 */
[----:B------:R-:W-:-:S01]  /*cae0*/  FFMA.FTZ R40, R8, R77, -8 ;  /* 0xc100000008287423 */ /* 0x000fc2000001004d */
[----:B------:R-:W-:Y:S02]  /*caf0*/  FSEL R77, R30, -INF , !P3 ;  /* 0xff8000001e4d7808 */ /* 0x000fe40005800000 */
[----:B------:R-:W-:Y:S02]  /*cb00*/  ISETP.GT.AND P3, PT, R84, 0x21, P2 ;  /* 0x000000215400780c */ /* 0x000fe40001764270 */
[----:B------:R-:W-:Y:S02]  /*cb10*/  FSEL R40, R40, RZ, P6 ;  /* 0x000000ff28287208 */ /* 0x000fe40003000000 */
[----:B------:R-:W-:-:S03]  /*cb20*/  ISETP.LT.OR P3, PT, R85, 0x22, P3 ;  /* 0x000000225500780c */ /* 0x000fc60001f61670 */
[--C-:B------:R-:W-:Y:S01]  /*cb30*/  FFMA.FTZ R41, R7, UR10, -R40.reuse ;  /* 0x0000000a07297c23 */ /* 0x100fe20008010828 */
[----:B------:R-:W-:Y:S01]  /*cb40*/  FSEL R34, R34, -INF , !P3 ;  /* 0xff80000022227808 */ /* 0x000fe20005800000 */
[--C-:B------:R-:W-:Y:S01]  /*cb50*/  FFMA.FTZ R83, R25, UR10, -R40.reuse ;  /* 0x0000000a19537c23 */ /* 0x100fe20008010828 */
[----:B------:R-:W-:Y:S01]  /*cb60*/  ISETP.GT.AND P3, PT, R84, RZ, P2 ;  /* 0x000000ff5400720c */ /* 0x000fe20001764270 */
[--C-:B------:R-:W-:Y:S01]  /*cb70*/  FFMA.FTZ R86, R86, UR10, -R40.reuse ;  /* 0x0000000a56567c23 */ /* 0x100fe20008010828 */
[----:B------:R-:W-:-:S01]  /*cb80*/  FFMA.FTZ R136, R65, UR10, -R40 ;  /* 0x0000000a41887c23 */ /* 0x000fc20008010828 */
[--C-:B------:R-:W-:Y:S01]  /*cb90*/  FFMA.FTZ R65, R80, UR10, -R40.reuse ;  /* 0x0000000a50417c23 */ /* 0x100fe20008010828 */
[----:B------:R-:W-:Y:S01]  /*cba0*/  ISETP.LT.OR P3, PT, R85, 0x1, P3 ;  /* 0x000000015500780c */ /* 0x000fe20001f61670 */
[----:B------:R-:W-:Y:S01]  /*cbb0*/  MUFU.EX2 R30, R86 ;  /* 0x00000056001e7308 */ /* 0x000fe20000000800 */
[----:B------:R-:W-:Y:S02]  /*cbc0*/  IMAD.U32 R80, RZ, RZ, UR10 ;  /* 0x0000000aff507e24 */ /* 0x000fe4000f8e00ff */
[--C-:B------:R-:W-:Y:S01]  /*cbd0*/  FFMA.FTZ R14, R14, UR10, -R40.reuse ;  /* 0x0000000a0e0e7c23 */ /* 0x100fe20008010828 */
[----:B------:R-:W-:Y:S01]  /*cbe0*/  FSEL R12, R12, -INF , !P3 ;  /* 0xff8000000c0c7808 */ /* 0x000fe20005800000 */
[--C-:B------:R-:W-:Y:S01]  /*cbf0*/  FFMA.FTZ R19, R19, UR10, -R40.reuse ;  /* 0x0000000a13137c23 */ /* 0x100fe20008010828 */
[----:B------:R-:W-:Y:S01]  /*cc00*/  ISETP.GT.AND P3, PT, R84, 0x30, P2 ;  /* 0x000000305400780c */ /* 0x000fe20001764270 */
[--C-:B------:R-:W-:Y:S01]  /*cc10*/  FFMA.FTZ R21, R21, UR10, -R40.reuse ;  /* 0x0000000a15157c23 */ /* 0x100fe20008010828 */
[----:B------:R-:W-:Y:S01]  /*cc20*/  FMNMX.FTZ R82, R12, R11, !PT ;  /* 0x0000000b0c527209 */ /* 0x000fe20007810000 */
[----:B------:R-:W-:Y:S01]  /*cc30*/  MUFU.EX2 R41, R41 ;  /* 0x0000002900297308 */ /* 0x000fe20000000800 */
[----:B------:R-:W-:Y:S01]  /*cc40*/  ISETP.LT.OR P3, PT, R85, 0x31, P3 ;  /* 0x000000315500780c */ /* 0x000fe20001f61670 */
[--C-:B------:R-:W-:Y:S01]  /*cc50*/  FFMA.FTZ R27, R27, UR10, -R40.reuse ;  /* 0x0000000a1b1b7c23 */ /* 0x100fe20008010828 */
[----:B------:R-:W-:Y:S01]  /*cc60*/  FMNMX.FTZ R82, R13, R82, !PT ;  /* 0x000000520d527209 */ /* 0x000fe20007810000 */
[--C-:B------:R-:W-:Y:S01]  /*cc70*/  FFMA.FTZ R28, R28, UR10, -R40.reuse ;  /* 0x0000000a1c1c7c23 */ /* 0x100fe20008010828 */
[----:B------:R-:W-:Y:S01]  /*cc80*/  FSEL R25, R42, -INF , !P3 ;  /* 0xff8000002a197808 */ /* 0x000fe20005800000 */
[--C-:B------:R-:W-:Y:S01]  /*cc90*/  FFMA.FTZ R31, R31, UR10, -R40.reuse ;  /* 0x0000000a1f1f7c23 */ /* 0x100fe20008010828 */
[----:B------:R-:W-:Y:S01]  /*cca0*/  FMNMX.FTZ R7, R15, R82, !PT ;  /* 0x000000520f077209 */ /* 0x000fe20007810000 */
[----:B------:R1:W-:Y:S01]  /*ccb0*/  MUFU.EX2 R42, R83 ;  /* 0x00000053002a7308 */ /* 0x0003e20000000800 */
[----:B------:R-:W-:Y:S01]  /*ccc0*/  ISETP.GT.AND P3, PT, R84, 0x38, P2 ;  /* 0x000000385400780c */ /* 0x000fe20001764270 */
        /* <DEDUP_REMOVED lines=8> */
[--C-:B-1----:R-:W-:Y:S01]  /*cd50*/  FFMA.FTZ R83, R33, UR10, -R40.reuse ;  /* 0x0000000a21537c23 */ /* 0x102fe20008010828 */
[----:B------:R-:W-:Y:S01]  /*cd60*/  FMNMX.FTZ R82, R26, R7, !PT ;  /* 0x000000071a527209 */ /* 0x000fe20007810000 */
[----:B------:R-:W-:Y:S01]  /*cd70*/  FFMA.FTZ R78, R78, UR10, -R40 ;  /* 0x0000000a4e4e7c23 */ /* 0x000fe20008010828 */
[----:B------:R-:W-:-:S02]  /*cd80*/  ISETP.GT.AND P3, PT, R84, 0x40, P2 ;  /* 0x000000405400780c */ /* 0x000fc40001764270 */
[----:B------:R-:W-:Y:S01]  /*cd90*/  FMNMX.FTZ R82, R29, R82, !PT ;  /* 0x000000521d527209 */ /* 0x000fe20007810000 */
[----:B------:R-:W-:Y:S01]  /*cda0*/  MUFU.EX2 R19, R19 ;  /* 0x0000001300137308 */ /* 0x000fe20000000800 */
[----:B------:R-:W-:Y:S02]  /*cdb0*/  ISETP.LT.OR P3, PT, R85, 0x41, P3 ;  /* 0x000000415500780c */ /* 0x000fe40001f61670 */
[----:B------:R-:W-:Y:S02]  /*cdc0*/  FMNMX.FTZ R7, R77, R82, !PT ;  /* 0x000000524d077209 */ /* 0x000fe40007810000 */
[----:B------:R-:W-:Y:S02]  /*cdd0*/  FSEL R50, R50, -INF , !P3 ;  /* 0xff80000032327808 */ /* 0x000fe40005800000 */
[----:B------:R-:W-:Y:S01]  /*cde0*/  FMNMX.FTZ R7, R32, R7, !PT ;  /* 0x0000000720077209 */ /* 0x000fe20007810000 */
[----:B------:R-:W-:Y:S01]  /*cdf0*/  MUFU.EX2 R21, R21 ;  /* 0x0000001500157308 */ /* 0x000fe20000000800 */
[----:B------:R-:W-:-:S02]  /*ce00*/  ISETP.GT.AND P3, PT, R84, 0x48, P2 ;  /* 0x000000485400780c */ /* 0x000fc40001764270 */
[----:B------:R-:W-:Y:S02]  /*ce10*/  FMNMX.FTZ R7, R34, R7, !PT ;  /* 0x0000000722077209 */ /* 0x000fe40007810000 */
[----:B------:R-:W-:Y:S02]  /*ce20*/  ISETP.LT.OR P3, PT, R85, 0x49, P3 ;  /* 0x000000495500780c */ /* 0x000fe40001f61670 */
[----:B------:R-:W-:Y:S01]  /*ce30*/  FMNMX.FTZ R7, R36, R7, !PT ;  /* 0x0000000724077209 */ /* 0x000fe20007810000 */
[----:B------:R-:W-:Y:S01]  /*ce40*/  MUFU.EX2 R27, R27 ;  /* 0x0000001b001b7308 */ /* 0x000fe20000000800 */
[----:B------:R-:W-:Y:S02]  /*ce50*/  FSEL R33, R52, -INF , !P4 ;  /* 0xff80000034217808 */ /* 0x000fe40006000000 */
[----:B------:R-:W-:Y:S02]  /*ce60*/  FMNMX.FTZ R82, R38, R7, !PT ;  /* 0x0000000726527209 */ /* 0x000fe40007810000 */
[----:B------:R-:W-:-:S02]  /*ce70*/  ISETP.GT.AND P4, PT, R84, 0x49, P2 ;  /* 0x000000495400780c */ /* 0x000fc40001784270 */
[----:B------:R-:W-:Y:S01]  /*ce80*/  FMNMX.FTZ R7, R25, R82, !PT ;  /* 0x0000005219077209 */ /* 0x000fe20007810000 */
[----:B------:R1:W-:Y:S01]  /*ce90*/  MUFU.EX2 R52, R83 ;  /* 0x0000005300347308 */ /* 0x0003e20000000800 */
[----:B------:R-:W-:Y:S02]  /*cea0*/  FSEL R54, R54, -INF , !P3 ;  /* 0xff80000036367808 */ /* 0x000fe40005800000 */
[----:B------:R-:W-:Y:S02]  /*ceb0*/  FMNMX.FTZ R7, R44, R7, !PT ;  /* 0x000000072c077209 */ /* 0x000fe40007810000 */
[----:B------:R-:W-:Y:S02]  /*cec0*/  ISETP.GT.AND P3, PT, R84, 0x50, P2 ;  /* 0x000000505400780c */ /* 0x000fe40001764270 */
[----:B------:R-:W-:Y:S01]  /*ced0*/  FMNMX.FTZ R7, R46, R7, !PT ;  /* 0x000000072e077209 */ /* 0x000fe20007810000 */
[----:B------:R-:W-:Y:S01]  /*cee0*/  MUFU.EX2 R28, R28 ;  /* 0x0000001c001c7308 */ /* 0x000fe20000000800 */
[----:B------:R-:W-:Y:S01]  /*cef0*/  ISETP.LT.OR P4, PT, R85, 0x4a, P4 ;  /* 0x0000004a5500780c */ /* 0x000fe20002781670 */
[----:B-1----:R-:W-:Y:S01]  /*cf00*/  FFMA.FTZ R83, R37, UR10, -R40 ;  /* 0x0000000a25537c23 */ /* 0x002fe20008010828 */
[----:B------:R-:W-:-:S02]  /*cf10*/  FMNMX.FTZ R7, R48, R7, !PT ;  /* 0x0000000730077209 */ /* 0x000fc40007810000 */
[----:B------:R-:W-:Y:S02]  /*cf20*/  ISETP.LT.OR P3, PT, R85, 0x51, P3 ;  /* 0x000000515500780c */ /* 0x000fe40001f61670 */
[----:B------:R-:W-:Y:S01]  /*cf30*/  FMNMX.FTZ R82, R50, R7, !PT ;  /* 0x0000000732527209 */ /* 0x000fe20007810000 */
[----:B------:R-:W-:Y:S01]  /*cf40*/  MUFU.EX2 R31, R31 ;  /* 0x0000001f001f7308 */ /* 0x000fe20000000800 */
[----:B------:R-:W-:Y:S02]  /*cf50*/  FSEL R55, R55, -INF , !P4 ;  /* 0xff80000037377808 */ /* 0x000fe40006000000 */
[----:B------:R-:W-:Y:S02]  /*cf60*/  ISETP.GT.AND P4, PT, R84, 0x51, P2 ;  /* 0x000000515400780c */ /* 0x000fe40001784270 */
[----:B------:R-:W-:Y:S02]  /*cf70*/  FMNMX.FTZ R7, R33, R82, !PT ;  /* 0x0000005221077209 */ /* 0x000fe40007810000 */
[----:B------:R-:W-:Y:S01]  /*cf80*/  FSEL R37, R56, -INF , !P3 ;  /* 0xff80000038257808 */ /* 0x000fe20005800000 */
[----:B------:R-:W-:Y:S01]  /*cf90*/  MUFU.EX2 R35, R35 ;  /* 0x0000002300237308 */ /* 0x000fe20000000800 */
[----:B------:R-:W-:-:S02]  /*cfa0*/  ISETP.GT.AND P3, PT, R84, 0x58, P2 ;  /* 0x000000585400780c */ /* 0x000fc40001764270 */
[C---:B------:R-:W-:Y:S02]  /*cfb0*/  ISETP.LT.OR P4, PT, R85.reuse, 0x52, P4 ;  /* 0x000000525500780c */ /* 0x040fe40002781670 */
[----:B------:R-:W-:Y:S02]  /*cfc0*/  FMNMX.FTZ R86, R54, R7, !PT ;  /* 0x0000000736567209 */ /* 0x000fe40007810000 */
[----:B------:R-:W-:Y:S01]  /*cfd0*/  ISETP.LT.OR P3, PT, R85, 0x59, P3 ;  /* 0x000000595500780c */ /* 0x000fe20001f61670 */
[----:B------:R1:W-:Y:S01]  /*cfe0*/  MUFU.EX2 R56, R83 ;  /* 0x0000005300387308 */ /* 0x0003e20000000800 */
[----:B------:R-:W-:Y:S02]  /*cff0*/  FSEL R58, R58, -INF , !P4 ;  /* 0xff8000003a3a7808 */ /* 0x000fe40006000000 */
[----:B------:R-:W-:Y:S02]  /*d000*/  FMNMX.FTZ R86, R55, R86, !PT ;  /* 0x0000005637567209 */ /* 0x000fe40007810000 */
[----:B------:R-:W-:-:S02]  /*d010*/  ISETP.GT.AND P4, PT, R84, 0x59, P2 ;  /* 0x000000595400780c */ /* 0x000fc40001784270 */
[----:B------:R-:W-:Y:S01]  /*d020*/  FSEL R60, R60, -INF , !P3 ;  /* 0xff8000003c3c7808 */ /* 0x000fe20005800000 */
[----:B------:R-:W-:Y:S01]  /*d030*/  MUFU.EX2 R39, R39 ;  /* 0x0000002700277308 */ /* 0x000fe20000000800 */
[----:B------:R-:W-:Y:S01]  /*d040*/  ISETP.GT.AND P3, PT, R84, 0x60, P2 ;  /* 0x000000605400780c */ /* 0x000fe20001764270 */
[--C-:B-1----:R-:W-:Y:S01]  /*d050*/  FFMA.FTZ R83, R43, UR10, -R40.reuse ;  /* 0x0000000a2b537c23 */ /* 0x102fe20008010828 */
[----:B------:R-:W-:Y:S01]  /*d060*/  FMNMX.FTZ R7, R37, R86, !PT ;  /* 0x0000005625077209 */ /* 0x000fe20007810000 */
[----:B------:R-:W-:Y:S01]  /*d070*/  FFMA.FTZ R43, R45, UR10, -R40 ;  /* 0x0000000a2d2b7c23 */ /* 0x000fe20008010828 */
[C---:B------:R-:W-:Y:S02]  /*d080*/  ISETP.LT.OR P4, PT, R85.reuse, 0x5a, P4 ;  /* 0x0000005a5500780c */ /* 0x040fe40002781670 */
[----:B------:R-:W-:Y:S01]  /*d090*/  ISETP.LT.OR P3, PT, R85, 0x61, P3 ;  /* 0x000000615500780c */ /* 0x000fe20001f61670 */
[----:B------:R1:W-:Y:S01]  /*d0a0*/  MUFU.EX2 R82, R83 ;  /* 0x0000005300527308 */ /* 0x0003e20000000800 */
[----:B------:R-:W-:-:S02]  /*d0b0*/  FMNMX.FTZ R7, R58, R7, !PT ;  /* 0x000000073a077209 */ /* 0x000fc40007810000 */
[----:B------:R-:W-:Y:S02]  /*d0c0*/  FSEL R62, R62, -INF , !P4 ;  /* 0xff8000003e3e7808 */ /* 0x000fe40006000000 */
[----:B------:R-:W-:Y:S02]  /*d0d0*/  ISETP.GT.AND P4, PT, R84, 0x61, P2 ;  /* 0x000000615400780c */ /* 0x000fe40001784270 */
[----:B------:R-:W-:Y:S01]  /*d0e0*/  FSEL R64, R64, -INF , !P3 ;  /* 0xff80000040407808 */ /* 0x000fe20005800000 */
[----:B------:R-:W-:Y:S01]  /*d0f0*/  MUFU.EX2 R43, R43 ;  /* 0x0000002b002b7308 */ /* 0x000fe20000000800 */
[----:B------:R-:W-:Y:S01]  /*d100*/  ISETP.GT.AND P3, PT, R84, 0x68, P2 ;  /* 0x000000685400780c */ /* 0x000fe20001764270 */
[--C-:B-1----:R-:W-:Y:S01]  /*d110*/  FFMA.FTZ R83, R47, UR10, -R40.reuse ;  /* 0x0000000a2f537c23 */ /* 0x102fe20008010828 */
[----:B------:R-:W-:Y:S01]  /*d120*/  FMNMX.FTZ R7, R60, R7, !PT ;  /* 0x000000073c077209 */ /* 0x000fe20007810000 */
[----:B------:R-:W-:Y:S01]  /*d130*/  FFMA.FTZ R47, R49, UR10, -R40 ;  /* 0x0000000a312f7c23 */ /* 0x000fe20008010828 */
[----:B------:R-:W-:-:S02]  /*d140*/  ISETP.LT.OR P4, PT, R85, 0x62, P4 ;  /* 0x000000625500780c */ /* 0x000fc40002781670 */
[----:B------:R-:W-:Y:S01]  /*d150*/  ISETP.LT.OR P3, PT, R85, 0x69, P3 ;  /* 0x000000695500780c */ /* 0x000fe20001f61670 */
[----:B------:R-:W-:Y:S01]  /*d160*/  MUFU.EX2 R136, R136 ;  /* 0x0000008800887308 */ /* 0x000fe20000000800 */
[----:B------:R-:W-:Y:S02]  /*d170*/  FMNMX.FTZ R7, R62, R7, !PT ;  /* 0x000000073e077209 */ /* 0x000fe40007810000 */
[----:B------:R-:W-:Y:S02]  /*d180*/  FSEL R45, R66, -INF , !P4 ;  /* 0xff800000422d7808 */ /* 0x000fe40006000000 */
[----:B------:R-:W-:Y:S02]  /*d190*/  ISETP.GT.AND P4, PT, R84, 0x69, P2 ;  /* 0x000000695400780c */ /* 0x000fe40001784270 */
[----:B------:R-:W-:Y:S01]  /*d1a0*/  FSEL R69, R69, -INF , !P3 ;  /* 0xff80000045457808 */ /* 0x000fe20005800000 */
[----:B------:R1:W-:Y:S01]  /*d1b0*/  MUFU.EX2 R66, R83 ;  /* 0x0000005300427308 */ /* 0x0003e20000000800 */
[----:B------:R-:W-:-:S02]  /*d1c0*/  FMNMX.FTZ R86, R64, R7, !PT ;  /* 0x0000000740567209 */ /* 0x000fc40007810000 */
[----:B------:R-:W-:Y:S02]  /*d1d0*/  ISETP.GT.AND P3, PT, R84, 0x70, P2 ;  /* 0x000000705400780c */ /* 0x000fe40001764270 */
[----:B------:R-:W-:Y:S02]  /*d1e0*/  ISETP.LT.OR P4, PT, R85, 0x6a, P4 ;  /* 0x0000006a5500780c */ /* 0x000fe40002781670 */
[----:B------:R-:W-:Y:S01]  /*d1f0*/  FMNMX.FTZ R86, R45, R86, !PT ;  /* 0x000000562d567209 */ /* 0x000fe20007810000 */
[----:B------:R-:W-:Y:S01]  /*d200*/  MUFU.EX2 R47, R47 ;  /* 0x0000002f002f7308 */ /* 0x000fe20000000800 */
[----:B------:R-:W-:Y:S01]  /*d210*/  ISETP.LT.OR P3, PT, R85, 0x71, P3 ;  /* 0x000000715500780c */ /* 0x000fe20001f61670 */
[--C-:B-1----:R-:W-:Y:S01]  /*d220*/  FFMA.FTZ R83, R51, UR10, -R40.reuse ;  /* 0x0000000a33537c23 */ /* 0x102fe20008010828 */
[----:B------:R-:W-:Y:S01]  /*d230*/  FSEL R70, R70, -INF , !P4 ;  /* 0xff80000046467808 */ /* 0x000fe20006000000 */
[--C-:B------:R-:W-:Y:S01]  /*d240*/  FFMA.FTZ R51, R53, UR10, -R40.reuse ;  /* 0x0000000a35337c23 */ /* 0x100fe20008010828 */
[----:B------:R-:W-:Y:S01]  /*d250*/  ISETP.GT.AND P4, PT, R84, 0x71, P2 ;  /* 0x000000715400780c */ /* 0x000fe20001784270 */
[--C-:B------:R-:W-:Y:S01]  /*d260*/  FFMA.FTZ R53, R59, UR10, -R40.reuse ;  /* 0x0000000a3b357c23 */ /* 0x100fe20008010828 */
[----:B------:R-:W-:Y:S01]  /*d270*/  FMNMX.FTZ R7, R69, R86, !PT ;  /* 0x0000005645077209 */ /* 0x000fe20007810000 */
[----:B------:R-:W-:Y:S01]  /*d280*/  FFMA.FTZ R59, R67, UR10, -R40 ;  /* 0x0000000a433b7c23 */ /* 0x000fe20008010828 */
[----:B------:R-:W-:Y:S01]  /*d290*/  FSEL R49, R72, -INF , !P3 ;  /* 0xff80000048317808 */ /* 0x000fe20005800000 */
[----:B------:R-:W-:Y:S01]  /*d2a0*/  MUFU.EX2 R51, R51 ;  /* 0x0000003300337308 */ /* 0x000fe20000000800 */
[----:B------:R-:W-:-:S02]  /*d2b0*/  ISETP.GT.AND P3, PT, R84, 0x78, P2 ;  /* 0x000000785400780c */ /* 0x000fc40001764270 */
[----:B------:R-:W-:Y:S02]  /*d2c0*/  ISETP.GT.AND P2, PT, R84, 0x79, P2 ;  /* 0x000000795400780c */ /* 0x000fe40001744270 */
[C---:B------:R-:W-:Y:S02]  /*d2d0*/  ISETP.LT.OR P4, PT, R85.reuse, 0x72, P4 ;  /* 0x000000725500780c */ /* 0x040fe40002781670 */
[----:B------:R-:W-:Y:S01]  /*d2e0*/  FMNMX.FTZ R84, R70, R7, !PT ;  /* 0x0000000746547209 */ /* 0x000fe20007810000 */
[----:B------:R-:W-:Y:S01]  /*d2f0*/  MUFU.EX2 R72, R83 ;  /* 0x0000005300487308 */ /* 0x000fe20000000800 */
[----:B------:R-:W-:Y:S02]  /*d300*/  ISETP.LT.OR P3, PT, R85, 0x79, P3 ;  /* 0x000000795500780c */ /* 0x000fe40001f61670 */
[----:B------:R-:W-:Y:S02]  /*d310*/  FSEL R74, R74, -INF , !P4 ;  /* 0xff8000004a4a7808 */ /* 0x000fe40006000000 */
[----:B------:R-:W-:Y:S01]  /*d320*/  FMNMX.FTZ R7, R49, R84, !PT ;  /* 0x0000005431077209 */ /* 0x000fe20007810000 */
[--C-:B------:R-:W-:Y:S01]  /*d330*/  FFMA.FTZ R84, R57, UR10, -R40.reuse ;  /* 0x0000000a39547c23 */ /* 0x100fe20008010828 */
[----:B------:R-:W-:Y:S01]  /*d340*/  ISETP.LT.OR P2, PT, R85, 0x7a, P2 ;  /* 0x0000007a5500780c */ /* 0x000fe20001741670 */
[--C-:B------:R-:W-:Y:S01]  /*d350*/  FFMA.FTZ R57, R63, UR10, -R40.reuse ;  /* 0x0000000a3f397c23 */ /* 0x100fe20008010828 */
[----:B------:R-:W-:Y:S01]  /*d360*/  FSEL R76, R76, -INF , !P3 ;  /* 0xff8000004c4c7808 */ /* 0x000fe20005800000 */
[----:B------:R-:W-:Y:S01]  /*d370*/  FFMA.FTZ R63, R75, UR10, -R40 ;  /* 0x0000000a4b3f7c23 */ /* 0x000fe20008010828 */
[----:B------:R-:W-:Y:S01]  /*d380*/  FMNMX.FTZ R7, R74, R7, !PT ;  /* 0x000000074a077209 */ /* 0x000fe20007810000 */
[----:B------:R-:W-:Y:S01]  /*d390*/  MUFU.EX2 R84, R84 ;  /* 0x0000005400547308 */ /* 0x000fe20000000800 */
[----:B------:R-:W-:-:S02]  /*d3a0*/  FSEL R79, R79, -INF , !P2 ;  /* 0xff8000004f4f7808 */ /* 0x000fc40005000000 */
[----:B------:R-:W-:-:S04]  /*d3b0*/  FMNMX.FTZ R86, R76, R7, !PT ;  /* 0x000000074c567209 */ /* 0x000fc80007810000 */
[----:B------:R-:W-:Y:S01]  /*d3c0*/  FMNMX.FTZ R7, R79, R86, !PT ;  /* 0x000000564f077209 */ /* 0x000fe20007810000 */
[----:B------:R-:W-:-:S01]  /*d3d0*/  FFMA.FTZ R86, R61, UR10, -R40 ;  /* 0x0000000a3d567c23 */ /* 0x000fc20008010828 */
[----:B------:R-:W-:Y:S01]  /*d3e0*/  FFMA.FTZ R61, R71, UR10, -R40 ;  /* 0x0000000a473d7c23 */ /* 0x000fe20008010828 */
[----:B------:R-:W-:Y:S01]  /*d3f0*/  FSEL R71, R8, RZ, P6 ;  /* 0x000000ff08477208 */ /* 0x000fe20003000000 */
[----:B------:R-:W-:Y:S01]  /*d400*/  MUFU.EX2 R53, R53 ;  /* 0x0000003500357308 */ /* 0x000fe20000000800 */
[----:B------:R-:W1:Y:S03]  /*d410*/  SHFL.BFLY PT, R138, R7, 0x2, 0x1f ;  /* 0x0c401f00078a7f89 */ /* 0x000e6600000e0000 */
[----:B------:R-:W-:-:S04]  /*d420*/  FADD.FTZ R71, -R71, R10 ;  /* 0x0000000a47477221 */ /* 0x000fc80000010100 */
[----:B------:R-:W-:Y:S01]  /*d430*/  FMUL.FTZ R10, R71, UR10 ;  /* 0x0000000a470a7c20 */ /* 0x000fe20008410000 */
[----:B------:R-:W-:Y:S08]  /*d440*/  MUFU.EX2 R86, R86 ;  /* 0x0000005600567308 */ /* 0x000ff00000000800 */
[----:B------:R-:W2:Y:S01]  /*d450*/  MUFU.EX2 R10, R10 ;  /* 0x0000000a000a7308 */ /* 0x000ea20000000800 */
[----:B-1----:R-:W-:Y:S01]  /*d460*/  FMNMX.FTZ R67, R7, R138, !PT ;  /* 0x0000008a07437209 */ /* 0x002fe20007810000 */
[--C-:B------:R-:W-:Y:S01]  /*d470*/  FFMA.FTZ R138, R73, UR10, -R40.reuse ;  /* 0x0000000a498a7c23 */ /* 0x100fe20008010828 */
[----:B------:R-:W-:-:S05]  /*d480*/  FFMA.FTZ R40, R81, UR10, -R40 ;  /* 0x0000000a51287c23 */ /* 0x000fca0008010828 */
[----:B------:R-:W-:Y:S01]  /*d490*/  MUFU.EX2 R57, R57 ;  /* 0x0000003900397308 */ /* 0x000fe20000000800 */
[----:B------:R-:W1:Y:S01]  /*d4a0*/  SHFL.BFLY PT, R140, R67, 0x1, 0x1f ;  /* 0x0c201f00438c7f89 */ /* 0x000e6200000e0000 */
[----:B--2---:R-:W-:-:S06]  /*d4b0*/  FFMA.FTZ R81, R10, R6, R41 ;  /* 0x000000060a517223 */ /* 0x004fcc0000010029 */
[----:B------:R-:W-:Y:S01]  /*d4c0*/  MUFU.EX2 R59, R59 ;  /* 0x0000003b003b7308 */ /* 0x000fe20000000800 */
[----:B------:R-:W-:-:S07]  /*d4d0*/  FADD.FTZ R81, R30, R81 ;  /* 0x000000511e517221 */ /* 0x000fce0000010000 */
[----:B------:R-:W-:Y:S08]  /*d4e0*/  MUFU.EX2 R68, R68 ;  /* 0x0000004400447308 */ /* 0x000ff00000000800 */
[----:B------:R-:W-:Y:S01]  /*d4f0*/  MUFU.EX2 R61, R61 ;  /* 0x0000003d003d7308 */ /* 0x000fe20000000800 */
[----:B-1----:R-:W-:-:S04]  /*d500*/  FMNMX.FTZ R7, R67, R140, !PT ;  /* 0x0000008c43077209 */ /* 0x002fc80007810000 */
[C---:B------:R-:W-:Y:S01]  /*d510*/  FSETP.NEU.FTZ.AND P2, PT, R7.reuse, -INF , PT ;  /* 0xff8000000700780b */ /* 0x040fe20003f5d000 */
[----:B------:R-:W-:-:S02]  /*d520*/  FFMA.FTZ R67, R7, R80, -8 ;  /* 0xc100000007437423 */ /* 0x000fc40000010050 */
[----:B------:R-:W-:Y:S03]  /*d530*/  MUFU.EX2 R138, R138 ;  /* 0x0000008a008a7308 */ /* 0x000fe60000000800 */
[----:B------:R-:W-:-:S05]  /*d540*/  FSEL R67, R67, RZ, P2 ;  /* 0x000000ff43437208 */ /* 0x000fca0001000000 */
[----:B------:R-:W-:Y:S01]  /*d550*/  MUFU.EX2 R63, R63 ;  /* 0x0000003f003f7308 */ /* 0x000fe20000000800 */
[----:B------:R-:W-:-:S01]  /*d560*/  FFMA.FTZ R75, R38, UR10, -R67 ;  /* 0x0000000a264b7c23 */ /* 0x000fc20008010843 */
[----:B------:R-:W-:Y:S01]  /*d570*/  FSEL R38, R7, RZ, P2 ;  /* 0x000000ff07267208 */ /* 0x000fe20001000000 */
[----:B------:R-:W-:-:S01]  /*d580*/  FFMA.FTZ R71, R26, UR10, -R67 ;  /* 0x0000000a1a477c23 */ /* 0x000fc20008010843 */
[--C-:B------:R-:W-:Y:S01]  /*d590*/  FFMA.FTZ R26, R29, UR10, -R67.reuse ;  /* 0x0000000a1d1a7c23 */ /* 0x100fe20008010843 */
[----:B------:R-:W-:-:S01]  /*d5a0*/  FFMA.FTZ R29, R77, UR10, -R67 ;  /* 0x0000000a4d1d7c23 */ /* 0x000fc20008010843 */
[----:B------:R-:W-:Y:S01]  /*d5b0*/  FFMA.FTZ R12, R12, UR10, -R67 ;  /* 0x0000000a0c0c7c23 */ /* 0x000fe20008010843 */
[----:B------:R-:W-:-:S01]  /*d5c0*/  FADD.FTZ R38, -R38, R11 ;  /* 0x0000000b26267221 */ /* 0x000fc20000010100 */
[--C-:B------:R-:W-:Y:S01]  /*d5d0*/  FFMA.FTZ R13, R13, UR10, -R67.reuse ;  /* 0x0000000a0d0d7c23 */ /* 0x100fe20008010843 */
[----:B------:R-:W-:-:S01]  /*d5e0*/  FFMA.FTZ R15, R15, UR10, -R67 ;  /* 0x0000000a0f0f7c23 */ /* 0x000fc20008010843 */
[--C-:B------:R-:W-:Y:S01]  /*d5f0*/  FFMA.FTZ R20, R20, UR10, -R67.reuse ;  /* 0x0000000a14147c23 */ /* 0x100fe20008010843 */
[----:B------:R-:W-:Y:S01]  /*d600*/  FMUL.FTZ R77, R38, UR10 ;  /* 0x0000000a264d7c20 */ /* 0x000fe20008410000 */
[----:B------:R-:W-:Y:S01]  /*d610*/  MUFU.EX2 R12, R12 ;  /* 0x0000000c000c7308 */ /* 0x000fe20000000800 */
[----:B------:R-:W-:-:S01]  /*d620*/  FFMA.FTZ R24, R24, UR10, -R67 ;  /* 0x0000000a18187c23 */ /* 0x000fc20008010843 */
[----:B------:R-:W-:Y:S01]  /*d630*/  FFMA.FTZ R38, R48, UR10, -R67 ;  /* 0x0000000a30267c23 */ /* 0x000fe20008010843 */
[----:B------:R-:W-:-:S01]  /*d640*/  FADD.FTZ R48, R14, R81 ;  /* 0x000000510e307221 */ /* 0x000fc20000010000 */
[--C-:B------:R-:W-:Y:S01]  /*d650*/  FFMA.FTZ R32, R32, UR10, -R67.reuse ;  /* 0x0000000a20207c23 */ /* 0x100fe20008010843 */
[----:B------:R-:W-:-:S01]  /*d660*/  FFMA.FTZ R73, R34, UR10, -R67 ;  /* 0x0000000a22497c23 */ /* 0x000fc20008010843 */
[----:B------:R-:W-:Y:S01]  /*d670*/  FFMA.FTZ R34, R36, UR10, -R67 ;  /* 0x0000000a24227c23 */ /* 0x000fe20008010843 */
[----:B------:R-:W-:-:S01]  /*d680*/  FADD.FTZ R48, R19, R48 ;  /* 0x0000003013307221 */ /* 0x000fc20000010000 */
[----:B------:R-:W1:Y:S01]  /*d690*/  MUFU.EX2 R77, R77 ;  /* 0x0000004d004d7308 */ /* 0x000e620000000800 */
[----:B------:R-:W-:-:S01]  /*d6a0*/  FFMA.FTZ R36, R44, UR10, -R67 ;  /* 0x0000000a2c247c23 */ /* 0x000fc20008010843 */
[----:B------:R-:W-:Y:S01]  /*d6b0*/  FFMA.FTZ R44, R50, UR10, -R67 ;  /* 0x0000000a322c7c23 */ /* 0x000fe20008010843 */
[----:B------:R-:W-:-:S01]  /*d6c0*/  FADD.FTZ R81, R21, R48 ;  /* 0x0000003015517221 */ /* 0x000fc20000010000 */
[--C-:B------:R-:W-:Y:S01]  /*d6d0*/  FFMA.FTZ R46, R46, UR10, -R67.reuse ;  /* 0x0000000a2e2e7c23 */ /* 0x100fe20008010843 */
[----:B------:R-:W-:-:S01]  /*d6e0*/  FFMA.FTZ R54, R54, UR10, -R67 ;  /* 0x0000000a36367c23 */ /* 0x000fc20008010843 */
[----:B------:R-:W-:Y:S01]  /*d6f0*/  FFMA.FTZ R25, R25, UR10, -R67 ;  /* 0x0000000a19197c23 */ /* 0x000fe20008010843 */
[----:B------:R-:W-:-:S01]  /*d700*/  FADD.FTZ R50, R42, R81 ;  /* 0x000000512a327221 */ /* 0x000fc20000010000 */
[----:B------:R-:W2:Y:S01]  /*d710*/  MUFU.EX2 R13, R13 ;  /* 0x0000000d000d7308 */ /* 0x000ea20000000800 */
[----:B------:R-:W-:-:S01]  /*d720*/  FFMA.FTZ R48, R58, UR10, -R67 ;  /* 0x0000000a3a307c23 */ /* 0x000fc20008010843 */
[----:B------:R-:W-:Y:S01]  /*d730*/  FFMA.FTZ R33, R33, UR10, -R67 ;  /* 0x0000000a21217c23 */ /* 0x000fe20008010843 */
[----:B------:R-:W-:-:S01]  /*d740*/  FADD.FTZ R81, R27, R50 ;  /* 0x000000321b517221 */ /* 0x000fc20000010000 */
[--C-:B------:R-:W-:Y:S01]  /*d750*/  FFMA.FTZ R55, R55, UR10, -R67.reuse ;  /* 0x0000000a37377c23 */ /* 0x100fe20008010843 */
[----:B------:R-:W-:-:S01]  /*d760*/  FFMA.FTZ R37, R37, UR10, -R67 ;  /* 0x0000000a25257c23 */ /* 0x000fc20008010843 */
[--C-:B------:R-:W-:Y:S01]  /*d770*/  FFMA.FTZ R50, R60, UR10, -R67.reuse ;  /* 0x0000000a3c327c23 */ /* 0x100fe20008010843 */
[----:B------:R-:W-:-:S01]  /*d780*/  FFMA.FTZ R45, R45, UR10, -R67 ;  /* 0x0000000a2d2d7c23 */ /* 0x000fc20008010843 */
[----:B------:R-:W3:Y:S01]  /*d790*/  MUFU.EX2 R15, R15 ;  /* 0x0000000f000f7308 */ /* 0x000ee20000000800 */
[----:B-1----:R-:W-:-:S01]  /*d7a0*/  FFMA.FTZ R6, R77, R5, R12 ;  /* 0x000000054d067223 */ /* 0x002fc2000001000c */
        /* <DEDUP_REMOVED lines=18> */
[----:B-1----:R-:W-:-:S07]  /*d8d0*/  FADD.FTZ R5, R73, R6 ;  /* 0x0000000649057221 */ /* 0x002fce0000010000 */
[----:B------:R1:W-:Y:S01]  /*d8e0*/  MUFU.EX2 R46, R54 ;  /* 0x00000036002e7308 */ /* 0x0003e20000000800 */
[----:B--2---:R-:W-:-:S07]  /*d8f0*/  FADD.FTZ R6, R34, R5 ;  /* 0x0000000522067221 */ /* 0x004fce0000010000 */
[----:B------:R-:W2:Y:S01]  /*d900*/  MUFU.EX2 R75, R75 ;  /* 0x0000004b004b7308 */ /* 0x000ea20000000800 */
[----:B-1----:R-:W-:-:S04]  /*d910*/  FADD.FTZ R54, R28, R81 ;  /* 0x000000511c367221 */ /* 0x002fc80000010000 */
[----:B------:R-:W-:-:S03]  /*d920*/  FADD.FTZ R81, R31, R54 ;  /* 0x000000361f517221 */ /* 0x000fc60000010000 */
[----:B------:R-:W1:Y:S01]  /*d930*/  MUFU.EX2 R25, R25 ;  /* 0x0000001900197308 */ /* 0x000e620000000800 */
[----:B------:R-:W-:-:S01]  /*d940*/  FADD.FTZ R54, R52, R81 ;  /* 0x0000005134367221 */ /* 0x000fc20000010000 */
[--C-:B------:R-:W-:Y:S01]  /*d950*/  FFMA.FTZ R81, R62, UR10, -R67.reuse ;  /* 0x0000000a3e517c23 */ /* 0x100fe20008010843 */
[----:B------:R-:W-:-:S02]  /*d960*/  FFMA.FTZ R62, R76, UR10, -R67 ;  /* 0x0000000a4c3e7c23 */ /* 0x000fc40008010843 */
[----:B------:R-:W-:Y:S01]  /*d970*/  FADD.FTZ R83, R35, R54 ;  /* 0x0000003623537221 */ /* 0x000fe20000010000 */
[----:B------:R-:W-:-:S02]  /*d980*/  FFMA.FTZ R54, R64, UR10, -R67 ;  /* 0x0000000a40367c23 */ /* 0x000fc40008010843 */
[----:B------:R-:W3:Y:S01]  /*d990*/  MUFU.EX2 R36, R36 ;  /* 0x0000002400247308 */ /* 0x000ee20000000800 */
[----:B------:R-:W-:-:S01]  /*d9a0*/  FADD.FTZ R58, R56, R83 ;  /* 0x00000053383a7221 */ /* 0x000fc20000010000 */
[----:B--2---:R-:W-:-:S03]  /*d9b0*/  FADD.FTZ R6, R75, R6 ;  /* 0x000000064b067221 */ /* 0x004fc60000010000 */
[----:B------:R-:W-:-:S03]  /*d9c0*/  FADD.FTZ R5, R39, R58 ;  /* 0x0000003a27057221 */ /* 0x000fc60000010000 */
[----:B------:R-:W2:Y:S01]  /*d9d0*/  MUFU.EX2 R38, R38 ;  /* 0x0000002600267308 */ /* 0x000ea20000000800 */
[----:B-1----:R-:W-:-:S01]  /*d9e0*/  FADD.FTZ R83, R25, R6 ;  /* 0x0000000619537221 */ /* 0x002fc20000010000 */
[----:B------:R-:W-:-:S04]  /*d9f0*/  FADD.FTZ R6, R82, R5 ;  /* 0x0000000552067221 */ /* 0x000fc80000010000 */
[----:B------:R-:W-:Y:S02]  /*da00*/  FADD.FTZ R5, R43, R6 ;  /* 0x000000062b057221 */ /* 0x000fe40000010000 */
[----:B------:R-:W1:Y:S01]  /*da10*/  MUFU.EX2 R44, R44 ;  /* 0x0000002c002c7308 */ /* 0x000e620000000800 */
[----:B---3--:R-:W-:-:S01]  /*da20*/  FADD.FTZ R58, R36, R83 ;  /* 0x00000053243a7221 */ /* 0x008fc20000010000 */
[----:B------:R-:W-:-:S03]  /*da30*/  FADD.FTZ R6, R66, R5 ;  /* 0x0000000542067221 */ /* 0x000fc60000010000 */
[----:B------:R-:W-:Y:S01]  /*da40*/  FADD.FTZ R83, R11, R58 ;  /* 0x0000003a0b537221 */ /* 0x000fe20000010000 */
[----:B------:R-:W-:-:S01]  /*da50*/  FADD.FTZ R5, R47, R6 ;  /* 0x000000062f057221 */ /* 0x000fc20000010000 */
[----:B------:R-:W-:Y:S01]  /*da60*/  FFMA.FTZ R58, R69, UR10, -R67 ;  /* 0x0000000a453a7c23 */ /* 0x000fe20008010843 */
[----:B------:R-:W3:Y:S01]  /*da70*/  MUFU.EX2 R33, R33 ;  /* 0x0000002100217308 */ /* 0x000ee20000000800 */
[----:B--2---:R-:W-:-:S01]  /*da80*/  FADD.FTZ R83, R38, R83 ;  /* 0x0000005326537221 */ /* 0x004fc20000010000 */
[----:B------:R-:W-:Y:S01]  /*da90*/  FADD.FTZ R60, R72, R5 ;  /* 0x00000005483c7221 */ /* 0x000fe20000010000 */
[----:B------:R-:W-:-:S05]  /*daa0*/  FFMA.FTZ R69, R70, UR10, -R67 ;  /* 0x0000000a46457c23 */ /* 0x000fca0008010843 */
[----:B------:R-:W2:Y:S01]  /*dab0*/  MUFU.EX2 R55, R55 ;  /* 0x0000003700377308 */ /* 0x000ea20000000800 */
[----:B-1----:R-:W-:-:S01]  /*dac0*/  FADD.FTZ R6, R44, R83 ;  /* 0x000000532c067221 */ /* 0x002fc20000010000 */
[----:B------:R-:W-:-:S04]  /*dad0*/  FADD.FTZ R83, R51, R60 ;  /* 0x0000003c33537221 */ /* 0x000fc80000010000 */
[----:B------:R-:W-:Y:S02]  /*dae0*/  FADD.FTZ R60, R84, R83 ;  /* 0x00000053543c7221 */ /* 0x000fe40000010000 */
[----:B------:R-:W1:Y:S01]  /*daf0*/  MUFU.EX2 R37, R37 ;  /* 0x0000002500257308 */ /* 0x000e620000000800 */
[----:B---3--:R-:W-:-:S04]  /*db00*/  FADD.FTZ R5, R33, R6 ;  /* 0x0000000621057221 */ /* 0x008fc80000010000 */
[----:B------:R-:W-:Y:S01]  /*db10*/  FADD.FTZ R6, R46, R5 ;  /* 0x000000052e067221 */ /* 0x000fe20000010000 */
[----:B------:R-:W-:-:S01]  /*db20*/  FADD.FTZ R5, R53, R60 ;  /* 0x0000003c35057221 */ /* 0x000fc20000010000 */
[----:B------:R-:W-:Y:S01]  /*db30*/  FFMA.FTZ R60, R74, UR10, -R67 ;  /* 0x0000000a4a3c7c23 */ /* 0x000fe20008010843 */
[----:B------:R-:W3:Y:S01]  /*db40*/  MUFU.EX2 R48, R48 ;  /* 0x0000003000307308 */ /* 0x000ee20000000800 */
[----:B--2---:R-:W-:-:S01]  /*db50*/  FADD.FTZ R6, R55, R6 ;  /* 0x0000000637067221 */ /* 0x004fc20000010000 */
[----:B------:R-:W-:-:S06]  /*db60*/  FFMA.FTZ R67, R79, UR10, -R67 ;  /* 0x0000000a4f437c23 */ /* 0x000fcc0008010843 */
[----:B------:R-:W2:Y:S01]  /*db70*/  MUFU.EX2 R50, R50 ;  /* 0x0000003200327308 */ /* 0x000ea20000000800 */
[----:B-1----:R-:W-:-:S01]  /*db80*/  FADD.FTZ R83, R37, R6 ;  /* 0x0000000625537221 */ /* 0x002fc20000010000 */
[----:B------:R-:W-:-:S04]  /*db90*/  FADD.FTZ R6, R86, R5 ;  /* 0x0000000556067221 */ /* 0x000fc80000010000 */
[----:B------:R-:W-:Y:S02]  /*dba0*/  FADD.FTZ R5, R57, R6 ;  /* 0x0000000639057221 */ /* 0x000fe40000010000 */
[----:B------:R-:W1:Y:S01]  /*dbb0*/  MUFU.EX2 R81, R81 ;  /* 0x0000005100517308 */ /* 0x000e620000000800 */
[----:B---3--:R-:W-:-:S01]  /*dbc0*/  FADD.FTZ R83, R48, R83 ;  /* 0x0000005330537221 */ /* 0x008fc20000010000 */
[----:B------:R-:W-:-:S06]  /*dbd0*/  FADD.FTZ R64, R136, R5 ;  /* 0x0000000588407221 */ /* 0x000fcc0000010000 */
[----:B------:R-:W3:Y:S01]  /*dbe0*/  MUFU.EX2 R54, R54 ;  /* 0x0000003600367308 */ /* 0x000ee20000000800 */
[----:B--2---:R-:W-:-:S01]  /*dbf0*/  FADD.FTZ R6, R50, R83 ;  /* 0x0000005332067221 */ /* 0x004fc20000010000 */
[----:B------:R-:W-:-:S04]  /*dc00*/  FADD.FTZ R83, R59, R64 ;  /* 0x000000403b537221 */ /* 0x000fc80000010000 */
[----:B------:R-:W-:Y:S02]  /*dc10*/  FADD.FTZ R64, R68, R83 ;  /* 0x0000005344407221 */ /* 0x000fe40000010000 */
[----:B------:R-:W2:Y:S01]  /*dc20*/  MUFU.EX2 R45, R45 ;  /* 0x0000002d002d7308 */ /* 0x000ea20000000800 */
[----:B-1----:R-:W-:-:S01]  /*dc30*/  FADD.FTZ R5, R81, R6 ;  /* 0x0000000651057221 */ /* 0x002fc20000010000 */
[----:B------:R-:W-:-:S04]  /*dc40*/  FADD.FTZ R79, R61, R64 ;  /* 0x000000403d4f7221 */ /* 0x000fc80000010000 */
[----:B------:R-:W-:Y:S02]  /*dc50*/  FADD.FTZ R64, R138, R79 ;  /* 0x0000004f8a407221 */ /* 0x000fe40000010000 */
[----:B------:R-:W1:Y:S01]  /*dc60*/  MUFU.EX2 R58, R58 ;  /* 0x0000003a003a7308 */ /* 0x000e620000000800 */
[----:B---3--:R-:W-:-:S07]  /*dc70*/  FADD.FTZ R6, R54, R5 ;  /* 0x0000000536067221 */ /* 0x008fce0000010000 */
[----:B------:R-:W3:Y:S01]  /*dc80*/  MUFU.EX2 R69, R69 ;  /* 0x0000004500457308 */ /* 0x000ee20000000800 */
[----:B--2---:R-:W-:-:S07]  /*dc90*/  FADD.FTZ R5, R45, R6 ;  /* 0x000000062d057221 */ /* 0x004fce0000010000 */
[----:B------:R-:W2:Y:S01]  /*dca0*/  MUFU.EX2 R49, R49 ;  /* 0x0000003100317308 */ /* 0x000ea20000000800 */
[----:B-1----:R-:W-:-:S01]  /*dcb0*/  FADD.FTZ R6, R58, R5 ;  /* 0x000000053a067221 */ /* 0x002fc20000010000 */
[----:B------:R-:W-:-:S06]  /*dcc0*/  FADD.FTZ R5, R63, R64 ;  /* 0x000000403f057221 */ /* 0x000fcc0000010000 */
        /* <DEDUP_REMOVED lines=12> */
[----:B---3--:R-:W-:-:S03]  /*dd90*/  FADD.FTZ R6, R40, R5 ;  /* 0x0000000528067221 */ /* 0x008fc60000010000 */
[----:B--2---:R-:W-:Y:S01]  /*dda0*/  FADD.FTZ R5, R67, R64 ;  /* 0x0000004043057221 */ /* 0x004fe20000010000 */
[----:B------:R-:W-:Y:S06]  /*ddb0*/  @!P0 BRA `(.L_x_716) ;  /* 0x0000000000048947 */ /* 0x000fec0003800000 */
[----:B------:R-:W-:Y:S01]  /*ddc0*/  BPT.TRAP 0x1 ;  /* 0x000000040000795c */ /* 0x000fe20000300000 */
.L_x_716:
        /* <DEDUP_REMOVED lines=48> */
[-C--:B------:R-:W-:Y:S01]  /*e0d0*/  FMUL.FTZ R90, R90, R77.reuse ;  /* 0x0000004d5a5a7220 */ /* 0x080fe20000410000 */
[----:B------:R-:W-:Y:S01]  /*e0e0*/  F2FP.SATFINITE.E4M3.F32.PACK_AB_MERGE_C R149, R13, R12, R15 ;  /* 0x0000000c0d95723e */ /* 0x000fe2000480700f */
        /* <DEDUP_REMOVED lines=36> */
[----:B------:R-:W-:-:S02]  /*e330*/  VIADD R2, R2, 0xffffffff ;  /* 0xffffffff02027836 */ /* 0x000fc40000000000 */
[----:B------:R-:W-:Y:S02]  /*e340*/  IMAD.MOV.U32 R11, RZ, RZ, R7 ;  /* 0x000000ffff0b7224 */ /* 0x000fe400078e0007 */
[----:B------:R-:W-:Y:S01]  /*e350*/  IMAD.MOV.U32 R10, RZ, RZ, R8 ;  /* 0x000000ffff0a7224 */ /* 0x000fe200078e0008 */
[----:B------:R-:W-:Y:S06]  /*e360*/  @P2 BRA `(.L_x_717) ;  /* 0xffffffcc00202947 */ /* 0x000fec000383ffff */
.L_x_699:
[----:B------:R-:W-:Y:S06]  /*e370*/  BAR.ARV 0x8, 0x1a0 ;  /* 0x0206800000007b1d */ /* 0x000fec0000002000 */
[----:B------:R-:W-:Y:S05]  /*e380*/  @!P0 BRA `(.L_x_718) ;  /* 0x0000000000048947 */ /* 0x000fea0003800000 */
[----:B------:R-:W-:Y:S01]  /*e390*/  BPT.TRAP 0x1 ;  /* 0x000000040000795c */ /* 0x000fe20000300000 */
.L_x_718:
[----:B------:R-:W-:Y:S01]  /*e3a0*/  ULEA UR14, UR36, UR47, 0x3 ;  /* 0x0000002f240e7291 */ /* 0x000fe2000f8e183f */
[----:B------:R-:W-:-:S05]  /*e3b0*/  IMAD.U32 R0, RZ, RZ, UR37 ;  /* 0x00000025ff007e24 */ /* 0x000fca000f8e00ff */
[----:B------:R-:W-:-:S04]  /*e3c0*/  SHF.L.U32 R0, R0, 0x1f, RZ ;  /* 0x0000001f00007819 */ /* 0x000fc800000006ff */
[----:B------:R1:W2:Y:S01]  /*e3d0*/  SYNCS.PHASECHK.TRANS64.TRYWAIT P1, [UR14+0x19c50], R0 ;  /* 0x019c5000ff0075a7 */ /* 0x0002a2000802014e */
[----:B------:R-:W-:Y:S05]  /*e3e0*/  @!P0 BRA `(.L_x_719) ;  /* 0x0000000000048947 */ /* 0x000fea0003800000 */
[----:B------:R-:W-:Y:S01]  /*e3f0*/  BPT.TRAP 0x1 ;  /* 0x000000040000795c */ /* 0x000fe20000300000 */
.L_x_719:
[----:B--2---:R-:W-:Y:S05]  /*e400*/  @P1 BRA `(.L_x_720) ;  /* 0x0000000000081947 */ /* 0x004fea0003800000 */
[----:B------:R-:W2:Y:S02]  /*e410*/  SYNCS.PHASECHK.TRANS64.TRYWAIT P1, [UR14+0x19c50], R0 ;  /* 0x019c5000ff0075a7 */ /* 0x000ea4000802014e */
[----:B--2---:R-:W-:Y:S05]  /*e420*/  @!P1 BRA `(.L_x_721) ;  /* 0x0000005400709947 */ /* 0x004fea0003800000 */
.L_x_720:
        /* <DEDUP_REMOVED lines=12> */
[----:B------:R-:W-:Y:S02]  /*e4f0*/  @UP0 USHF.R.S32.HI UR11, URZ, 0x1f, UR41 ;  /* 0x0000001f3f0b0899 */ /* 0x000fe40008011429 */
[----:B------:R-:W-:Y:S02]  /*e500*/  @UP0 UIMAD UR6, UR6, UR12, URZ ;  /* 0x0000000c060602a4 */ /* 0x000fe4000f8e023f */
[----:B------:R-:W-:Y:S02]  /*e510*/  @UP0 UIMAD.WIDE.U32 UR8, UR44, UR12, URZ ;  /* 0x0000000c2c0802a5 */ /* 0x000fe4000f8e003f */
[----:B------:R-:W-:Y:S02]  /*e520*/  @UP0 UIMAD UR7, UR44, UR13, UR6 ;  /* 0x0000000d2c0702a4 */ /* 0x000fe4000f8e0206 */
[----:B------:R-:W-:-:S02]  /*e530*/  UIMAD UR6, UR36, 0x300, UR47 ;  /* 0x00000300240678a4 */ /* 0x000fc4000f8e022f */
[----:B------:R-:W-:Y:S01]  /*e540*/  @UP0 UIADD3 UR9, UR9, UR7, URZ ;  /* 0x0000000709090290 */ /* 0x000fe2000fffe03f */
[----:B------:R-:W-:Y:S02]  /*e550*/  @UP0 ULDC.64 UR12, c[0x0][0x9d0] ;  /* 0x00027400000c0ab9 */ /* 0x000fe40000000a00 */
[----:B------:R-:W-:Y:S01]  /*e560*/  UMOV UR7, 0x40000040 ;  /* 0x4000004000077882 */ /* 0x000fe20000000000 */
[----:B------:R-:W-:Y:S02]  /*e570*/  @UP0 UIMAD UR11, UR11, UR12, URZ ;  /* 0x0000000c0b0b02a4 */ /* 0x000fe4000f8e023f */
[----:B------:R-:W-:Y:S01]  /*e580*/  @UP0 UIMAD.WIDE.U32 UR8, UR41, UR12, UR8 ;  /* 0x0000000c290802a5 */ /* 0x000fe2000f8e0008 */
[----:B------:R-:W-:Y:S01]  /*e590*/  QGMMA.64x96x32.F32.E4M3.E4M3 R88, R148, gdesc[UR4], R88, gsb0 ;  /* 0x0160000494587df3 */ /* 0x000fe20008000858 */
[----:B------:R-:W-:Y:S02]  /*e5a0*/  @UP0 UIMAD UR11, UR41, UR13, UR11 ;  /* 0x0000000d290b02a4 */ /* 0x000fe4000f8e020b */
[----:B------:R-:W-:-:S02]  /*e5b0*/  @UP0 ULEA UR4, UP1, UR8, UR4, 0x2 ;  /* 0x0000000408040291 */ /* 0x000fc4000f82103f */
[----:B------:R-:W-:-:S04]  /*e5c0*/  @UP0 UIADD3 UR7, UR9, UR11, URZ ;  /* 0x0000000b09070290 */ /* 0x000fc8000fffe03f */
[----:B------:R-:W-:Y:S01]  /*e5d0*/  @UP0 ULEA.HI.X UR5, UR8, UR5, UR7, 0x2, UP1 ;  /* 0x0000000508050291 */ /* 0x000fe200088f1407 */
[----:B------:R-:W-:-:S05]  /*e5e0*/  IMAD.U32 R2, RZ, RZ, UR4 ;  /* 0x00000004ff027e24 */ /* 0x000fca000f8e00ff */
[----:B--2---:R-:W-:-:S05]  /*e5f0*/  IMAD.U32 R3, RZ, RZ, UR5 ;  /* 0x00000005ff037e24 */ /* 0x004fca000f8e00ff */
[----:B------:R2:W3:Y:S01]  /*e600*/  @P1 LDG.E R4, desc[UR48][R2.64] ;  /* 0x0000003002041981 */ /* 0x0004e2000c1e1900 */
[----:B------:R-:W-:Y:S01]  /*e610*/  UIADD3 UR4, UR6, 0x2, URZ ;  /* 0x0000000206047890 */ /* 0x000fe2000fffe03f */
[----:B------:R-:W-:-:S06]  /*e620*/  UMOV UR19, 0x40000040 ;  /* 0x4000004000137882 */ /* 0x000fcc0000000000 */
[----:B------:R-:W-:Y:S01]  /*e630*/  UMOV UR18, UR4 ;  /* 0x0000000400127c82 */ /* 0x000fe20008000000 */
[----:B------:R-:W-:Y:S02]  /*e640*/  WARPGROUP.DEPBAR.LE gsb0, 0x0 ;  /* 0x00008000000079c5 */ /* 0x000fe40000010000 */
[----:B------:R-:W-:-:S06]  /*e650*/  WARPGROUP.ARRIVE ;  /* 0x00000000000079c5 */ /* 0x000fcc0000000000 */
[----:B------:R-:W-:Y:S01]  /*e660*/  QGMMA.64x96x32.F32.E4M3.E4M3 R88, R144, gdesc[UR16], R88, gsb0 ;  /* 0x0160001090587df3 */ /* 0x000fe20008000858 */
[----:B------:R-:W-:Y:S01]  /*e670*/  UIADD3 UR4, UR6, 0x4, URZ ;  /* 0x0000000406047890 */ /* 0x000fe2000fffe03f */
[----:B------:R-:W-:-:S06]  /*e680*/  UMOV UR19, 0x40000040 ;  /* 0x4000004000137882 */ /* 0x000fcc0000000000 */
[----:B------:R-:W-:Y:S01]  /*e690*/  UMOV UR18, UR4 ;  /* 0x0000000400127c82 */ /* 0x000fe20008000000 */
[----:B------:R-:W4:Y:S01]  /*e6a0*/  SHFL.BFLY PT, R9, R6, 0x2, 0x1f ;  /* 0x0c401f0006097f89 */ /* 0x000f2200000e0000 */
[----:B------:R-:W-:-:S03]  /*e6b0*/  UIADD3 UR6, UR6, 0x6, URZ ;  /* 0x0000000606067890 */ /* 0x000fc6000fffe03f */
[----:B------:R-:W5:Y:S01]  /*e6c0*/  SHFL.BFLY PT, R10, R5, 0x2, 0x1f ;  /* 0x0c401f00050a7f89 */ /* 0x000f6200000e0000 */
[----:B------:R-:W-:Y:S01]  /*e6d0*/  UMOV UR7, 0x40000040 ;  /* 0x4000004000077882 */ /* 0x000fe20000000000 */
[----:B------:R-:W-:Y:S02]  /*e6e0*/  WARPGROUP.DEPBAR.LE gsb0, 0x0 ;  /* 0x00008000000079c5 */ /* 0x000fe40000010000 */
[----:B------:R-:W-:-:S06]  /*e6f0*/  WARPGROUP.ARRIVE ;  /* 0x00000000000079c5 */ /* 0x000fcc0000000000 */
[----:B------:R-:W-:Y:S01]  /*e700*/  QGMMA.64x96x32.F32.E4M3.E4M3 R88, R140, gdesc[UR16], R88, gsb0 ;  /* 0x016000108c587df3 */ /* 0x000fe20008000858 */
        /* <DEDUP_REMOVED lines=11> */
[----:B------:R-:W-:-:S05]  /*e7c0*/  FSETP.NE.FTZ.AND P3, PT, R13, RZ, PT ;  /* 0x000000ff0d00720b */ /* 0x000fca0003f75000 */
[----:B------:R-:W-:Y:S01]  /*e7d0*/  @P1 MUFU.RCP R3, R11 ;  /* 0x0000000b00031308 */ /* 0x000fe20000001000 */
[----:B------:R-:W-:Y:S02]  /*e7e0*/  WARPGROUP.DEPBAR.LE gsb0, 0x0 ;  /* 0x00008000000079c5 */ /* 0x000fe40000010000 */
[----:B------:R-:W-:-:S06]  /*e7f0*/  WARPGROUP.ARRIVE ;  /* 0x00000000000079c5 */ /* 0x000fcc0000000000 */
[----:B------:R-:W-:Y:S01]  /*e800*/  QGMMA.64x96x32.F32.E4M3.E4M3 R88, R136, gdesc[UR4], R88, gsb0 ;  /* 0x0160000488587df3 */ /* 0x000fe20008000858 */
[----:B------:R-:W-:Y:S01]  /*e810*/  FSETP.NE.FTZ.AND P1, PT, R12, RZ, PT ;  /* 0x000000ff0c00720b */ /* 0x000fe20003f35000 */
[----:B------:R-:W-:Y:S01]  /*e820*/  IMAD.MOV.U32 R9, RZ, RZ, RZ ;  /* 0x000000ffff097224 */ /* 0x000fe200078e00ff */
[----:B------:R-:W1:Y:S08]  /*e830*/  @P2 MUFU.LG2 R6, R6 ;  /* 0x0000000600062308 */ /* 0x000e700000000c00 */
[----:B------:R-:W2:Y:S08]  /*e840*/  @P3 MUFU.LG2 R10, R13 ;  /* 0x0000000d000a3308 */ /* 0x000eb00000000c00 */
[----:B------:R-:W4:Y:S01]  /*e850*/  @P1 MUFU.RCP R9, R12 ;  /* 0x0000000c00091308 */ /* 0x000f220000001000 */
[----:B------:R-:W-:-:S02]  /*e860*/  IMAD.U32 R5, RZ, RZ, UR10 ;  /* 0x0000000aff057e24 */ /* 0x000fc4000f8e00ff */
[----:B------:R-:W-:Y:S02]  /*e870*/  IMAD.U32 R14, RZ, RZ, UR10 ;  /* 0x0000000aff0e7e24 */ /* 0x000fe4000f8e00ff */
[----:B-1----:R-:W-:Y:S01]  /*e880*/  @P2 FMUL.FTZ R6, R6, 0.69314718246459960938 ;  /* 0x3f31721806062820 */ /* 0x002fe20000410000 */
[----:B------:R-:W-:Y:S01]  /*e890*/  @P2 FMUL.FTZ R5, R5, 0.69314718246459960938 ;  /* 0x3f31721805052820 */ /* 0x000fe20000410000 */
[----:B------:R-:W-:Y:S01]  /*e8a0*/  @P3 FMUL.FTZ R11, R14, 0.69314718246459960938 ;  /* 0x3f3172180e0b3820 */ /* 0x000fe20000410000 */
[----:B--2---:R-:W-:Y:S01]  /*e8b0*/  @P3 FMUL.FTZ R10, R10, 0.69314718246459960938 ;  /* 0x3f3172180a0a3820 */ /* 0x004fe20000410000 */
[----:B------:R-:W-:Y:S02]  /*e8c0*/  IMAD.MOV.U32 R2, RZ, RZ, -0x800000 ;  /* 0xff800000ff027424 */ /* 0x000fe400078e00ff */
[----:B---3--:R-:W-:Y:S01]  /*e8d0*/  FMUL.FTZ R3, R3, R4 ;  /* 0x0000000403037220 */ /* 0x008fe20000410000 */
[----:B------:R-:W-:Y:S02]  /*e8e0*/  IMAD.MOV.U32 R0, RZ, RZ, -0x800000 ;  /* 0xff800000ff007424 */ /* 0x000fe400078e00ff */
[----:B------:R-:W-:Y:S01]  /*e8f0*/  @P2 FFMA.FTZ R2, R5, R8, R6 ;  /* 0x0000000805022223 */ /* 0x000fe20000010006 */
[----:B------:R-:W-:-:S01]  /*e900*/  @P3 FFMA.FTZ R0, R11, R7, R10 ;  /* 0x000000070b003223 */ /* 0x000fc2000001000a */
[----:B----4-:R-:W-:Y:S01]  /*e910*/  FMUL.FTZ R4, R9, R4 ;  /* 0x0000000409047220 */ /* 0x010fe20000410000 */
[----:B------:R-:W-:-:S02]  /*e920*/  WARPGROUP.DEPBAR.LE gsb0, 0x0 ;  /* 0x00008000000079c5 */ /* 0x000fc40000010000 */
[----:B------:R-:W-:Y:S05]  /*e930*/  @!P0 BRA `(.L_x_722) ;  /* 0x0000000000048947 */ /* 0x000fea0003800000 */
[----:B------:R-:W-:Y:S01]  /*e940*/  BPT.TRAP 0x1 ;  /* 0x000000040000795c */ /* 0x000fe20000300000 */
.L_x_722:
[----:B------:R-:W-:Y:S01]  /*e950*/  UIADD3 UR4, UR14, 0x19c60, URZ ;  /* 0x00019c600e047890 */ /* 0x000fe2000fffe03f */
[-C--:B------:R-:W-:Y:S01]  /*e960*/  FMUL.FTZ R35, R88, R3.reuse ;  /* 0x0000000358237220 */ /* 0x080fe20000410000 */
[----:B------:R-:W-:Y:S01]  /*e970*/  UIADD3 UR36, UR36, 0x1, URZ ;  /* 0x0000000124247890 */ /* 0x000fe2000fffe03f */
[-C--:B------:R-:W-:Y:S01]  /*e980*/  FMUL.FTZ R34, R89, R3.reuse ;  /* 0x0000000359227220 */ /* 0x080fe20000410000 */
[----:B------:R-:W-:Y:S01]  /*e990*/  UPRMT UR4, UR50, 0x654, UR4 ;  /* 0x0000065432047896 */ /* 0x000fe20008000004 */
[-C--:B------:R-:W-:Y:S01]  /*e9a0*/  FMUL.FTZ R92, R92, R3.reuse ;  /* 0x000000035c5c7220 */ /* 0x080fe20000410000 */
[----:B------:R-:W-:Y:S01]  /*e9b0*/  UISETP.NE.AND UP0, UPT, UR36, 0x2, UPT ;  /* 0x000000022400788c */ /* 0x000fe2000bf05270 */
[-C--:B------:R-:W-:Y:S01]  /*e9c0*/  FMUL.FTZ R93, R93, R3.reuse ;  /* 0x000000035d5d7220 */ /* 0x080fe20000410000 */
[-C--:B------:R-:W-:Y:S01]  /*e9d0*/  FMUL.FTZ R31, R96, R3.reuse ;  /* 0x00000003601f7220 */ /* 0x080fe20000410000 */
[-C--:B------:R-:W-:Y:S01]  /*e9e0*/  FMUL.FTZ R30, R97, R3.reuse ;  /* 0x00000003611e7220 */ /* 0x080fe20000410000 */
[-C--:B------:R-:W-:Y:S01]  /*e9f0*/  FMUL.FTZ R100, R100, R3.reuse ;  /* 0x0000000364647220 */ /* 0x080fe20000410000 */
[-C--:B------:R-:W-:Y:S01]  /*ea00*/  FMUL.FTZ R101, R101, R3.reuse ;  /* 0x0000000365657220 */ /* 0x080fe20000410000 */
[-C--:B------:R-:W-:Y:S01]  /*ea10*/  FMUL.FTZ R27, R104, R3.reuse ;  /* 0x00000003681b7220 */ /* 0x080fe20000410000 */
[----:B------:R-:W-:Y:S01]  /*ea20*/  SYNCS.ARRIVE.TRANS64.RED.A1T0 RZ, [UR4], RZ ;  /* 0x000000ffffff79a7 */ /* 0x000fe20008100404 */
        /* <DEDUP_REMOVED lines=43> */
[----:B------:R-:W-:-:S12]  /*ece0*/  ULOP3.LUT UR37, UR37, UR4, URZ, 0x3c, !UPT ;  /* 0x0000000425257292 */ /* 0x000fd8000f8e3c3f */
.L_x_648:
[----:B------:R-:W1:Y:S08]  /*ecf0*/  S2UR UR50, SR_CgaCtaId ;  /* 0x00000000003279c3 */ /* 0x000e700000008800 */
[----:B------:R-:W-:Y:S06]  /*ed00*/  BAR.SYNC.DEFER_BLOCKING 0x5, 0x200 ;  /* 0x0148000000007b1d */ /* 0x000fec0000010000 */
[----:B------:R-:W-:-:S02]  /*ed10*/  UMOV UR47, 0x400 ;  /* 0x00000400002f7882 */ /* 0x000fc40000000000 */
[----:B-1----:R-:W-:-:S09]  /*ed20*/  ULEA UR47, UR50, UR47, 0x18 ;  /* 0x0000002f322f7291 */ /* 0x002fd2000f8ec03f */
[----:B------:R-:W1:Y:S02]  /*ed30*/  LDS R3, [UR47+0x19cd0] ;  /* 0x019cd02fff037984 */ /* 0x000e640008000800 */
[----:B-1----:R-:W-:Y:S01]  /*ed40*/  R2UR UR4, R3 ;  /* 0x00000000030472ca */ /* 0x002fe200000e0000 */
[----:B------:R-:W-:Y:S06]  /*ed50*/  BAR.ARV 0x4, 0x200 ;  /* 0x0108000000007b1d */ /* 0x000fec0000002000 */
[----:B------:R-:W-:Y:S08]  /*ed60*/  @P0 BRA `(.L_x_723) ;  /* 0x0000000c005c0947 */ /* 0x000ff00003800000 */
[----:B------:R-:W1:Y:S01]  /*ed70*/  S2R R17, SR_TID.X ;  /* 0x0000000000117919 */ /* 0x000e620000002100 */
[----:B------:R-:W-:Y:S01]  /*ed80*/  ULDC.64 UR6, c[0x4][0x38] ;  /* 0x01000e0000067ab9 */ /* 0x000fe20000000a00 */
[----:B------:R-:W-:Y:S01]  /*ed90*/  F2FP.BF16.F32.PACK_AB R13, R124, R13 ;  /* 0x0000000d7c0d723e */ /* 0x000fe200000010ff */
[----:B------:R-:W-:Y:S01]  /*eda0*/  ULDC UR10, c[0x0][0xa88] ;  /* 0x0002a200000a7ab9 */ /* 0x000fe20000000800 */
[----:B------:R-:W-:Y:S02]  /*edb0*/  F2FP.BF16.F32.PACK_AB R12, R125, R12 ;  /* 0x0000000c7d0c723e */ /* 0x000fe400000010ff */
[----:B------:R-:W-:Y:S02]  /*edc0*/  F2FP.BF16.F32.PACK_AB R9, R132, R9 ;  /* 0x000000098409723e */ /* 0x000fe400000010ff */
[----:B------:R-:W-:Y:S02]  /*edd0*/  F2FP.BF16.F32.PACK_AB R8, R133, R8 ;  /* 0x000000088508723e */ /* 0x000fe400000010ff */
[----:B------:R-:W-:-:S02]  /*ede0*/  F2FP.BF16.F32.PACK_AB R7, R134, R7 ;  /* 0x000000078607723e */ /* 0x000fc400000010ff */
[----:B------:R-:W-:Y:S02]  /*edf0*/  F2FP.BF16.F32.PACK_AB R6, R135, R6 ;  /* 0x000000068706723e */ /* 0x000fe400000010ff */
[----:B------:R-:W-:Y:S02]  /*ee00*/  F2FP.BF16.F32.PACK_AB R11, R126, R11 ;  /* 0x0000000b7e0b723e */ /* 0x000fe400000010ff */
[----:B------:R-:W-:Y:S02]  /*ee10*/  F2FP.BF16.F32.PACK_AB R10, R127, R10 ;  /* 0x0000000a7f0a723e */ /* 0x000fe400000010ff */
[----:B------:R-:W-:Y:S02]  /*ee20*/  LOP3.LUT P1, RZ, R157, 0x3, RZ, 0xc0, !PT ;  /* 0x000000039dff7812 */ /* 0x000fe4000782c0ff */
[----:B------:R-:W-:Y:S02]  /*ee30*/  F2FP.BF16.F32.PACK_AB R15, R118, R15 ;  /* 0x0000000f760f723e */ /* 0x000fe400000010ff */
[----:B------:R-:W-:-:S02]  /*ee40*/  F2FP.BF16.F32.PACK_AB R14, R119, R14 ;  /* 0x0000000e770e723e */ /* 0x000fc400000010ff */
[----:B------:R-:W-:Y:S02]  /*ee50*/  F2FP.BF16.F32.PACK_AB R33, R94, R33 ;  /* 0x000000215e21723e */ /* 0x000fe400000010ff */
[----:B------:R-:W-:Y:S02]  /*ee60*/  F2FP.BF16.F32.PACK_AB R32, R95, R32 ;  /* 0x000000205f20723e */ /* 0x000fe400000010ff */
[----:B------:R-:W-:Y:S02]  /*ee70*/  F2FP.BF16.F32.PACK_AB R35, R92, R35 ;  /* 0x000000235c23723e */ /* 0x000fe400000010ff */
[----:B------:R-:W-:Y:S02]  /*ee80*/  F2FP.BF16.F32.PACK_AB R34, R93, R34 ;  /* 0x000000225d22723e */ /* 0x000fe400000010ff */
[----:B------:R-:W-:Y:S01]  /*ee90*/  F2FP.BF16.F32.PACK_AB R31, R100, R31 ;  /* 0x0000001f641f723e */ /* 0x000fe200000010ff */
[----:B-1----:R-:W-:Y:S01]  /*eea0*/  IMAD.SHL.U32 R3, R17, 0x4, RZ ;  /* 0x0000000411037824 */ /* 0x002fe200078e00ff */
[----:B------:R-:W-:-:S02]  /*eeb0*/  F2FP.BF16.F32.PACK_AB R30, R101, R30 ;  /* 0x0000001e651e723e */ /* 0x000fc400000010ff */
[----:B------:R-:W-:Y:S02]  /*eec0*/  F2FP.BF16.F32.PACK_AB R27, R108, R27 ;  /* 0x0000001b6c1b723e */ /* 0x000fe400000010ff */
[----:B------:R-:W-:Y:S02]  /*eed0*/  F2FP.BF16.F32.PACK_AB R26, R109, R26 ;  /* 0x0000001a6d1a723e */ /* 0x000fe400000010ff */
[----:B------:R-:W-:Y:S02]  /*eee0*/  F2FP.BF16.F32.PACK_AB R29, R102, R29 ;  /* 0x0000001d661d723e */ /* 0x000fe400000010ff */
[----:B------:R-:W-:Y:S01]  /*eef0*/  F2FP.BF16.F32.PACK_AB R28, R103, R28 ;  /* 0x0000001c671c723e */ /* 0x000fe200000010ff */
[----:B------:R-:W-:Y:S01]  /*ef00*/  USHF.R.S32.HI UR5, URZ, 0x1f, UR43 ;  /* 0x0000001f3f057899 */ /* 0x000fe2000801142b */
[----:B------:R-:W-:Y:S01]  /*ef10*/  LOP3.LUT R3, R3, 0xc, RZ, 0xc0, !PT ;  /* 0x0000000c03037812 */ /* 0x000fe200078ec0ff */
[----:B------:R-:W1:Y:S08]  /*ef20*/  LDC.64 R72, c[0x0][0xb78] ;  /* 0x0002de00ff487b82 */ /* 0x000e700000000a00 */
[----:B------:R-:W-:Y:S01]  /*ef30*/  BAR.SYNC.DEFER_BLOCKING 0x1, 0x180 ;  /* 0x0046000000007b1d */ /* 0x000fe20000010000 */
[----:B------:R-:W-:-:S05]  /*ef40*/  IADD3 R4, P0, R3, UR6, RZ ;  /* 0x0000000603047c10 */ /* 0x000fca000ff1e0ff */
[----:B------:R-:W-:Y:S01]  /*ef50*/  IMAD.X R5, RZ, RZ, UR7, P0 ;  /* 0x00000007ff057e24 */ /* 0x000fe200080e06ff */
[----:B------:R-:W2:Y:S01]  /*ef60*/  S2R R45, SR_TID.X ;  /* 0x00000000002d7919 */ /* 0x000ea20000002100 */
[----:B------:R-:W-:Y:S01]  /*ef70*/  F2FP.BF16.F32.PACK_AB R25, R110, R25 ;  /* 0x000000196e19723e */ /* 0x000fe200000010ff */
[----:B------:R-:W-:Y:S02]  /*ef80*/  ULDC.64 UR6, c[0x0][0xb70] ;  /* 0x0002dc0000067ab9 */ /* 0x000fe40000000a00 */
[----:B------:R3:W4:Y:S01]  /*ef90*/  LDG.E.CONSTANT R3, desc[UR48][R4.64] ;  /* 0x0000003004037981 */ /* 0x000722000c1e9900 */
[----:B------:R-:W-:Y:S02]  /*efa0*/  F2FP.BF16.F32.PACK_AB R24, R111, R24 ;  /* 0x000000186f18723e */ /* 0x000fe400000010ff */
[----:B------:R-:W-:Y:S02]  /*efb0*/  F2FP.BF16.F32.PACK_AB R21, R116, R21 ;  /* 0x000000157415723e */ /* 0x000fe400000010ff */
[----:B------:R-:W-:Y:S01]  /*efc0*/  F2FP.BF16.F32.PACK_AB R20, R117, R20 ;  /* 0x000000147514723e */ /* 0x000fe200000010ff */
[----:B------:R-:W5:Y:S01]  /*efd0*/  LDL R5, [R1] ;  /* 0x0000000001057983 */ /* 0x000f620000100800 */
[----:B---3--:R-:W-:-:S04]  /*efe0*/  LOP3.LUT P0, R4, R17, 0x3, RZ, 0xc0, !PT ;  /* 0x0000000311047812 */ /* 0x008fc8000780c0ff */
[----:B------:R-:W-:-:S04]  /*eff0*/  ISETP.EQ.OR P0, PT, R4, 0x3, !P0 ;  /* 0x000000030400780c */ /* 0x000fc80004702670 */
[----:B------:R-:W-:Y:S02]  /*f000*/  SEL R46, R13, R12, P0 ;  /* 0x0000000c0d2e7207 */ /* 0x000fe40000000000 */
[----:B------:R-:W-:Y:S02]  /*f010*/  SEL R48, R12, R13, P0 ;  /* 0x0000000d0c307207 */ /* 0x000fe40000000000 */
[----:B------:R-:W-:-:S04]  /*f020*/  IADD3 R13, P6, R22, 0x20, RZ ;  /* 0x00000020160d7810 */ /* 0x000fc80007fde0ff */
[----:B------:R-:W-:Y:S02]  /*f030*/  LOP3.LUT R12, R13, 0x180, RZ, 0xc0, !PT ;  /* 0x000001800d0c7812 */ /* 0x000fe400078ec0ff */
[----:B------:R-:W-:Y:S02]  /*f040*/  SEL R50, R9, R8, P0 ;  /* 0x0000000809327207 */ /* 0x000fe40000000000 */
[----:B------:R-:W-:Y:S02]  /*f050*/  SEL R52, R8, R9, P0 ;  /* 0x0000000908347207 */ /* 0x000fe40000000000 */
[----:B------:R-:W-:Y:S02]  /*f060*/  SHF.R.U64 R12, R12, 0x3, RZ ;  /* 0x000000030c0c7819 */ /* 0x000fe400000012ff */
[----:B------:R-:W-:Y:S02]  /*f070*/  IADD3 R9, P4, R22, 0x3020, RZ ;  /* 0x0000302016097810 */ /* 0x000fe40007f9e0ff */
[----:B------:R-:W-:Y:S01]  /*f080*/  LOP3.LUT R12, R12, R13, RZ, 0x3c, !PT ;  /* 0x0000000d0c0c7212 */ /* 0x000fe200078e3cff */
[----:B------:R-:W-:Y:S01]  /*f090*/  IMAD.X R13, RZ, RZ, R23, P6 ;  /* 0x000000ffff0d7224 */ /* 0x000fe200030e0617 */
[----:B------:R-:W-:-:S02]  /*f0a0*/  SEL R68, R7, R6, P0 ;  /* 0x0000000607447207 */ /* 0x000fc40000000000 */
[----:B------:R-:W-:Y:S02]  /*f0b0*/  SEL R70, R6, R7, P0 ;  /* 0x0000000706467207 */ /* 0x000fe40000000000 */
[----:B------:R-:W-:Y:S02]  /*f0c0*/  LOP3.LUT R8, R9, 0x180, RZ, 0xc0, !PT ;  /* 0x0000018009087812 */ /* 0x000fe400078ec0ff */
[----:B------:R-:W-:Y:S02]  /*f0d0*/  SEL R64, R11, R10, P0 ;  /* 0x0000000a0b407207 */ /* 0x000fe40000000000 */
[----:B------:R-:W-:Y:S02]  /*f0e0*/  SEL R66, R10, R11, P0 ;  /* 0x0000000b0a427207 */ /* 0x000fe40000000000 */
[C---:B------:R-:W-:Y:S02]  /*f0f0*/  IADD3 R7, P5, R22.reuse, 0x6000, RZ ;  /* 0x0000600016077810 */ /* 0x040fe40007fbe0ff */
[----:B------:R-:W-:-:S02]  /*f100*/  IADD3 R11, P3, R22, 0x3000, RZ ;  /* 0x00003000160b7810 */ /* 0x000fc40007f7e0ff */
[----:B------:R-:W-:Y:S02]  /*f110*/  SHF.R.U64 R8, R8, 0x3, RZ ;  /* 0x0000000308087819 */ /* 0x000fe400000012ff */
[----:B------:R-:W-:Y:S02]  /*f120*/  LOP3.LUT R6, R7, 0x180, RZ, 0xc0, !PT ;  /* 0x0000018007067812 */ /* 0x000fe400078ec0ff */
[----:B------:R-:W-:Y:S02]  /*f130*/  SEL R60, R15, R14, P0 ;  /* 0x0000000e0f3c7207 */ /* 0x000fe40000000000 */
[----:B------:R-:W-:Y:S02]  /*f140*/  SEL R62, R14, R15, P0 ;  /* 0x0000000f0e3e7207 */ /* 0x000fe40000000000 */
[----:B------:R-:W-:Y:S02]  /*f150*/  LOP3.LUT R10, R11, 0x180, RZ, 0xc0, !PT ;  /* 0x000001800b0a7812 */ /* 0x000fe400078ec0ff */
[----:B------:R-:W-:-:S02]  /*f160*/  LOP3.LUT R15, R22, 0x180, RZ, 0xc0, !PT ;  /* 0x00000180160f7812 */ /* 0x000fc400078ec0ff */
[----:B------:R-:W-:Y:S01]  /*f170*/  LOP3.LUT R8, R8, R9, RZ, 0x3c, !PT ;  /* 0x0000000908087212 */ /* 0x000fe200078e3cff */
[----:B------:R-:W-:Y:S01]  /*f180*/  IMAD.X R9, RZ, RZ, R23, P4 ;  /* 0x000000ffff097224 */ /* 0x000fe200020e0617 */
[----:B------:R-:W-:Y:S02]  /*f190*/  SHF.R.U64 R6, R6, 0x3, RZ ;  /* 0x0000000306067819 */ /* 0x000fe400000012ff */
[----:B------:R-:W-:Y:S02]  /*f1a0*/  SHF.R.U64 R10, R10, 0x3, RZ ;  /* 0x000000030a0a7819 */ /* 0x000fe400000012ff */
[----:B------:R-:W-:Y:S02]  /*f1b0*/  SHF.R.U64 R15, R15, 0x3, RZ ;  /* 0x000000030f0f7819 */ /* 0x000fe400000012ff */
[----:B------:R-:W-:Y:S02]  /*f1c0*/  SEL R54, R33, R32, P0 ;  /* 0x0000002021367207 */ /* 0x000fe40000000000 */
[----:B------:R-:W-:-:S02]  /*f1d0*/  SEL R32, R32, R33, P0 ;  /* 0x0000002120207207 */ /* 0x000fc40000000000 */
[----:B------:R-:W-:Y:S01]  /*f1e0*/  LOP3.LUT R6, R6, R7, RZ, 0x3c, !PT ;  /* 0x0000000706067212 */ /* 0x000fe200078e3cff */
[--C-:B------:R-:W-:Y:S01]  /*f1f0*/  IMAD.X R7, RZ, RZ, R23.reuse, P5 ;  /* 0x000000ffff077224 */ /* 0x100fe200028e0617 */
[----:B------:R-:W-:Y:S02]  /*f200*/  SEL R36, R35, R34, P0 ;  /* 0x0000002223247207 */ /* 0x000fe40000000000 */
[----:B------:R-:W-:Y:S02]  /*f210*/  SEL R38, R31, R30, P0 ;  /* 0x0000001e1f267207 */ /* 0x000fe40000000000 */
[----:B------:R-:W-:Y:S01]  /*f220*/  LOP3.LUT R10, R10, R11, RZ, 0x3c, !PT ;  /* 0x0000000b0a0a7212 */ /* 0x000fe200078e3cff */
[----:B------:R-:W-:Y:S01]  /*f230*/  IMAD.X R11, RZ, RZ, R23, P3 ;  /* 0x000000ffff0b7224 */ /* 0x000fe200018e0617 */
[----:B------:R-:W-:Y:S02]  /*f240*/  MOV R33, R8 ;  /* 0x0000000800217202 */ /* 0x000fe40000000f00 */
[----:B------:R-:W-:-:S02]  /*f250*/  SEL R34, R34, R35, P0 ;  /* 0x0000002322227207 */ /* 0x000fc40000000000 */
[----:B------:R-:W-:Y:S02]  /*f260*/  SEL R30, R30, R31, P0 ;  /* 0x0000001f1e1e7207 */ /* 0x000fe40000000000 */
[----:B------:R-:W-:Y:S02]  /*f270*/  SEL R40, R27, R26, P0 ;  /* 0x0000001a1b287207 */ /* 0x000fe40000000000 */
[----:B------:R-:W-:Y:S01]  /*f280*/  LOP3.LUT R14, R15, R22, RZ, 0x3c, !PT ;  /* 0x000000160f0e7212 */ /* 0x000fe200078e3cff */
[----:B------:R-:W-:Y:S01]  /*f290*/  IMAD.MOV.U32 R15, RZ, RZ, R23 ;  /* 0x000000ffff0f7224 */ /* 0x000fe200078e0017 */
[----:B------:R-:W-:Y:S02]  /*f2a0*/  SEL R26, R26, R27, P0 ;  /* 0x0000001b1a1a7207 */ /* 0x000fe40000000000 */
[----:B------:R-:W-:Y:S01]  /*f2b0*/  SEL R56, R29, R28, P0 ;  /* 0x0000001c1d387207 */ /* 0x000fe20000000000 */
[----:B------:R-:W-:Y:S01]  /*f2c0*/  UIMAD UR5, UR5, UR6, URZ ;  /* 0x00000006050572a4 */ /* 0x000fe2000f8e023f */
[----:B------:R-:W-:-:S02]  /*f2d0*/  SEL R42, R21, R20, P0 ;  /* 0x00000014152a7207 */ /* 0x000fc40000000000 */
[----:B------:R-:W-:Y:S02]  /*f2e0*/  SEL R28, R28, R29, P0 ;  /* 0x0000001d1c1c7207 */ /* 0x000fe40000000000 */
[----:B------:R-:W-:Y:S02]  /*f2f0*/  SEL R58, R25, R24, P0 ;  /* 0x00000018193a7207 */ /* 0x000fe40000000000 */
[----:B------:R-:W-:Y:S02]  /*f300*/  SEL R44, R20, R21, P0 ;  /* 0x00000015142c7207 */ /* 0x000fe40000000000 */
[----:B------:R-:W-:Y:S02]  /*f310*/  SEL R24, R24, R25, P0 ;  /* 0x0000001918187207 */ /* 0x000fe40000000000 */
[----:B------:R-:W-:Y:S02]  /*f320*/  MOV R31, R6 ;  /* 0x00000006001f7202 */ /* 0x000fe40000000f00 */
[----:B------:R-:W-:-:S02]  /*f330*/  MOV R37, R12 ;  /* 0x0000000c00257202 */ /* 0x000fc40000000f00 */
[----:B------:R-:W-:Y:S01]  /*f340*/  MOV R35, R10 ;  /* 0x0000000a00237202 */ /* 0x000fe20000000f00 */
[----:B------:R-:W-:Y:S01]  /*f350*/  UIMAD.WIDE.U32 UR8, UR43, UR6, URZ ;  /* 0x000000062b0872a5 */ /* 0x000fe2000f8e003f */
[----:B------:R-:W-:Y:S01]  /*f360*/  MOV R39, R14 ;  /* 0x0000000e00277202 */ /* 0x000fe20000000f00 */
[----:B------:R-:W-:Y:S01]  /*f370*/  UIMAD UR5, UR43, UR7, UR5 ;  /* 0x000000072b0572a4 */ /* 0x000fe2000f8e0205 */
[----:B--2---:R-:W-:Y:S02]  /*f380*/  VIADD R49, R45, 0xffffff80 ;  /* 0xffffff802d317836 */ /* 0x004fe40000000000 */
[----:B------:R-:W-:Y:S01]  /*f390*/  ULDC.64 UR6, c[0x0][0xb40] ;  /* 0x0002d00000067ab9 */ /* 0x000fe20000000a00 */
[----:B------:R-:W-:Y:S02]  /*f3a0*/  UIADD3 UR5, UR9, UR5, URZ ;  /* 0x0000000509057290 */ /* 0x000fe4000fffe03f */
[----:B------:R-:W-:-:S04]  /*f3b0*/  IMAD.U32 R21, RZ, RZ, UR9 ;  /* 0x00000009ff157e24 */ /* 0x000fc8000f8e00ff */
[----:B------:R-:W-:Y:S01]  /*f3c0*/  IMAD.U32 R21, RZ, RZ, UR5 ;  /* 0x00000005ff157e24 */ /* 0x000fe2000f8e00ff */
[----:B------:R-:W-:Y:S01]  /*f3d0*/  USHF.R.S32.HI UR5, URZ, 0x1f, UR44 ;  /* 0x0000001f3f057899 */ /* 0x000fe2000801142c */
[----:B------:R-:W-:Y:S01]  /*f3e0*/  IMAD.U32 R20, RZ, RZ, UR8 ;  /* 0x00000008ff147e24 */ /* 0x000fe2000f8e00ff */
[----:B------:R-:W-:-:S03]  /*f3f0*/  SHF.R.S32.HI R53, RZ, 0x1f, R49 ;  /* 0x0000001fff357819 */ /* 0x000fc60000011431 */
[----:B-1----:R-:W-:Y:S01]  /*f400*/  IMAD.WIDE.U32 R20, R72, UR44, R20 ;  /* 0x0000002c48147c25 */ /* 0x002fe2000f8e0014 */
[----:B------:R-:W-:-:S04]  /*f410*/  LEA.HI R53, R53, R49, RZ, 0x5 ;  /* 0x0000003135357211 */ /* 0x000fc800078f28ff */
[----:B------:R-:W-:Y:S01]  /*f420*/  SHF.R.S32.HI R53, RZ, 0x5, R53 ;  /* 0x00000005ff357819 */ /* 0x000fe20000011435 */
[----:B-----5:R-:W-:Y:S01]  /*f430*/  VIADD R41, R5, UR42 ;  /* 0x0000002a05297c36 */ /* 0x020fe20008000000 */
[----:B------:R-:W-:-:S03]  /*f440*/  IADD3 R5, P6, R22, 0x6020, RZ ;  /* 0x0000602016057810 */ /* 0x000fc60007fde0ff */
[----:B------:R-:W-:-:S05]  /*f450*/  VIADD R4, R41, 0x8 ;  /* 0x0000000829047836 */ /* 0x000fca0000000000 */
[----:B------:R-:W-:Y:S02]  /*f460*/  ISETP.GE.OR P2, PT, R4, UR10, P1 ;  /* 0x0000000a04007c0c */ /* 0x000fe40008f46670 */
[----:B------:R-:W-:-:S04]  /*f470*/  LOP3.LUT R4, R5, 0x180, RZ, 0xc0, !PT ;  /* 0x0000018005047812 */ /* 0x000fc800078ec0ff */
[----:B------:R-:W-:Y:S02]  /*f480*/  SHF.R.U64 R4, R4, 0x3, RZ ;  /* 0x0000000304047819 */ /* 0x000fe400000012ff */
[----:B----4-:R-:W-:Y:S02]  /*f490*/  LOP3.LUT R9, R3, 0x2, RZ, 0x3c, !PT ;  /* 0x0000000203097812 */ /* 0x010fe400078e3cff */
[----:B------:R-:W-:Y:S01]  /*f4a0*/  LOP3.LUT R4, R4, R5, RZ, 0x3c, !PT ;  /* 0x0000000504047212 */ /* 0x000fe200078e3cff */
[----:B------:R-:W-:Y:S01]  /*f4b0*/  IMAD.X R5, RZ, RZ, R23, P6 ;  /* 0x000000ffff057224 */ /* 0x000fe200030e0617 */
[----:B------:R-:W-:Y:S04]  /*f4c0*/  SHFL.IDX PT, R36, R36, R3, 0x1c1f ;  /* 0x001c1f0324247589 */ /* 0x000fe800000e0000 */
[----:B------:R-:W-:Y:S01]  /*f4d0*/  MOV R29, R4 ;  /* 0x00000004001d7202 */ /* 0x000fe20000000f00 */
[----:B------:R-:W-:Y:S04]  /*f4e0*/  SHFL.IDX PT, R38, R38, R3, 0x1c1f ;  /* 0x001c1f0326267589 */ /* 0x000fe800000e0000 */
[----:B------:R-:W1:Y:S04]  /*f4f0*/  SHFL.IDX PT, R5, R34, R9, 0x1c1f ;  /* 0x001c1f0922057589 */ /* 0x000e6800000e0000 */
[----:B------:R-:W2:Y:S04]  /*f500*/  SHFL.IDX PT, R7, R30, R9, 0x1c1f ;  /* 0x001c1f091e077589 */ /* 0x000ea800000e0000 */
[----:B------:R-:W-:Y:S04]  /*f510*/  SHFL.IDX PT, R40, R40, R3, 0x1c1f ;  /* 0x001c1f0328287589 */ /* 0x000fe800000e0000 */
[----:B------:R-:W3:Y:S04]  /*f520*/  SHFL.IDX PT, R11, R26, R9, 0x1c1f ;  /* 0x001c1f091a0b7589 */ /* 0x000ee800000e0000 */
[----:B------:R-:W-:Y:S04]  /*f530*/  SHFL.IDX PT, R54, R54, R3, 0x1c1f ;  /* 0x001c1f0336367589 */ /* 0x000fe800000e0000 */
[----:B------:R-:W4:Y:S04]  /*f540*/  SHFL.IDX PT, R13, R32, R9, 0x1c1f ;  /* 0x001c1f09200d7589 */ /* 0x000f2800000e0000 */
[----:B------:R-:W-:Y:S04]  /*f550*/  SHFL.IDX PT, R56, R56, R3, 0x1c1f ;  /* 0x001c1f0338387589 */ /* 0x000fe800000e0000 */
[----:B------:R-:W5:Y:S04]  /*f560*/  SHFL.IDX PT, R15, R28, R9, 0x1c1f ;  /* 0x001c1f091c0f7589 */ /* 0x000f6800000e0000 */
[----:B------:R-:W-:Y:S04]  /*f570*/  SHFL.IDX PT, R42, R42, R3, 0x1c1f ;  /* 0x001c1f032a2a7589 */ /* 0x000fe800000e0000 */
[----:B------:R-:W-:Y:S04]  /*f580*/  SHFL.IDX PT, R58, R58, R3, 0x1c1f ;  /* 0x001c1f033a3a7589 */ /* 0x000fe800000e0000 */
[----:B------:R3:W5:Y:S04]  /*f590*/  SHFL.IDX PT, R27, R24, R9, 0x1c1f ;  /* 0x001c1f09181b7589 */ /* 0x00076800000e0000 */
[----:B------:R-:W-:Y:S04]  /*f5a0*/  SHFL.IDX PT, R60, R60, R3, 0x1c1f ;  /* 0x001c1f033c3c7589 */ /* 0x000fe800000e0000 */
[----:B------:R-:W5:Y:S04]  /*f5b0*/  SHFL.IDX PT, R17, R44, R9, 0x1c1f ;  /* 0x001c1f092c117589 */ /* 0x000f6800000e0000 */
[----:B------:R-:W5:Y:S04]  /*f5c0*/  SHFL.IDX PT, R43, R62, R9, 0x1c1f ;  /* 0x001c1f093e2b7589 */ /* 0x000f6800000e0000 */
[----:B------:R-:W-:Y:S04]  /*f5d0*/  SHFL.IDX PT, R46, R46, R3, 0x1c1f ;  /* 0x001c1f032e2e7589 */ /* 0x000fe800000e0000 */
[----:B------:R-:W-:Y:S04]  /*f5e0*/  SHFL.IDX PT, R64, R64, R3, 0x1c1f ;  /* 0x001c1f0340407589 */ /* 0x000fe800000e0000 */
[----:B------:R-:W5:Y:S04]  /*f5f0*/  SHFL.IDX PT, R19, R48, R9, 0x1c1f ;  /* 0x001c1f0930137589 */ /* 0x000f6800000e0000 */
[----:B------:R-:W5:Y:S04]  /*f600*/  SHFL.IDX PT, R47, R66, R9, 0x1c1f ;  /* 0x001c1f09422f7589 */ /* 0x000f6800000e0000 */
[----:B------:R-:W-:Y:S04]  /*f610*/  SHFL.IDX PT, R50, R50, R3, 0x1c1f ;  /* 0x001c1f0332327589 */ /* 0x000fe800000e0000 */
[----:B------:R-:W-:Y:S04]  /*f620*/  SHFL.IDX PT, R68, R68, R3, 0x1c1f ;  /* 0x001c1f0344447589 */ /* 0x000fe800000e0000 */
[----:B------:R-:W5:Y:S04]  /*f630*/  SHFL.IDX PT, R25, R52, R9, 0x1c1f ;  /* 0x001c1f0934197589 */ /* 0x000f6800000e0000 */
[----:B------:R5:W5:Y:S01]  /*f640*/  SHFL.IDX PT, R51, R70, R9, 0x1c1f ;  /* 0x001c1f0946337589 */ /* 0x000b6200000e0000 */
[----:B------:R-:W-:Y:S01]  /*f650*/  IMAD R4, R72, UR5, RZ ;  /* 0x0000000548047c24 */ /* 0x000fe2000f8e02ff */
[----:B-1----:R-:W-:-:S02]  /*f660*/  SEL R6, R5, R36, P0 ;  /* 0x0000002405067207 */ /* 0x002fc40000000000 */
[----:B--2---:R-:W-:Y:S01]  /*f670*/  SEL R8, R38, R7, P0 ;  /* 0x0000000726087207 */ /* 0x004fe20000000000 */
[----:B---3--:R-:W-:Y:S01]  /*f680*/  IMAD R24, R73, UR44, R4 ;  /* 0x0000002c49187c24 */ /* 0x008fe2000f8e0204 */
[----:B------:R-:W-:Y:S02]  /*f690*/  SEL R4, R36, R5, P0 ;  /* 0x0000000524047207 */ /* 0x000fe40000000000 */
[----:B------:R-:W-:Y:S02]  /*f6a0*/  SEL R10, R7, R38, P0 ;  /* 0x00000026070a7207 */ /* 0x000fe40000000000 */
[----:B------:R-:W-:Y:S02]  /*f6b0*/  SEL R12, R40, R11, P0 ;  /* 0x0000000b280c7207 */ /* 0x000fe40000000000 */
[----:B------:R-:W-:Y:S02]  /*f6c0*/  SEL R14, R11, R40, P0 ;  /* 0x000000280b0e7207 */ /* 0x000fe40000000000 */
[----:B----4-:R-:W-:-:S02]  /*f6d0*/  SEL R5, R54, R13, P0 ;  /* 0x0000000d36057207 */ /* 0x010fc40000000000 */
[----:B------:R-:W-:Y:S02]  /*f6e0*/  SEL R7, R13, R54, P0 ;  /* 0x000000360d077207 */ /* 0x000fe40000000000 */
[----:B-----5:R-:W-:Y:S02]  /*f6f0*/  SEL R9, R56, R15, P0 ;  /* 0x0000000f38097207 */ /* 0x020fe40000000000 */
[----:B------:R-:W-:Y:S02]  /*f700*/  SEL R11, R15, R56, P0 ;  /* 0x000000380f0b7207 */ /* 0x000fe40000000000 */
[C---:B------:R-:W-:Y:S02]  /*f710*/  ISETP.GE.OR P1, PT, R41.reuse, UR10, P1 ;  /* 0x0000000a29007c0c */ /* 0x040fe40008f26670 */
[----:B------:R-:W-:Y:S02]  /*f720*/  SHF.R.S32.HI R3, RZ, 0x1f, R41 ;  /* 0x0000001fff037819 */ /* 0x000fe40000011429 */
[----:B------:R-:W-:-:S02]  /*f730*/  IADD3 R20, P3, R41, R20, RZ ;  /* 0x0000001429147210 */ /* 0x000fc40007f7e0ff */
[----:B------:R-:W-:Y:S02]  /*f740*/  SEL R13, R58, R27, P0 ;  /* 0x0000001b3a0d7207 */ /* 0x000fe40000000000 */
[----:B------:R-:W-:Y:S02]  /*f750*/  SEL R15, R27, R58, P0 ;  /* 0x0000003a1b0f7207 */ /* 0x000fe40000000000 */
[----:B------:R-:W-:Y:S02]  /*f760*/  SEL R40, R42, R17, P0 ;  /* 0x000000112a287207 */ /* 0x000fe40000000000 */
[----:B------:R-:W-:Y:S02]  /*f770*/  SEL R41, R60, R43, P0 ;  /* 0x0000002b3c297207 */ /* 0x000fe40000000000 */
[----:B------:R-:W-:Y:S02]  /*f780*/  SEL R42, R17, R42, P0 ;  /* 0x0000002a112a7207 */ /* 0x000fe40000000000 */
[----:B------:R-:W-:-:S02]  /*f790*/  SEL R44, R46, R19, P0 ;  /* 0x000000132e2c7207 */ /* 0x000fc40000000000 */
[----:B------:R-:W-:Y:S02]  /*f7a0*/  SEL R43, R43, R60, P0 ;  /* 0x0000003c2b2b7207 */ /* 0x000fe40000000000 */
[----:B------:R-:W-:Y:S01]  /*f7b0*/  SEL R45, R64, R47, P0 ;  /* 0x0000002f402d7207 */ /* 0x000fe20000000000 */
[----:B------:R1:W-:Y:S01]  /*f7c0*/  STSM.16.M88.4 [R39], R4 ;  /* 0x0000000427007844 */ /* 0x0003e20000000200 */
[----:B------:R-:W-:Y:S02]  /*f7d0*/  SEL R46, R19, R46, P0 ;  /* 0x0000002e132e7207 */ /* 0x000fe40000000000 */
[----:B------:R-:W-:Y:S02]  /*f7e0*/  SEL R48, R50, R25, P0 ;  /* 0x0000001932307207 */ /* 0x000fe40000000000 */
[----:B------:R-:W-:Y:S02]  /*f7f0*/  SEL R47, R47, R64, P0 ;  /* 0x000000402f2f7207 */ /* 0x000fe40000000000 */
[----:B------:R-:W-:Y:S01]  /*f800*/  SEL R49, R68, R51, P0 ;  /* 0x0000003344317207 */ /* 0x000fe20000000000 */
[----:B------:R-:W-:Y:S01]  /*f810*/  STSM.16.M88.4 [R37], R8 ;  /* 0x0000000825007844 */ /* 0x000fe20000000200 */
[----:B------:R-:W-:-:S02]  /*f820*/  SEL R50, R25, R50, P0 ;  /* 0x0000003219327207 */ /* 0x000fc40000000000 */
[----:B------:R-:W-:Y:S01]  /*f830*/  SEL R51, R51, R68, P0 ;  /* 0x0000004433337207 */ /* 0x000fe20000000000 */
[----:B------:R-:W-:Y:S01]  /*f840*/  STSM.16.M88.4 [R35], R12 ;  /* 0x0000000c23007844 */ /* 0x000fe20000000200 */
[----:B------:R-:W-:-:S03]  /*f850*/  IADD3.X R3, R3, R21, R24, P3, !PT ;  /* 0x0000001503037210 */ /* 0x000fc60001ffe418 */
[----:B------:R-:W-:Y:S01]  /*f860*/  STSM.16.M88.4 [R33], R40 ;  /* 0x0000002821007844 */ /* 0x000fe20000000200 */
[----:B-1----:R-:W-:-:S03]  /*f870*/  LEA R4, P3, R20, UR6, 0x2 ;  /* 0x0000000614047c11 */ /* 0x002fc6000f8610ff */
[----:B------:R-:W-:Y:S04]  /*f880*/  STSM.16.M88.4 [R31], R44 ;  /* 0x0000002c1f007844 */ /* 0x000fe80000000200 */
[----:B------:R-:W-:Y:S01]  /*f890*/  STSM.16.M88.4 [R29], R48 ;  /* 0x000000301d007844 */ /* 0x000fe20000000200 */
[----:B------:R1:W-:Y:S06]  /*f8a0*/  MEMBAR.ALL.CTA ;  /* 0x0000000000007992 */ /* 0x0003ec0000008000 */
[----:B-1----:R-:W1:Y:S01]  /*f8b0*/  FENCE.VIEW.ASYNC.S ;  /* 0x00000000000073c6 */ /* 0x002e620000000000 */
[----:B------:R-:W-:-:S03]  /*f8c0*/  LEA.HI.X R5, R20, UR7, R3, 0x2, P3 ;  /* 0x0000000714057c11 */ /* 0x000fc600098f1403 */
[----:B-1----:R-:W1:Y:S01]  /*f8d0*/  SHFL.IDX PT, R3, R53, RZ, 0x1f ;  /* 0x00001fff35037589 */ /* 0x002e6200000e0000 */
[----:B------:R-:W-:Y:S06]  /*f8e0*/  BAR.ARV 0x1, 0x1a0 ;  /* 0x0046800000007b1d */ /* 0x000fec0000002000 */
[----:B------:R3:W-:Y:S04]  /*f8f0*/  @!P1 STG.E desc[UR48][R4.64], R2 ;  /* 0x0000000204009986 */ /* 0x0007e8000c101930 */
[----:B------:R3:W-:Y:S01]  /*f900*/  @!P2 STG.E desc[UR48][R4.64+0x20], R0 ;  /* 0x000020000400a986 */ /* 0x0007e2000c101930 */
[----:B-1----:R-:W-:-:S13]  /*f910*/  ISETP.NE.AND P0, PT, R3, 0xb, PT ;  /* 0x0000000b0300780c */ /* 0x002fda0003f05270 */
[----:B---3--:R-:W-:Y:S05]  /*f920*/  @P0 BRA `(.L_x_724) ;  /* 0x0000000400f00947 */ /* 0x008fea0003800000 */
[----:B------:R-:W-:Y:S01]  /*f930*/  BAR.SYNC.DEFER_BLOCKING 0x1, 0x1a0 ;  /* 0x0046800000007b1d */ /* 0x000fe20000010000 */
[----:B------:R-:W-:-:S05]  /*f940*/  ELECT P0, URZ, PT ;  /* 0x00000000003f782f */ /* 0x000fca0003800000 */
[----:B------:R-:W-:Y:S08]  /*f950*/  BSSY B0, `(.L_x_725) ;  /* 0x0000017000007945 */ /* 0x000ff00003800000 */
[----:B------:R-:W-:Y:S05]  /*f960*/  @!P0 BRA `(.L_x_726) ;  /* 0x0000000000548947 */ /* 0x000fea0003800000 */
[----:B------:R-:W-:Y:S02]  /*f970*/  UIADD3 UR6, UP0, UR52, 0x9f0, URZ ;  /* 0x000009f034067890 */ /* 0x000fe4000ff1e03f */
[----:B------:R-:W-:Y:S02]  /*f980*/  UIADD3 UR9, UR47, 0x3000, URZ ;  /* 0x000030002f097890 */ /* 0x000fe4000fffe03f */
[----:B------:R-:W-:Y:S02]  /*f990*/  UIADD3.X UR7, URZ, UR53, URZ, UP0, !UPT ;  /* 0x000000353f077290 */ /* 0x000fe400087fe43f */
[----:B------:R-:W-:Y:S01]  /*f9a0*/  UIADD3 UR8, UR47, 0x6000, URZ ;  /* 0x000060002f087890 */ /* 0x000fe2000fffe03f */
[----:B------:R-:W-:Y:S01]  /*f9b0*/  UMOV UR41, URZ ;  /* 0x0000003f00297c82 */ /* 0x000fe20008000000 */
[----:B------:R-:W-:Y:S01]  /*f9c0*/  UMOV UR45, URZ ;  /* 0x0000003f002d7c82 */ /* 0x000fe20008000000 */
[----:B------:R-:W-:Y:S01]  /*f9d0*/  UMOV UR40, UR47 ;  /* 0x0000002f00287c82 */ /* 0x000fe20008000000 */
[----:B------:R-:W-:-:S03]  /*f9e0*/  UMOV UR5, 0x20 ;  /* 0x0000002000057882 */ /* 0x000fc60000000000 */
[----:B------:R1:W-:Y:S02]  /*f9f0*/  UTMASTG.5D [UR40], [UR6] ;  /* 0x00000028060073b5 */ /* 0x0003e40008020000 */
[----:B-1----:R-:W-:Y:S01]  /*fa00*/  UMOV UR40, UR9 ;  /* 0x0000000900287c82 */ /* 0x002fe20008000000 */
[----:B------:R-:W-:Y:S01]  /*fa10*/  UMOV UR41, UR5 ;  /* 0x0000000500297c82 */ /* 0x000fe20008000000 */
[----:B------:R-:W-:Y:S01]  /*fa20*/  UMOV UR5, 0x40 ;  /* 0x0000004000057882 */ /* 0x000fe20000000000 */
[----:B------:R1:W-:Y:S02]  /*fa30*/  UTMASTG.5D [UR40], [UR6] ;  /* 0x00000028060073b5 */ /* 0x0003e40008020000 */
[----:B-1----:R-:W-:Y:S01]  /*fa40*/  UMOV UR40, UR8 ;  /* 0x0000000800287c82 */ /* 0x002fe20008000000 */
[----:B------:R-:W-:Y:S01]  /*fa50*/  UMOV UR41, UR5 ;  /* 0x0000000500297c82 */ /* 0x000fe20008000000 */
[----:B------:R-:W-:Y:S01]  /*fa60*/  UIADD3 UR5, UR47, 0x19c20, URZ ;  /* 0x00019c202f057890 */ /* 0x000fe2000fffe03f */
[----:B------:R1:W-:Y:S03]  /*fa70*/  UTMASTG.5D [UR40], [UR6] ;  /* 0x00000028060073b5 */ /* 0x0003e60008020000 */
[----:B------:R-:W-:Y:S01]  /*fa80*/  UPRMT UR5, URZ, 0x654, UR5 ;  /* 0x000006543f057896 */ /* 0x000fe20008000005 */
[----:B------:R0:W-:Y:S01]  /*fa90*/  UTMACMDFLUSH ;  /* 0x00000000000079b7 */ /* 0x0001e20000000000 */
[----:B------:R-:W-:-:S07]  /*faa0*/  DEPBAR.LE SB0, 0x0 ;  /* 0x000080000000791a */ /* 0x000fce0000000000 */
[----:B-1----:R-:W-:Y:S03]  /*fab0*/  SYNCS.ARRIVE.TRANS64.RED.A1T0 RZ, [UR5], RZ ;  /* 0x000000ffffff79a7 */ /* 0x002fe60008100405 */
.L_x_726:
[----:B------:R-:W-:Y:S05]  /*fac0*/  BSYNC B0 ;  /* 0x0000000000007941 */ /* 0x000fea0003800000 */
.L_x_725:
[----:B------:R-:W-:Y:S05]  /*fad0*/  BRA `(.L_x_724) ;  /* 0x0000000400847947 */ /* 0x000fea0003800000 */
.L_x_723:
[----:B------:R-:W1:Y:S01]  /*fae0*/  S2R R0, SR_TID.X ;  /* 0x0000000000007919 */ /* 0x000e620000002100 */
[----:B------:R-:W2:Y:S01]  /*faf0*/  LDC.64 R8, c[0x0][0xae0] ;  /* 0x0002b800ff087b82 */ /* 0x000ea20000000a00 */
[----:B------:R-:W-:Y:S01]  /*fb00*/  USHF.R.S32.HI UR5, URZ, 0x1f, UR43 ;  /* 0x0000001f3f057899 */ /* 0x000fe2000801142b */
[----:B------:R-:W-:Y:S01]  /*fb10*/  BSSY B0, `(.L_x_727) ;  /* 0x0000020000007945 */ /* 0x000fe20003800000 */
[----:B------:R-:W-:Y:S01]  /*fb20*/  USHF.R.S32.HI UR6, URZ, 0x1f, UR44 ;  /* 0x0000001f3f067899 */ /* 0x000fe2000801142c */
[----:B------:R-:W-:-:S04]  /*fb30*/  SHF.R.S32.HI R153, RZ, 0x1f, R152 ;  /* 0x0000001fff997819 */ /* 0x000fc80000011498 */
[----:B------:R-:W3:Y:S08]  /*fb40*/  LDC R7, c[0x0][0xdac] ;  /* 0x00036b00ff077b82 */ /* 0x000ef00000000800 */
[----:B------:R-:W4:Y:S08]  /*fb50*/  LDC R14, c[0x0][0xa88] ;  /* 0x0002a200ff0e7b82 */ /* 0x000f300000000800 */
[----:B------:R-:W3:Y:S01]  /*fb60*/  LDC.64 R10, c[0x0][0xae8] ;  /* 0x0002ba00ff0a7b82 */ /* 0x000ee20000000a00 */
[----:B--2---:R-:W-:-:S02]  /*fb70*/  IMAD R6, R8, UR5, RZ ;  /* 0x0000000508067c24 */ /* 0x004fc4000f8e02ff */
[----:B-1----:R-:W-:-:S05]  /*fb80*/  VIADD R0, R0, 0xffffff80 ;  /* 0xffffff8000007836 */ /* 0x002fca0000000000 */
[----:B------:R-:W-:-:S13]  /*fb90*/  ISETP.GT.AND P0, PT, R0, 0xbf, PT ;  /* 0x000000bf0000780c */ /* 0x000fda0003f04270 */
[----:B----4-:R-:W-:Y:S05]  /*fba0*/  @P0 BRA `(.L_x_728) ;  /* 0x0000000000580947 */ /* 0x010fea0003800000 */
[----:B------:R-:W1:Y:S01]  /*fbb0*/  S2R R0, SR_TID.X ;  /* 0x0000000000007919 */ /* 0x000e620000002100 */
[----:B------:R-:W-:Y:S01]  /*fbc0*/  IMAD.U32 R2, RZ, RZ, UR42 ;  /* 0x0000002aff027e24 */ /* 0x000fe2000f8e00ff */
[----:B------:R-:W-:-:S04]  /*fbd0*/  ULDC UR7, c[0x0][0xa88] ;  /* 0x0002a20000077ab9 */ /* 0x000fc80000000800 */
[----:B-1----:R-:W-:-:S04]  /*fbe0*/  IADD3 R2, R2, -0x80, R0 ;  /* 0xffffff8002027810 */ /* 0x002fc80007ffe000 */
[----:B------:R-:W-:-:S13]  /*fbf0*/  ISETP.GE.AND P0, PT, R2, UR7, PT ;  /* 0x0000000702007c0c */ /* 0x000fda000bf06270 */
[----:B------:R-:W-:Y:S05]  /*fc00*/  @P0 BRA `(.L_x_728) ;  /* 0x0000000000400947 */ /* 0x000fea0003800000 */
[----:B------:R-:W1:Y:S01]  /*fc10*/  LDC.64 R4, c[0x0][0xb70] ;  /* 0x0002dc00ff047b82 */ /* 0x000e620000000a00 */
[----:B------:R-:W-:Y:S01]  /*fc20*/  SHF.R.S32.HI R3, RZ, 0x1f, R2 ;  /* 0x0000001fff037819 */ /* 0x000fe20000011402 */
[----:B------:R-:W-:-:S06]  /*fc30*/  ULDC.64 UR8, c[0x0][0xb40] ;  /* 0x0002d00000087ab9 */ /* 0x000fcc0000000a00 */
[----:B------:R-:W2:Y:S01]  /*fc40*/  LDC.64 R12, c[0x0][0xb78] ;  /* 0x0002de00ff0c7b82 */ /* 0x000ea20000000a00 */
[C---:B-1----:R-:W-:Y:S02]  /*fc50*/  IMAD R0, R4.reuse, UR5, RZ ;  /* 0x0000000504007c24 */ /* 0x042fe4000f8e02ff */
[----:B------:R-:W-:-:S04]  /*fc60*/  IMAD.WIDE.U32 R2, R4, UR43, R2 ;  /* 0x0000002b04027c25 */ /* 0x000fc8000f8e0002 */
[----:B------:R-:W-:Y:S02]  /*fc70*/  IMAD R5, R5, UR43, R0 ;  /* 0x0000002b05057c24 */ /* 0x000fe4000f8e0200 */
[C---:B--2---:R-:W-:Y:S02]  /*fc80*/  IMAD R0, R12.reuse, UR6, RZ ;  /* 0x000000060c007c24 */ /* 0x044fe4000f8e02ff */
[----:B------:R-:W-:Y:S02]  /*fc90*/  IMAD.IADD R3, R3, 0x1, R5 ;  /* 0x0000000103037824 */ /* 0x000fe400078e0205 */
[----:B------:R-:W-:Y:S02]  /*fca0*/  IMAD R5, R13, UR44, R0 ;  /* 0x0000002c0d057c24 */ /* 0x000fe4000f8e0200 */
[----:B------:R-:W-:-:S04]  /*fcb0*/  IMAD.WIDE.U32 R2, R12, UR44, R2 ;  /* 0x0000002c0c027c25 */ /* 0x000fc8000f8e0002 */
[----:B------:R-:W-:Y:S01]  /*fcc0*/  IMAD.IADD R3, R3, 0x1, R5 ;  /* 0x0000000103037824 */ /* 0x000fe200078e0205 */
[----:B------:R-:W-:-:S04]  /*fcd0*/  LEA R4, P0, R2, UR8, 0x2 ;  /* 0x0000000802047c11 */ /* 0x000fc8000f8010ff */
[----:B------:R-:W-:Y:S01]  /*fce0*/  LEA.HI.X R5, R2, UR9, R3, 0x2, P0 ;  /* 0x0000000902057c11 */ /* 0x000fe200080f1403 */
[----:B------:R-:W-:-:S05]  /*fcf0*/  IMAD.MOV.U32 R3, RZ, RZ, -0x800000 ;  /* 0xff800000ff037424 */ /* 0x000fca00078e00ff */
[----:B------:R1:W-:Y:S03]  /*fd00*/  STG.E desc[UR48][R4.64], R3 ;  /* 0x0000000304007986 */ /* 0x0003e6000c101930 */
.L_x_728:
[----:B------:R-:W-:Y:S05]  /*fd10*/  BSYNC B0 ;  /* 0x0000000000007941 */ /* 0x000fea0003800000 */
.L_x_727:
[----:B------:R-:W-:Y:S01]  /*fd20*/  ULOP3.LUT UR45, URZ, UR45, URZ, 0x33, !UPT ;  /* 0x0000002d3f2d7292 */ /* 0x000fe2000f8e333f */
[----:B-1----:R-:W-:Y:S01]  /*fd30*/  IMAD.WIDE.U32 R2, R8, UR43, R152 ;  /* 0x0000002b08027c25 */ /* 0x002fe2000f8e0098 */
[----:B------:R-:W-:Y:S01]  /*fd40*/  SHF.R.S32.HI R155, RZ, 0x1f, R154 ;  /* 0x0000001fff9b7819 */ /* 0x000fe2000001149a */
[----:B------:R-:W-:Y:S02]  /*fd50*/  BSSY B0, `(.L_x_729) ;  /* 0x0000021000007945 */ /* 0x000fe40003800000 */
[----:B------:R-:W-:Y:S02]  /*fd60*/  IMAD R5, R9, UR43, R6 ;  /* 0x0000002b09057c24 */ /* 0x000fe4000f8e0206 */
[----:B---3--:R-:W-:Y:S02]  /*fd70*/  VIADD R13, R7, UR45 ;  /* 0x0000002d070d7c36 */ /* 0x008fe40008000000 */
[----:B------:R-:W-:Y:S02]  /*fd80*/  IMAD.IADD R3, R3, 0x1, R5 ;  /* 0x0000000103037824 */ /* 0x000fe400078e0205 */
[----:B------:R-:W-:-:S02]  /*fd90*/  IMAD R5, R13, -0xc0, R14 ;  /* 0xffffff400d057824 */ /* 0x000fc400078e020e */
[----:B------:R-:W-:Y:S02]  /*fda0*/  IMAD R4, R10, UR6, RZ ;  /* 0x000000060a047c24 */ /* 0x000fe4000f8e02ff */
[C---:B------:R-:W-:Y:S01]  /*fdb0*/  VIADD R0, R154.reuse, 0x60 ;  /* 0x000000609a007836 */ /* 0x040fe20000000000 */
[-C--:B------:R-:W-:Y:S01]  /*fdc0*/  ISETP.GE.AND P0, PT, R154, R5.reuse, PT ;  /* 0x000000059a00720c */ /* 0x080fe20003f06270 */
[----:B------:R-:W-:Y:S02]  /*fdd0*/  IMAD R9, R11, UR44, R4 ;  /* 0x0000002c0b097c24 */ /* 0x000fe4000f8e0204 */
[----:B------:R-:W-:Y:S01]  /*fde0*/  IMAD.WIDE.U32 R6, R10, UR44, R2 ;  /* 0x0000002c0a067c25 */ /* 0x000fe2000f8e0002 */
[----:B------:R-:W-:-:S03]  /*fdf0*/  ISETP.GE.AND P3, PT, R0, R5, PT ;  /* 0x000000050000720c */ /* 0x000fc60003f66270 */
[----:B------:R-:W-:-:S04]  /*fe00*/  IMAD.WIDE R4, R13, 0xc0, R154 ;  /* 0x000000c00d047825 */ /* 0x000fc800078e029a */
[----:B------:R-:W-:Y:S02]  /*fe10*/  IMAD.IADD R11, R7, 0x1, R9 ;  /* 0x00000001070b7824 */ /* 0x000fe400078e0209 */
        /* <DEDUP_REMOVED lines=20> */
.L_x_730:
[----:B------:R-:W-:Y:S05]  /*ff60*/  BSYNC B0 ;  /* 0x0000000000007941 */ /* 0x000fea0003800000 */
.L_x_729:
[----:B------:R-:W-:Y:S04]  /*ff70*/  BSSY B0, `(.L_x_724) ;  /* 0x0000017000007945 */ /* 0x000fe80003800000 */
        /* <DEDUP_REMOVED lines=22> */
.L_x_731:
[----:B------:R-:W-:Y:S05]  /*100e0*/  BSYNC B0 ;  /* 0x0000000000007941 */ /* 0x000fea0003800000 */
.L_x_724:
[----:B------:R-:W3:Y:S02]  /*100f0*/  LDC R0, c[0x0][0xda8] ;  /* 0x00036a00ff007b82 */ /* 0x000ee40000000800 */
[----:B---3--:R-:W-:-:S13]  /*10100*/  ISETP.LE.AND P0, PT, R0, UR4, PT ;  /* 0x0000000400007c0c */ /* 0x008fda000bf03270 */
[----:B------:R-:W-:Y:S05]  /*10110*/  @!P0 BRA `(.L_x_732) ;  /* 0xffffff0c00288947 */ /* 0x000fea000383ffff */
[----:B------:R-:W-:Y:S05]  /*10120*/  EXIT ;  /* 0x000000000000794d */ /* 0x000fea0003800000 */
.L_x_638:
[----:B------:R-:W-:-:S08]  /*10130*/  NOP ;  /* 0x0000000000007918 */ /* 0x000fd00000000000 */
[----:B------:R-:W1:-:S00]  /*10140*/  USETMAXREG.DEALLOC.CTAPOOL 0x20 ;  /* 0x00000020000079c8 */ /* 0x000e4000080e0500 */
[----:B-1----:R-:W-:-:S06]  /*10150*/  LOP3.LUT R29, R0, 0x3, RZ, 0xc0, !PT ;  /* 0x00000003001d7812 */ /* 0x002fcc00078ec0ff */
[----:B------:R-:W1:Y:S01]  /*10160*/  S2UR UR4, SR_CTAID.X ;  /* 0x00000000000479c3 */ /* 0x000e620000002500 */
[----:B------:R-:W-:Y:S01]  /*10170*/  LOP3.LUT R18, R18, 0xfffffffd, RZ, 0xc0, !PT ;  /* 0xfffffffd12127812 */ /* 0x000fe200078ec0ff */
[----:B------:R-:W-:Y:S01]  /*10180*/  IMAD.MOV.U32 R17, RZ, RZ, RZ ;  /* 0x000000ffff117224 */ /* 0x000fe200078e00ff */
[----:B------:R-:W2:Y:S01]  /*10190*/  SHFL.IDX PT, R3, R29, RZ, 0x1f ;  /* 0x00001fff1d037589 */ /* 0x000ea200000e0000 */
[----:B------:R-:W-:Y:S02]  /*101a0*/  IMAD.MOV.U32 R19, RZ, RZ, 0x1 ;  /* 0x00000001ff137424 */ /* 0x000fe400078e00ff */
[----:B------:R-:W-:Y:S02]  /*101b0*/  IMAD.MOV.U32 R26, RZ, RZ, RZ ;  /* 0x000000ffff1a7224 */ /* 0x000fe400078e00ff */
[----:B------:R-:W1:Y:S01]  /*101c0*/  LDC R2, c[0x0][0xda8] ;  /* 0x00036a00ff027b82 */ /* 0x000e620000000800 */
[----:B--2---:R-:W-:-:S13]  /*101d0*/  ISETP.NE.AND P0, PT, R3, RZ, PT ;  /* 0x000000ff0300720c */ /* 0x004fda0003f05270 */
[----:B------:R-:W-:Y:S01]  /*101e0*/  @P0 LOP3.LUT R18, R18, 0x2, RZ, 0xfc, !PT ;  /* 0x0000000212120812 */ /* 0x000fe200078efcff */
[----:B------:R-:W-:Y:S06]  /*101f0*/  @P0 BAR.ARV 0x4, 0x200 ;  /* 0x0108000000000b1d */ /* 0x000fec0000002000 */
[----:B-1----:R-:W-:-:S13]  /*10200*/  ISETP.LE.AND P0, PT, R2, UR4, PT ;  /* 0x0000000402007c0c */ /* 0x002fda000bf03270 */
[----:B------:R-:W-:Y:S05]  /*10210*/  @P0 BRA `(.L_x_733) ;  /* 0x0000003000440947 */ /* 0x000fea0003800000 */
[----:B------:R-:W1:Y:S01]  /*10220*/  S2R R8, SR_TID.X ;  /* 0x0000000000087919 */ /* 0x000e620000002100 */
[----:B------:R-:W-:Y:S01]  /*10230*/  IMAD.SHL.U32 R9, R0, 0x800, RZ ;  /* 0x0000080000097824 */ /* 0x000fe200078e00ff */
[----:B------:R-:W-:Y:S01]  /*10240*/  ULOP3.LUT UR41, UR46, 0x1, URZ, 0xfc, !UPT ;  /* 0x000000012e297892 */ /* 0x000fe2000f8efc3f */
[----:B------:R-:W-:Y:S01]  /*10250*/  IMAD.MOV.U32 R23, RZ, RZ, 0x40 ;  /* 0x00000040ff177424 */ /* 0x000fe200078e00ff */
[----:B------:R-:W-:Y:S01]  /*10260*/  ULOP3.LUT UR45, UR46, 0x2, URZ, 0xfc, !UPT ;  /* 0x000000022e2d7892 */ /* 0x000fe2000f8efc3f */
[----:B------:R-:W-:Y:S01]  /*10270*/  IMAD.U32 R25, RZ, RZ, UR4 ;  /* 0x00000004ff197e24 */ /* 0x000fe2000f8e00ff */
[----:B------:R-:W-:Y:S01]  /*10280*/  ULDC UR44, c[0x0][0xc] ;  /* 0x00000300002c7ab9 */ /* 0x000fe20000000800 */
[----:B------:R-:W-:Y:S01]  /*10290*/  IMAD.MOV.U32 R19, RZ, RZ, 0x1 ;  /* 0x00000001ff137424 */ /* 0x000fe200078e00ff */
[----:B------:R-:W-:Y:S01]  /*102a0*/  ULDC.64 UR50, c[0x0][0x198] ;  /* 0x0000660000327ab9 */ /* 0x000fe20000000a00 */
[----:B------:R-:W-:Y:S02]  /*102b0*/  IMAD.MOV.U32 R26, RZ, RZ, RZ ;  /* 0x000000ffff1a7224 */ /* 0x000fe400078e00ff */
[----:B------:R-:W-:Y:S01]  /*102c0*/  IMAD.MOV.U32 R17, RZ, RZ, RZ ;  /* 0x000000ffff117224 */ /* 0x000fe200078e00ff */
[----:B-1----:R-:W-:Y:S01]  /*102d0*/  SHF.R.U32.HI R4, RZ, 0x1, R8 ;  /* 0x00000001ff047819 */ /* 0x002fe20000011608 */
[C---:B------:R-:W-:Y:S01]  /*102e0*/  IMAD.SHL.U32 R2, R8.reuse, 0x20, RZ ;  /* 0x0000002008027824 */ /* 0x040fe200078e00ff */
[C---:B------:R-:W-:Y:S01]  /*102f0*/  LOP3.LUT P0, RZ, R8.reuse, 0x4, RZ, 0xc0, !PT ;  /* 0x0000000408ff7812 */ /* 0x040fe2000780c0ff */
[----:B------:R-:W-:Y:S01]  /*10300*/  IMAD.SHL.U32 R0, R8, 0x80, RZ ;  /* 0x0000008008007824 */ /* 0x000fe200078e00ff */
[----:B------:R-:W-:Y:S01]  /*10310*/  LOP3.LUT R5, R4, 0x20, RZ, 0xc0, !PT ;  /* 0x0000002004057812 */ /* 0x000fe200078ec0ff */
[----:B------:R-:W-:Y:S01]  /*10320*/  IMAD.SHL.U32 R6, R8, 0x4, RZ ;  /* 0x0000000408067824 */ /* 0x000fe200078e00ff */
[----:B------:R-:W-:-:S02]  /*10330*/  LOP3.LUT R3, R2, 0x80, RZ, 0xc0, !PT ;  /* 0x0000008002037812 */ /* 0x000fc400078ec0ff */
[----:B------:R-:W-:Y:S01]  /*10340*/  LOP3.LUT R7, R5, 0x10, R8, 0xf8, !PT ;  /* 0x0000001005077812 */ /* 0x000fe200078ef808 */
[----:B------:R-:W-:Y:S01]  /*10350*/  IMAD.SHL.U32 R5, R28, 0x10, RZ ;  /* 0x000000101c057824 */ /* 0x000fe200078e00ff */
[----:B------:R-:W-:Y:S01]  /*10360*/  LOP3.LUT R3, R3, 0x10, R4, 0xf8, !PT ;  /* 0x0000001003037812 */ /* 0x000fe200078ef804 */
[----:B------:R-:W-:Y:S01]  /*10370*/  IMAD.SHL.U32 R4, R8, 0x10, RZ ;  /* 0x0000001008047824 */ /* 0x000fe200078e00ff */
[----:B------:R-:W-:Y:S02]  /*10380*/  LOP3.LUT R7, R7, 0x380, R0, 0xf8, !PT ;  /* 0x0000038007077812 */ /* 0x000fe400078ef800 */
[----:B------:R-:W-:Y:S02]  /*10390*/  LOP3.LUT R2, R2, 0x360, RZ, 0xc0, !PT ;  /* 0x0000036002027812 */ /* 0x000fe400078ec0ff */
[----:B------:R-:W-:Y:S02]  /*103a0*/  LOP3.LUT R0, R0, 0x400, RZ, 0xc0, !PT ;  /* 0x0000040000007812 */ /* 0x000fe400078ec0ff */
[----:B------:R-:W-:-:S02]  /*103b0*/  LOP3.LUT R2, R2, 0x400, R5, 0xf8, !PT ;  /* 0x0000040002027812 */ /* 0x000fc400078ef805 */
[----:B------:R-:W-:Y:S02]  /*103c0*/  LOP3.LUT R3, R3, 0x10, R6, 0x78, !PT ;  /* 0x0000001003037812 */ /* 0x000fe400078e7806 */
[----:B------:R-:W-:Y:S02]  /*103d0*/  LOP3.LUT R0, R0, 0x800, R9, 0xf8, !PT ;  /* 0x0000080000007812 */ /* 0x000fe400078ef809 */
[----:B------:R-:W-:Y:S02]  /*103e0*/  LOP3.LUT R7, R7, 0x70, R4, 0x78, !PT ;  /* 0x0000007007077812 */ /* 0x000fe400078e7804 */
[----:B------:R-:W-:Y:S02]  /*103f0*/  LOP3.LUT R24, R2, R3, RZ, 0xfc, !PT ;  /* 0x0000000302187212 */ /* 0x000fe400078efcff */
[----:B------:R-:W-:Y:S02]  /*10400*/  LOP3.LUT R22, R0, R7, RZ, 0xfc, !PT ;  /* 0x0000000700167212 */ /* 0x000fe400078efcff */
[----:B------:R-:W-:-:S02]  /*10410*/  LOP3.LUT R27, R8, 0x1f, RZ, 0xc0, !PT ;  /* 0x0000001f081b7812 */ /* 0x000fc400078ec0ff */
[----:B------:R-:W-:-:S07]  /*10420*/  SEL R23, R23, 0xffffffc0, !P0 ;  /* 0xffffffc017177807 */ /* 0x000fce0004000000 */
.L_x_795:
[----:B------:R-:W-:Y:S01]  /*10430*/  ULDC UR8, c[0x0][0xdd0] ;  /* 0x0003740000087ab9 */ /* 0x000fe20000000800 */
[----:B-1----:R-:W1:Y:S01]  /*10440*/  LDC R0, c[0x0][0xde8] ;  /* 0x00037a00ff007b82 */ /* 0x002e620000000800 */
[C---:B------:R-:W-:Y:S01]  /*10450*/  R2UR UR6, R25.reuse ;  /* 0x00000000190672ca */ /* 0x040fe200000e0000 */
[----:B------:R-:W-:Y:S01]  /*10460*/  UISETP.NE.AND UP0, UPT, UR8, 0x1, UPT ;  /* 0x000000010800788c */ /* 0x000fe2000bf05270 */
[----:B------:R-:W-:-:S10]  /*10470*/  R2UR UR7, R25 ;  /* 0x00000000190772ca */ /* 0x000fd400000e0000 */
[----:B------:R-:W-:Y:S01]  /*10480*/  @UP0 ULDC UR4, c[0x0][0xdd4] ;  /* 0x0003750000040ab9 */ /* 0x000fe20000000800 */
[----:B------:R-:W-:Y:S01]  /*10490*/  @UP0 ULDC UR9, c[0x0][0xdd8] ;  /* 0x0003760000090ab9 */ /* 0x000fe20000000800 */
[----:B------:R-:W-:-:S04]  /*104a0*/  UIMAD.WIDE.U32 UR4, UR6, UR4, URZ ;  /* 0x00000004060472a5 */ /* 0x000fc8000f8e003f */
[----:B------:R-:W-:-:S04]  /*104b0*/  @UP0 USHF.R.U32.HI UR6, URZ, UR9, UR5 ;  /* 0x000000093f060299 */ /* 0x000fc80008011605 */
[----:B------:R-:W-:Y:S02]  /*104c0*/  UIADD3 UR4, -UR6, URZ, URZ ;  /* 0x0000003f06047290 */ /* 0x000fe4000fffe13f */
[----:B-1----:R-:W-:Y:S02]  /*104d0*/  ISETP.LE.AND P0, PT, R0, UR6, PT ;  /* 0x0000000600007c0c */ /* 0x002fe4000bf03270 */
[----:B------:R-:W-:-:S11]  /*104e0*/  UIMAD UR8, UR8, UR4, UR7 ;  /* 0x00000004080872a4 */ /* 0x000fd6000f8e0207 */
[----:B--2---:R-:W-:Y:S05]  /*104f0*/  @!P0 BRA `(.L_x_734) ;  /* 0x0000000000208947 */ /* 0x004fea0003800000 */
        /* <DEDUP_REMOVED lines=8> */
.L_x_734:
[----:B------:R-:W-:Y:S01]  /*10580*/  ULDC UR9, c[0x0][0xdc4] ;  /* 0x0003710000097ab9 */ /* 0x000fe20000000800 */
[----:B------:R-:W-:Y:S01]  /*10590*/  UMOV UR7, UR8 ;  /* 0x0000000800077c82 */ /* 0x000fe20008000000 */
[----:B------:R-:W-:-:S11]  /*105a0*/  UISETP.NE.AND UP0, UPT, UR9, 0x1, UPT ;  /* 0x000000010900788c */ /* 0x000fd6000bf05270 */
[----:B------:R-:W-:Y:S02]  /*105b0*/  @UP0 ULDC.64 UR10, c[0x0][0xdc8] ;  /* 0x00037200000a0ab9 */ /* 0x000fe40000000a00 */
[----:B------:R-:W-:-:S04]  /*105c0*/  UIMAD.WIDE.U32 UR4, UR8, UR10, URZ ;  /* 0x0000000a080472a5 */ /* 0x000fc8000f8e003f */
[----:B------:R-:W-:-:S04]  /*105d0*/  @UP0 USHF.R.U32.HI UR7, URZ, UR11, UR5 ;  /* 0x0000000b3f070299 */ /* 0x000fc80008011605 */
[----:B------:R-:W-:-:S12]  /*105e0*/  UIMAD UR4, UR7, UR9, URZ ;  /* 0x00000009070472a4 */ /* 0x000fd8000f8e023f */
.L_x_735:
[----:B------:R-:W-:Y:S01]  /*105f0*/  ULDC.64 UR10, c[0x0][0x3f8] ;  /* 0x0000fe00000a7ab9 */ /* 0x000fe20000000a00 */
[----:B------:R-:W-:Y:S02]  /*10600*/  UIADD3 UR8, UR8, -UR4, URZ ;  /* 0x8000000408087290 */ /* 0x000fe4000fffe03f */
[----:B------:R-:W-:Y:S02]  /*10610*/  UISETP.NE.U32.AND UP0, UPT, UR10, URZ, UPT ;  /* 0x0000003f0a00728c */ /* 0x000fe4000bf05070 */
[----:B------:R-:W-:Y:S01]  /*10620*/  ULOP3.LUT UR7, URZ, UR7, URZ, 0x33, !UPT ;  /* 0x000000073f077292 */ /* 0x000fe2000f8e333f */
[----:B------:R-:W-:Y:S01]  /*10630*/  ULDC UR10, c[0x0][0xdb8] ;  /* 0x00036e00000a7ab9 */ /* 0x000fe20000000800 */
[----:B------:R-:W-:Y:S01]  /*10640*/  ULDC.64 UR4, c[0x0][0x9e0] ;  /* 0x0002780000047ab9 */ /* 0x000fe20000000a00 */
[----:B------:R-:W-:Y:S01]  /*10650*/  UISETP.NE.AND UP1, UPT, UR10, 0x1, UPT ;  /* 0x000000010a00788c */ /* 0x000fe2000bf25270 */
[----:B------:R-:W-:Y:S01]  /*10660*/  ULDC UR9, c[0x0][0xdc4] ;  /* 0x0003710000097ab9 */ /* 0x000fe20000000800 */
[----:B------:R-:W-:Y:S01]  /*10670*/  ULDC UR37, c[0x0][0xdac] ;  /* 0x00036b0000257ab9 */ /* 0x000fe20000000800 */
[----:B------:R-:W-:-:S02]  /*10680*/  UISETP.GE.AND UP2, UPT, UR5, 0x1, UPT ;  /* 0x000000010500788c */ /* 0x000fc4000bf46270 */
[----:B------:R-:W-:Y:S02]  /*10690*/  UIMAD UR9, UR6, UR9, UR8 ;  /* 0x00000009060972a4 */ /* 0x000fe4000f8e0208 */
[----:B------:R-:W-:Y:S02]  /*106a0*/  UIADD3 UR37, UR7, UR37, URZ ;  /* 0x0000002507257290 */ /* 0x000fe4000fffe03f */
[----:B------:R-:W-:Y:S01]  /*106b0*/  UISETP.NE.AND.EX UP0, UPT, UR11, URZ, UPT, UP0 ;  /* 0x0000003f0b00728c */ /* 0x000fe2000bf05300 */
[----:B------:R-:W-:Y:S01]  /*106c0*/  PLOP3.LUT P1, PT, PT, PT, UP2, 0x80, 0x0 ;  /* 0x000000000000781c */ /* 0x000fe20003f2f028 */
[----:B------:R-:W-:Y:S01]  /*106d0*/  @UP1 ULDC UR6, c[0x0][0xdbc] ;  /* 0x00036f0000061ab9 */ /* 0x000fe20000000800 */
[----:B------:R-:W-:Y:S02]  /*106e0*/  UIMAD UR37, UR37, 0xc0, URZ ;  /* 0x000000c0252578a4 */ /* 0x000fe4000f8e023f */
[----:B------:R-:W-:Y:S01]  /*106f0*/  UIMAD.WIDE.U32 UR6, UR9, UR6, URZ ;  /* 0x00000006090672a5 */ /* 0x000fe2000f8e003f */
[----:B------:R-:W-:Y:S01]  /*10700*/  ULDC UR11, c[0x0][0x404] ;  /* 0x00010100000b7ab9 */ /* 0x000fe20000000800 */
[----:B------:R-:W-:Y:S01]  /*10710*/  ULDC UR12, c[0x0][0x288] ;  /* 0x0000a200000c7ab9 */ /* 0x000fe20000000800 */
[----:B------:R-:W-:Y:S01]  /*10720*/  @UP1 ULDC UR14, c[0x0][0xdc0] ;  /* 0x00037000000e1ab9 */ /* 0x000fe20000000800 */
[----:B------:R-:W-:Y:S01]  /*10730*/  UMOV UR39, UR9 ;  /* 0x0000000900277c82 */ /* 0x000fe20008000000 */
[----:B------:R-:W-:-:S02]  /*10740*/  USEL UR11, UR11, 0x1, UP0 ;  /* 0x000000010b0b7887 */ /* 0x000fc40008000000 */
[----:B------:R-:W-:Y:S02]  /*10750*/  UIADD3 UR8, UR37, 0xc0, -UR12 ;  /* 0x000000c025087890 */ /* 0x000fe4000fffe80c */
[----:B------:R-:W-:Y:S01]  /*10760*/  @UP1 USHF.R.U32.HI UR39, URZ, UR14, UR7 ;  /* 0x0000000e3f271299 */ /* 0x000fe20008011607 */
[----:B------:R-:W-:Y:S02]  /*10770*/  ULDC UR13, c[0x0][0x2e0] ;  /* 0x0000b800000d7ab9 */ /* 0x000fe40000000800 */
[----:B------:R-:W-:Y:S02]  /*10780*/  UIMAD UR6, UR11, UR13, UR8 ;  /* 0x0000000d0b0672a4 */ /* 0x000fe4000f8e0208 */
[----:B------:R-:W-:Y:S02]  /*10790*/  UIADD3 UR38, -UR39, URZ, URZ ;  /* 0x0000003f27267290 */ /* 0x000fe4000fffe13f */
[----:B------:R-:W-:Y:S02]  /*107a0*/  UIADD3 UR4, UR6, UR4, URZ ;  /* 0x0000000406047290 */ /* 0x000fe4000fffe03f */
[----:B------:R-:W-:Y:S01]  /*107b0*/  UIMAD UR38, UR10, UR38, UR9 ;  /* 0x000000260a2672a4 */ /* 0x000fe2000f8e0209 */
[----:B------:R-:W-:Y:S11]  /*107c0*/  @!P1 BRA `(.L_x_736) ;  /* 0x0000000000449947 */ /* 0x000ff60003800000 */
[----:B------:R-:W-:Y:S01]  /*107d0*/  ISETP.LT.AND P0, PT, RZ, UR6, PT ;  /* 0x00000006ff007c0c */ /* 0x000fe2000bf01270 */
[----:B------:R-:W-:-:S12]  /*107e0*/  UIADD3 UR8, UR6, -0x1, URZ ;  /* 0xffffffff06087890 */ /* 0x000fd8000fffe03f */
[----:B------:R-:W-:Y:S05]  /*107f0*/  @P0 BRA `(.L_x_737) ;  /* 0x00000000001c0947 */ /* 0x000fea0003800000 */
[----:B------:R-:W-:Y:S02]  /*10800*/  UISETP.NE.AND UP0, UPT, UR5, 0x1, UPT ;  /* 0x000000010500788c */ /* 0x000fe4000bf05270 */
[----:B------:R-:W-:-:S09]  /*10810*/  UIADD3 UR8, -UR6, URZ, URZ ;  /* 0x0000003f06087290 */ /* 0x000fd2000fffe13f */
[----:B------:R-:W-:Y:S02]  /*10820*/  @UP0 ULDC.64 UR14, c[0x0][0x9e8] ;  /* 0x00027a00000e0ab9 */ /* 0x000fe40000000a00 */
[----:B------:R-:W-:-:S04]  /*10830*/  UIMAD.WIDE.U32 UR6, UR8, UR14, URZ ;  /* 0x0000000e080672a5 */ /* 0x000fc8000f8e003f */
[----:B------:R-:W-:-:S04]  /*10840*/  @UP0 USHF.R.U32.HI UR8, URZ, UR15, UR7 ;  /* 0x0000000f3f080299 */ /* 0x000fc80008011607 */
[----:B------:R-:W-:Y:S01]  /*10850*/  ULOP3.LUT UR8, URZ, UR8, URZ, 0x33, !UPT ;  /* 0x000000083f087292 */ /* 0x000fe2000f8e333f */
[----:B------:R-:W-:Y:S11]  /*10860*/  BRA `(.L_x_738) ;  /* 0x0000000000107947 */ /* 0x000ff60003800000 */
.L_x_737:
[----:B------:R-:W-:-:S11]  /*10870*/  UISETP.NE.AND UP0, UPT, UR5, 0x1, UPT ;  /* 0x000000010500788c */ /* 0x000fd6000bf05270 */
[----:B------:R-:W-:Y:S02]  /*10880*/  @UP0 ULDC.64 UR14, c[0x0][0x9e8] ;  /* 0x00027a00000e0ab9 */ /* 0x000fe40000000a00 */
[----:B------:R-:W-:-:S04]  /*10890*/  UIMAD.WIDE.U32 UR6, UR8, UR14, URZ ;  /* 0x0000000e080672a5 */ /* 0x000fc8000f8e003f */
[----:B------:R-:W-:-:S12]  /*108a0*/  @UP0 USHF.R.U32.HI UR8, URZ, UR15, UR7 ;  /* 0x0000000f3f080299 */ /* 0x000fd80008011607 */
.L_x_738:
[----:B------:R-:W-:-:S04]  /*108b0*/  UIMAD UR8, UR8, UR5, UR5 ;  /* 0x00000005080872a4 */ /* 0x000fc8000f8e0205 */
[----:B------:R-:W-:-:S04]  /*108c0*/  UISETP.LT.AND UP0, UPT, UR4, UR8, UPT ;  /* 0x000000080400728c */ /* 0x000fc8000bf01270 */
[----:B------:R-:W-:-:S12]  /*108d0*/  USEL UR4, UR4, UR8, UP0 ;  /* 0x0000000804047287 */ /* 0x000fd80008000000 */
.L_x_736:
[----:B------:R-:W-:Y:S02]  /*108e0*/  UIMAD UR7, UR11, UR13, 0x7f ;  /* 0x0000007f0b0774a4 */ /* 0x000fe4000f8e020d */
[----:B------:R-:W-:Y:S02]  /*108f0*/  UIADD3 UR4, UR4, 0x7f, URZ ;  /* 0x0000007f04047890 */ /* 0x000fe4000fffe03f */
[----:B------:R-:W-:Y:S02]  /*10900*/  USHF.R.S32.HI UR8, URZ, 0x1f, UR7 ;  /* 0x0000001f3f087899 */ /* 0x000fe40008011407 */
[----:B------:R-:W-:Y:S02]  /*10910*/  USHF.R.S32.HI UR6, URZ, 0x1f, UR4 ;  /* 0x0000001f3f067899 */ /* 0x000fe40008011404 */
[----:B------:R-:W-:Y:S02]  /*10920*/  ULEA.HI UR8, UR8, UR7, URZ, 0x7 ;  /* 0x0000000708087291 */ /* 0x000fe4000f8f383f */
[----:B------:R-:W-:-:S02]  /*10930*/  ULEA.HI UR6, UR6, UR4, URZ, 0x7 ;  /* 0x0000000406067291 */ /* 0x000fc4000f8f383f */
[----:B------:R-:W-:Y:S02]  /*10940*/  UIADD3 UR4, UR37, -UR12, URZ ;  /* 0x8000000c25047290 */ /* 0x000fe4000fffe03f */
[----:B------:R-:W-:Y:S02]  /*10950*/  USHF.R.S32.HI UR43, URZ, 0x7, UR8 ;  /* 0x000000073f2b7899 */ /* 0x000fe40008011408 */
[----:B------:R-:W-:Y:S02]  /*10960*/  USHF.R.S32.HI UR6, URZ, 0x7, UR6 ;  /* 0x000000073f067899 */ /* 0x000fe40008011406 */
[----:B------:R-:W-:Y:S02]  /*10970*/  UIMAD UR4, UR11, UR13, UR4 ;  /* 0x0000000d0b0472a4 */ /* 0x000fe4000f8e0204 */
[----:B------:R-:W-:Y:S01]  /*10980*/  UISETP.LT.AND UP0, UPT, UR43, UR6, UPT ;  /* 0x000000062b00728c */ /* 0x000fe2000bf01270 */
[----:B------:R-:W-:Y:S02]  /*10990*/  ULDC UR8, c[0x0][0x9dc] ;  /* 0x0002770000087ab9 */ /* 0x000fe40000000800 */
[----:B------:R-:W-:-:S02]  /*109a0*/  UIADD3 UR8, UR4, -UR8, URZ ;  /* 0x8000000804087290 */ /* 0x000fc4000fffe03f */
[----:B------:R-:W-:Y:S01]  /*109b0*/  USEL UR43, UR43, UR6, UP0 ;  /* 0x000000062b2b7287 */ /* 0x000fe20008000000 */
[----:B------:R-:W-:Y:S11]  /*109c0*/  @!P1 BRA `(.L_x_739) ;  /* 0x0000000000449947 */ /* 0x000ff60003800000 */
[----:B------:R-:W-:-:S06]  /*109d0*/  UISETP.GT.AND UP0, UPT, UR4, -0x1, UPT ;  /* 0xffffffff0400788c */ /* 0x000fcc000bf04270 */
[----:B------:R-:W-:-:S13]  /*109e0*/  PLOP3.LUT P0, PT, PT, PT, UP0, 0x80, 0x0 ;  /* 0x000000000000781c */ /* 0x000fda0003f0f008 */
[----:B------:R-:W-:Y:S05]  /*109f0*/  @P0 BRA `(.L_x_740) ;  /* 0x00000000001c0947 */ /* 0x000fea0003800000 */
[----:B------:R-:W-:Y:S02]  /*10a00*/  UISETP.NE.AND UP0, UPT, UR5, 0x1, UPT ;  /* 0x000000010500788c */ /* 0x000fe4000bf05270 */
[----:B------:R-:W-:-:S09]  /*10a10*/  ULOP3.LUT UR4, URZ, UR4, URZ, 0x33, !UPT ;  /* 0x000000043f047292 */ /* 0x000fd2000f8e333f */
[----:B------:R-:W-:Y:S02]  /*10a20*/  @UP0 ULDC.64 UR10, c[0x0][0x9e8] ;  /* 0x00027a00000a0ab9 */ /* 0x000fe40000000a00 */
[----:B------:R-:W-:-:S04]  /*10a30*/  UIMAD.WIDE.U32 UR6, UR4, UR10, URZ ;  /* 0x0000000a040672a5 */ /* 0x000fc8000f8e003f */
[----:B------:R-:W-:-:S04]  /*10a40*/  @UP0 USHF.R.U32.HI UR4, URZ, UR11, UR7 ;  /* 0x0000000b3f040299 */ /* 0x000fc80008011607 */
[----:B------:R-:W-:Y:S01]  /*10a50*/  ULOP3.LUT UR4, URZ, UR4, URZ, 0x33, !UPT ;  /* 0x000000043f047292 */ /* 0x000fe2000f8e333f */
[----:B------:R-:W-:Y:S11]  /*10a60*/  BRA `(.L_x_741) ;  /* 0x0000000000107947 */ /* 0x000ff60003800000 */
.L_x_740:
[----:B------:R-:W-:-:S11]  /*10a70*/  UISETP.NE.AND UP0, UPT, UR5, 0x1, UPT ;  /* 0x000000010500788c */ /* 0x000fd6000bf05270 */
[----:B------:R-:W-:Y:S02]  /*10a80*/  @UP0 ULDC.64 UR10, c[0x0][0x9e8] ;  /* 0x00027a00000a0ab9 */ /* 0x000fe40000000a00 */
[----:B------:R-:W-:-:S04]  /*10a90*/  UIMAD.WIDE.U32 UR6, UR4, UR10, URZ ;  /* 0x0000000a040672a5 */ /* 0x000fc8000f8e003f */
[----:B------:R-:W-:-:S12]  /*10aa0*/  @UP0 USHF.R.U32.HI UR4, URZ, UR11, UR7 ;  /* 0x0000000b3f040299 */ /* 0x000fd80008011607 */
.L_x_741:
[----:B------:R-:W-:-:S04]  /*10ab0*/  UIMAD UR4, UR4, UR5, URZ ;  /* 0x00000005040472a4 */ /* 0x000fc8000f8e023f */
[----:B------:R-:W-:-:S04]  /*10ac0*/  UISETP.LT.AND UP0, UPT, UR8, UR4, UPT ;  /* 0x000000040800728c */ /* 0x000fc8000bf01270 */
[----:B------:R-:W-:-:S12]  /*10ad0*/  USEL UR8, UR8, UR4, !UP0 ;  /* 0x0000000408087287 */ /* 0x000fd8000c000000 */
.L_x_739:
[----:B------:R-:W-:Y:S01]  /*10ae0*/  USHF.R.S32.HI UR4, URZ, 0x1f, UR8 ;  /* 0x0000001f3f047899 */ /* 0x000fe20008011408 */
[----:B------:R-:W-:Y:S03]  /*10af0*/  BSSY B6, `(.L_x_742) ;  /* 0x000026e000067945 */ /* 0x000fe60003800000 */
[----:B------:R-:W-:-:S04]  /*10b00*/  ULEA.HI UR4, UR4, UR8, URZ, 0x7 ;  /* 0x0000000804047291 */ /* 0x000fc8000f8f383f */
[----:B------:R-:W-:-:S04]  /*10b10*/  USHF.R.S32.HI UR4, URZ, 0x7, UR4 ;  /* 0x000000073f047899 */ /* 0x000fc80008011404 */
[----:B------:R-:W-:-:S04]  /*10b20*/  UISETP.LT.AND UP0, UPT, URZ, UR4, UPT ;  /* 0x000000043f00728c */ /* 0x000fc8000bf01270 */
[----:B------:R-:W-:-:S04]  /*10b30*/  USEL UR42, URZ, UR4, !UP0 ;  /* 0x000000043f2a7287 */ /* 0x000fc8000c000000 */
[----:B------:R-:W-:-:S06]  /*10b40*/  UISETP.GT.AND UP0, UPT, UR43, UR42, UPT ;  /* 0x0000002a2b00728c */ /* 0x000fcc000bf04270 */
[----:B------:R-:W-:-:S13]  /*10b50*/  PLOP3.LUT P0, PT, PT, PT, UP0, 0x80, 0x0 ;  /* 0x000000000000781c */ /* 0x000fda0003f0f008 */
[----:B------:R-:W-:Y:S05]  /*10b60*/  @P0 BRA `(.L_x_743) ;  /* 0x00000000003c0947 */ /* 0x000fea0003800000 */
[----:B------:R-:W-:-:S13]  /*10b70*/  ISETP.NE.AND P0, PT, R28, RZ, PT ;  /* 0x000000ff1c00720c */ /* 0x000fda0003f05270 */
[----:B------:R-:W-:Y:S05]  /*10b80*/  @P0 BRA `(.L_x_744) ;  /* 0x0000002400900947 */ /* 0x000fea0003800000 */
[----:B------:R-:W1:Y:S01]  /*10b90*/  S2R R7, SR_LANEID ;  /* 0x0000000000077919 */ /* 0x000e620000000000 */
[----:B------:R-:W-:Y:S01]  /*10ba0*/  VOTEU.ANY UR4, UPT, PT ;  /* 0x0000000000047886 */ /* 0x000fe200038e0100 */
[----:B------:R-:W2:Y:S01]  /*10bb0*/  LDC.64 R2, c[0x0][0xdf0] ;  /* 0x00037c00ff027b82 */ /* 0x000ea20000000a00 */
[----:B------:R-:W1:Y:S08]  /*10bc0*/  FLO.U32 R0, UR4 ;  /* 0x0000000400007d00 */ /* 0x000e7000080e0000 */
[----:B------:R-:W2:Y:S01]  /*10bd0*/  POPC R5, UR4 ;  /* 0x0000000400057d09 */ /* 0x000ea20008000000 */
[----:B-1----:R-:W-:-:S13]  /*10be0*/  ISETP.EQ.U32.AND P0, PT, R0, R7, PT ;  /* 0x000000070000720c */ /* 0x002fda0003f02070 */
[----:B--2---:R-:W2:Y:S01]  /*10bf0*/  @P0 ATOMG.E.ADD.STRONG.GPU PT, R3, desc[UR48][R2.64], R5 ;  /* 0x00000005020309a8 */ /* 0x004ea200081ee1f0 */
[----:B------:R-:W1:Y:S02]  /*10c00*/  S2R R4, SR_LTMASK ;  /* 0x0000000000047919 */ /* 0x000e640000003900 */
[----:B-1----:R-:W-:-:S04]  /*10c10*/  LOP3.LUT R4, R4, UR4, RZ, 0xc0, !PT ;  /* 0x0000000404047c12 */ /* 0x002fc8000f8ec0ff */
[----:B------:R-:W1:Y:S01]  /*10c20*/  POPC R25, R4 ;  /* 0x0000000400197309 */ /* 0x000e620000000000 */
[----:B--2---:R-:W1:Y:S02]  /*10c30*/  SHFL.IDX PT, R0, R3, R0, 0x1f ;  /* 0x00001f0003007589 */ /* 0x004e6400000e0000 */
[----:B-1----:R-:W-:Y:S01]  /*10c40*/  IADD3 R25, R0, UR44, R25 ;  /* 0x0000002c00197c10 */ /* 0x002fe2000fffe019 */
[----:B------:R-:W-:Y:S06]  /*10c50*/  BRA `(.L_x_744) ;  /* 0x00000024005c7947 */ /* 0x000fec0003800000 */
.L_x_743:
[----:B------:R-:W1:Y:S01]  /*10c60*/  S2UR UR4, SR_CgaCtaId ;  /* 0x00000000000479c3 */ /* 0x000e620000008800 */
[----:B------:R-:W-:Y:S02]  /*10c70*/  UMOV UR40, 0x400 ;  /* 0x0000040000287882 */ /* 0x000fe40000000000 */
[----:B-1----:R-:W-:-:S04]  /*10c80*/  ULEA UR40, UR4, UR40, 0x18 ;  /* 0x0000002804287291 */ /* 0x002fc8000f8ec03f */
        /* <DEDUP_REMOVED lines=20> */
.L_x_745:
[----:B------:R-:W-:Y:S01]  /*10dd0*/  UIADD3 UR4, UR40, 0x9000, URZ ;  /* 0x0000900028047890 */ /* 0x000fe2000fffe03f */
[----:B------:R-:W-:-:S05]  /*10de0*/  LOP3.LUT R18, R18, 0xfffffffe, RZ, 0xc0, !PT ;  /* 0xfffffffe12127812 */ /* 0x000fca00078ec0ff */
[----:B------:R-:W-:-:S05]  /*10df0*/  IMAD.U32 R16, RZ, RZ, UR4 ;  /* 0x00000004ff107e24 */ /* 0x000fca000f8e00ff */
[----:B------:R-:W-:-:S13]  /*10e00*/  LOP3.LUT P0, RZ, R16, 0x9f, RZ, 0xc0, !PT ;  /* 0x0000009f10ff7812 */ /* 0x000fda000780c0ff */
[----:B------:R-:W-:Y:S01]  /*10e10*/  @P0 LOP3.LUT R18, R18, 0x1, RZ, 0xfc, !PT ;  /* 0x0000000112120812 */ /* 0x000fe200078efcff */
[----:B------:R-:W-:Y:S06]  /*10e20*/  @!P0 BRA `(.L_x_746) ;  /* 0x0000000000408947 */ /* 0x000fec0003800000 */
        /* <DEDUP_REMOVED lines=16> */
.L_x_746:
        /* <DEDUP_REMOVED lines=20> */
.L_x_747:
        /* <DEDUP_REMOVED lines=18> */
.L_x_748:
[----:B------:R-:W-:Y:S01]  /*11190*/  ULDC.64 UR4, c[0x0][0x9f8] ;  /* 0x00027e0000047ab9 */ /* 0x000fe20000000a00 */
[----:B------:R-:W-:Y:S01]  /*111a0*/  IMAD.U32 R5, RZ, RZ, UR39 ;  /* 0x00000027ff057e24 */ /* 0x000fe2000f8e00ff */
[----:B------:R-:W-:Y:S01]  /*111b0*/  ISETP.NE.U32.AND P0, PT, RZ, UR4, PT ;  /* 0x00000004ff007c0c */ /* 0x000fe2000bf05070 */
[----:B------:R-:W-:Y:S01]  /*111c0*/  IMAD.U32 R20, RZ, RZ, UR39 ;  /* 0x00000027ff147e24 */ /* 0x000fe2000f8e00ff */
[----:B------:R-:W1:Y:S02]  /*111d0*/  LDC R0, c[0x0][0x428] ;  /* 0x00010a00ff007b82 */ /* 0x000e640000000800 */
[----:B------:R-:W-:-:S13]  /*111e0*/  ISETP.NE.AND.EX P0, PT, RZ, UR5, PT, P0 ;  /* 0x00000005ff007c0c */ /* 0x000fda000bf05300 */
[----:B------:R-:W2:Y:S02]  /*111f0*/  @P0 LDC.64 R2, c[0x0][0x9f8] ;  /* 0x00027e00ff020b82 */ /* 0x000ea40000000a00 */
[----:B--2---:R-:W-:-:S05]  /*11200*/  @P0 IMAD.WIDE R2, R5, 0x4, R2 ;  /* 0x0000000405020825 */ /* 0x004fca00078e0202 */
[----:B------:R2:W3:Y:S01]  /*11210*/  @P0 LDG.E R20, desc[UR48][R2.64] ;  /* 0x0000003002140981 */ /* 0x0004e2000c1e1900 */
[----:B-1----:R-:W-:Y:S01]  /*11220*/  ISETP.NE.AND P0, PT, R0, 0x1, PT ;  /* 0x000000010000780c */ /* 0x002fe20003f05270 */
[----:B------:R-:W-:Y:S01]  /*11230*/  UMOV UR36, URZ ;  /* 0x0000003f00247c82 */ /* 0x000fe20008000000 */
[----:B------:R-:W-:Y:S01]  /*11240*/  ISETP.NE.AND P2, PT, R28, RZ, PT ;  /* 0x000000ff1c00720c */ /* 0x000fe20003f45270 */
[----:B------:R-:W-:Y:S01]  /*11250*/  UMOV UR8, 0x20 ;  /* 0x0000002000087882 */ /* 0x000fe20000000000 */
[----:B------:R-:W-:Y:S01]  /*11260*/  UMOV UR9, UR37 ;  /* 0x0000002500097c82 */ /* 0x000fe20008000000 */
[----:B------:R-:W-:Y:S01]  /*11270*/  UMOV UR10, UR38 ;  /* 0x00000026000a7c82 */ /* 0x000fe20008000000 */
[----:B------:R-:W-:Y:S01]  /*11280*/  UMOV UR11, UR39 ;  /* 0x00000027000b7c82 */ /* 0x000fe20008000000 */
[----:B------:R-:W-:Y:S01]  /*11290*/  UMOV UR12, 0x40 ;  /* 0x00000040000c7882 */ /* 0x000fe20000000000 */
[----:B------:R-:W-:Y:S01]  /*112a0*/  UMOV UR13, UR37 ;  /* 0x00000025000d7c82 */ /* 0x000fe20008000000 */
[----:B--2---:R-:W1:Y:S01]  /*112b0*/  LDC.64 R2, c[0x0][0x3f8] ;  /* 0x0000fe00ff027b82 */ /* 0x004e620000000a00 */
[----:B------:R-:W-:Y:S01]  /*112c0*/  UMOV UR14, UR38 ;  /* 0x00000026000e7c82 */ /* 0x000fe20008000000 */
[----:B------:R-:W-:Y:S01]  /*112d0*/  UMOV UR15, UR39 ;  /* 0x00000027000f7c82 */ /* 0x000fe20008000000 */
[----:B------:R-:W-:Y:S01]  /*112e0*/  UMOV UR6, 0xffffffff ;  /* 0xffffffff00067882 */ /* 0x000fe20000000000 */
[----:B------:R-:W-:-:S02]  /*112f0*/  IMAD.U32 R16, RZ, RZ, UR38 ;  /* 0x00000026ff107e24 */ /* 0x000fc4000f8e00ff */
[----:B------:R-:W-:Y:S02]  /*11300*/  VOTEU.ALL UP1, P2 ;  /* 0x00000000003f7886 */ /* 0x000fe40001020000 */
[----:B------:R-:W2:Y:S03]  /*11310*/  @P0 LDC R0, c[0x0][0x42c] ;  /* 0x00010b00ff000b82 */ /* 0x000ea60000000800 */
[----:B------:R-:W-:-:S04]  /*11320*/  @!UP1 UIADD3 UR4, UP0, UR50, 0x270, URZ ;  /* 0x0000027032049890 */ /* 0x000fc8000ff1e03f */
[----:B------:R-:W-:Y:S01]  /*11330*/  @!UP1 UIADD3.X UR5, URZ, UR51, URZ, UP0, !UPT ;  /* 0x000000333f059290 */ /* 0x000fe200087fe43f */
[----:B------:R-:W4:Y:S01]  /*11340*/  @P0 LDC R5, c[0x0][0x430] ;  /* 0x00010c00ff050b82 */ /* 0x000f220000000800 */
[----:B-1----:R-:W-:-:S07]  /*11350*/  ISETP.NE.U32.AND P1, PT, R2, RZ, PT ;  /* 0x000000ff0200720c */ /* 0x002fce0003f25070 */
[----:B------:R1:W-:Y:S01]  /*11360*/  @!UP1 UTMAPF.L2.4D [UR36], [UR4] ;  /* 0x00000024040095b8 */ /* 0x0003e20008018000 */
[----:B------:R-:W-:Y:S01]  /*11370*/  ISETP.NE.AND.EX P1, PT, R3, RZ, PT, P1 ;  /* 0x000000ff0300720c */ /* 0x000fe20003f25310 */
[----:B--2---:R-:W-:Y:S01]  /*11380*/  @P0 IMAD.HI.U32 R0, R0, UR38, RZ ;  /* 0x0000002600000c27 */ /* 0x004fe2000f8e00ff */
[----:B------:R1:W-:Y:S04]  /*11390*/  @!UP1 UTMAPF.L2.4D [UR8], [UR4] ;  /* 0x00000008040095b8 */ /* 0x0003e80008018000 */
[----:B----4-:R-:W-:Y:S01]  /*113a0*/  @P0 SHF.R.U32.HI R16, RZ, R5, R0 ;  /* 0x00000005ff100219 */ /* 0x010fe20000011600 */
[----:B------:R1:W-:Y:S01]  /*113b0*/  @!UP1 UTMAPF.L2.4D [UR12], [UR4] ;  /* 0x0000000c040095b8 */ /* 0x0003e20008018000 */
[----:B---3--:R-:W-:Y:S02]  /*113c0*/  SHF.R.S32.HI R21, RZ, 0x1f, R20 ;  /* 0x0000001fff157819 */ /* 0x008fe40000011414 */
[----:B------:R-:W-:Y:S01]  /*113d0*/  SEL R0, R20, RZ, !P1 ;  /* 0x000000ff14007207 */ /* 0x000fe20004800000 */
[----:B-1----:R-:W-:Y:S06]  /*113e0*/  BRA.DIV UR6, `(.L_x_749) ;  /* 0x0000002606987947 */ /* 0x002fec000b800000 */
[----:B------:R1:W2:Y:S02]  /*113f0*/  SHFL.IDX PT, R14, R29, RZ, 0x1f ;  /* 0x00001fff1d0e7589 */ /* 0x0002a400000e0000 */
.L_x_814:
[----:B--2---:R-:W-:Y:S02]  /*11400*/  ISETP.NE.AND P0, PT, R14, RZ, PT ;  /* 0x000000ff0e00720c */ /* 0x004fe40003f05270 */
[----:B------:R-:W-:-:S11]  /*11410*/  PLOP3.LUT P6, PT, PT, PT, PT, 0x8, 0x0 ;  /* 0x000000000000781c */ /* 0x000fd60003fce170 */
[----:B------:R-:W-:Y:S05]  /*11420*/  @P0 BRA `(.L_x_750) ;  /* 0x0000000400f80947 */ /* 0x000fea0003800000 */
[----:B------:R-:W-:-:S06]  /*11430*/  UIADD3 UR4, UR43, -0x1, URZ ;  /* 0xffffffff2b047890 */ /* 0x000fcc000fffe03f */
[----:B------:R-:W-:Y:S01]  /*11440*/  IMAD.U32 R7, RZ, RZ, UR4 ;  /* 0x00000004ff077e24 */ /* 0x000fe2000f8e00ff */
[----:B------:R-:W-:-:S03]  /*11450*/  UMOV UR4, 0xffffffff ;  /* 0xffffffff00047882 */ /* 0x000fc60000000000 */
[----:B------:R-:W-:Y:S05]  /*11460*/  BRA.DIV UR4, `(.L_x_751) ;  /* 0x0000002604987947 */ /* 0x000fea000b800000 */
[----:B------:R-:W-:-:S13]  /*11470*/  ELECT P6, URZ, PT ;  /* 0x00000000003f782f */ /* 0x000fda00038c0000 */
.L_x_817:
        /* <DEDUP_REMOVED lines=21> */
.L_x_753:
[----:B------:R-:W-:Y:S02]  /*115d0*/  LEA R5, R17, UR40, 0x3 ;  /* 0x0000002811057c11 */ /* 0x000fe4000f8e18ff */
[----:B--2---:R-:W-:Y:S02]  /*115e0*/  SHF.L.U32 R2, R19, 0x1f, RZ ;  /* 0x0000001f13027819 */ /* 0x004fe400000006ff */
[----:B------:R-:W-:Y:S02]  /*115f0*/  ISETP.NE.AND P0, PT, R28, RZ, PT ;  /* 0x000000ff1c00720c */ /* 0x000fe40003f05270 */
[----:B------:R-:W2:Y:S02]  /*11600*/  SYNCS.PHASECHK.TRANS64.TRYWAIT P3, [R5+URZ+0x19c80], R2 ;  /* 0x019c8002050075a7 */ /* 0x000ea4000806017f */
[----:B--2---:R-:W-:Y:S09]  /*11610*/  @!P3 BRA `(.L_x_754) ;  /* 0x00000024004cb947 */ /* 0x004ff20003800000 */
.L_x_818:
[----:B------:R-:W-:Y:S05]  /*11620*/  @P0 BRA `(.L_x_755) ;  /* 0x0000000000140947 */ /* 0x000fea0003800000 */
[----:B------:R-:W-:Y:S01]  /*11630*/  ISETP.NE.AND P3, PT, R27, RZ, PT ;  /* 0x000000ff1b00720c */ /* 0x000fe20003f65270 */
[----:B------:R-:W-:-:S04]  /*11640*/  IMAD.MOV.U32 R3, RZ, RZ, 0x3000 ;  /* 0x00003000ff037424 */ /* 0x000fc800078e00ff */
[----:B------:R3:W-:Y:S08]  /*11650*/  SYNCS.ARRIVE.TRANS64 RZ, [R5+URZ+0x19c70], R3 ;  /* 0x019c700305ff79a7 */ /* 0x0007f0000800003f */
[----:B------:R-:W-:Y:S05]  /*11660*/  @!P3 BRA `(.L_x_755) ;  /* 0x000000000004b947 */ /* 0x000fea0003800000 */
[----:B------:R-:W-:Y:S01]  /*11670*/  BPT.TRAP 0x1 ;  /* 0x000000040000795c */ /* 0x000fe20000300000 */
.L_x_755:
        /* <DEDUP_REMOVED lines=28> */
.L_x_819:
[----:B------:R-:W-:Y:S05]  /*11840*/  @P0 BRA `(.L_x_757) ;  /* 0x0000000000140947 */ /* 0x000fea0003800000 */
[----:B------:R-:W-:Y:S01]  /*11850*/  ISETP.NE.AND P0, PT, R27, RZ, PT ;  /* 0x000000ff1b00720c */ /* 0x000fe20003f05270 */
[----:B--23--:R-:W-:-:S04]  /*11860*/  IMAD.MOV.U32 R2, RZ, RZ, 0x3000 ;  /* 0x00003000ff027424 */ /* 0x00cfc800078e00ff */
[----:B------:R4:W-:Y:S08]  /*11870*/  SYNCS.ARRIVE.TRANS64 RZ, [R5+URZ+0x19c30], R2 ;  /* 0x019c300205ff79a7 */ /* 0x0009f0000800003f */
[----:B------:R-:W-:Y:S05]  /*11880*/  @!P0 BRA `(.L_x_757) ;  /* 0x0000000000048947 */ /* 0x000fea0003800000 */
[----:B------:R-:W-:Y:S01]  /*11890*/  BPT.TRAP 0x1 ;  /* 0x000000040000795c */ /* 0x000fe20000300000 */
.L_x_757:
        /* <DEDUP_REMOVED lines=24> */
.L_x_752:
[----:B------:R-:W-:Y:S05]  /*11a20*/  WARPSYNC.ALL ;  /* 0x0000000000007948 */ /* 0x000fea0003800000 */
[----:B------:R-:W-:Y:S01]  /*11a30*/  BAR.SYNC.DEFER_BLOCKING 0x8, 0x1a0 ;  /* 0x0206800000007b1d */ /* 0x000fe20000010000 */
[----:B------:R-:W-:Y:S01]  /*11a40*/  ELECT P0, URZ, PT ;  /* 0x00000000003f782f */ /* 0x000fe20003800000 */
[----:B------:R-:W-:Y:S02]  /*11a50*/  UIADD3 UR4, UP0, UR50, 0x270, URZ ;  /* 0x0000027032047890 */ /* 0x000fe4000ff1e03f */
[----:B------:R-:W-:Y:S02]  /*11a60*/  UIADD3 UR8, UR40, 0xf000, URZ ;  /* 0x0000f00028087890 */ /* 0x000fe4000fffe03f */
[----:B------:R-:W-:-:S02]  /*11a70*/  UIADD3 UR9, UR40, 0x19c00, URZ ;  /* 0x00019c0028097890 */ /* 0x000fc4000fffe03f */
[----:B------:R-:W-:Y:S02]  /*11a80*/  UIADD3.X UR5, URZ, UR51, URZ, UP0, !UPT ;  /* 0x000000333f057290 */ /* 0x000fe400087fe43f */
[----:B------:R-:W-:Y:S02]  /*11a90*/  UIADD3 UR24, UR40, 0x10800, URZ ;  /* 0x0001080028187890 */ /* 0x000fe4000fffe03f */
[----:B------:R-:W-:Y:S02]  /*11aa0*/  UIADD3 UR16, UR40, 0x12000, URZ ;  /* 0x0001200028107890 */ /* 0x000fe4000fffe03f */
[----:B--234-:R-:W-:Y:S01]  /*11ab0*/  @P0 IMAD.MOV.U32 R2, RZ, RZ, 0x4800 ;  /* 0x00004800ff020424 */ /* 0x01cfe200078e00ff */
[----:B------:R-:W-:Y:S01]  /*11ac0*/  UMOV UR6, 0x0 ;  /* 0x0000000000067882 */ /* 0x000fe20000000000 */
[----:B------:R-:W-:Y:S01]  /*11ad0*/  UMOV UR7, 0x12f00000 ;  /* 0x12f0000000077882 */ /* 0x000fe20000000000 */
[----:B------:R-:W-:Y:S01]  /*11ae0*/  UMOV UR10, URZ ;  /* 0x0000003f000a7c82 */ /* 0x000fe20008000000 */
[----:B------:R-:W-:Y:S01]  /*11af0*/  UMOV UR11, UR37 ;  /* 0x00000025000b7c82 */ /* 0x000fe20008000000 */
[----:B------:R-:W-:Y:S01]  /*11b00*/  UMOV UR12, UR38 ;  /* 0x00000026000c7c82 */ /* 0x000fe20008000000 */
[----:B------:R-:W-:Y:S01]  /*11b10*/  UMOV UR13, UR39 ;  /* 0x00000027000d7c82 */ /* 0x000fe20008000000 */
[----:B------:R-:W-:Y:S01]  /*11b20*/  UMOV UR26, 0x20 ;  /* 0x00000020001a7882 */ /* 0x000fe20000000000 */
[----:B------:R-:W-:Y:S01]  /*11b30*/  UMOV UR27, UR37 ;  /* 0x00000025001b7c82 */ /* 0x000fe20008000000 */
[----:B------:R-:W-:Y:S01]  /*11b40*/  UMOV UR28, UR38 ;  /* 0x00000026001c7c82 */ /* 0x000fe20008000000 */
[----:B------:R-:W-:Y:S01]  /*11b50*/  UMOV UR29, UR39 ;  /* 0x00000027001d7c82 */ /* 0x000fe20008000000 */
[----:B------:R2:W-:Y:S01]  /*11b60*/  @P0 SYNCS.ARRIVE.TRANS64 RZ, [UR40+0x19c00], R2 ;  /* 0x019c0002ffff09a7 */ /* 0x0005e20008000028 */
[----:B------:R-:W-:Y:S01]  /*11b70*/  UMOV UR25, UR9 ;  /* 0x0000000900197c82 */ /* 0x000fe20008000000 */
[----:B------:R-:W-:Y:S01]  /*11b80*/  UMOV UR18, 0x40 ;  /* 0x0000004000127882 */ /* 0x000fe20000000000 */
[----:B------:R-:W-:Y:S01]  /*11b90*/  UMOV UR19, UR37 ;  /* 0x0000002500137c82 */ /* 0x000fe20008000000 */
[----:B------:R-:W-:Y:S01]  /*11ba0*/  UMOV UR20, UR38 ;  /* 0x0000002600147c82 */ /* 0x000fe20008000000 */
[----:B------:R-:W-:Y:S01]  /*11bb0*/  UMOV UR21, UR39 ;  /* 0x0000002700157c82 */ /* 0x000fe20008000000 */
[----:B------:R2:W-:Y:S01]  /*11bc0*/  UTMALDG.4D [UR8], [UR4], desc[UR6] ;  /* 0x00000608040075b4 */ /* 0x0005e20008019000 */
[----:B------:R-:W-:Y:S01]  /*11bd0*/  UMOV UR17, UR9 ;  /* 0x0000000900117c82 */ /* 0x000fe20008000000 */
[----:B------:R2:W-:Y:S01]  /*11be0*/  UTMALDG.4D [UR24], [UR4], desc[UR6] ;  /* 0x00000618040075b4 */ /* 0x0005e20008019000 */
[----:B------:R2:W-:Y:S02]  /*11bf0*/  UTMALDG.4D [UR16], [UR4], desc[UR6] ;  /* 0x00000610040075b4 */ /* 0x0005e40008019000 */
[----:B--2---:R-:W-:Y:S01]  /*11c00*/  NOP ;  /* 0x0000000000007918 */ /* 0x004fe20000000000 */
.L_x_750:
[----:B------:R-:W-:Y:S01]  /*11c10*/  VIADD R26, R26, 0x1 ;  /* 0x000000011a1a7836 */ /* 0x000fe20000000000 */
[----:B------:R-:W-:Y:S04]  /*11c20*/  BSSY B0, `(.L_x_758) ;  /* 0x0000007000007945 */ /* 0x000fe80003800000 */
[----:B------:R-:W-:-:S04]  /*11c30*/  LEA.HI R2, R26, R26, RZ, 0x1 ;  /* 0x0000001a1a027211 */ /* 0x000fc800078f08ff */
[----:B------:R-:W-:-:S05]  /*11c40*/  LOP3.LUT R3, R2, 0xfffffffe, RZ, 0xc0, !PT ;  /* 0xfffffffe02037812 */ /* 0x000fca00078ec0ff */
[----:B------:R-:W-:-:S05]  /*11c50*/  IMAD.IADD R2, R26, 0x1, -R3 ;  /* 0x000000011a027824 */ /* 0x000fca00078e0a03 */
[----:B------:R-:W-:-:S04]  /*11c60*/  SHF.L.U32 R2, R2, 0x1f, RZ ;  /* 0x0000001f02027819 */ /* 0x000fc800000006ff */
[----:B------:R-:W2:Y:S02]  /*11c70*/  SYNCS.PHASECHK.TRANS64.TRYWAIT P0, [UR40+0x19c20], R2 ;  /* 0x019c2002ff0075a7 */ /* 0x000ea40008000168 */
[----:B--2---:R-:W-:Y:S05]  /*11c80*/  @!P0 BRA `(.L_x_759) ;  /* 0x0000001c00d88947 */ /* 0x004fea0003800000 */
.L_x_820:
[----:B------:R-:W-:Y:S05]  /*11c90*/  BSYNC B0 ;  /* 0x0000000000007941 */ /* 0x000fea0003800000 */
.L_x_758:
[----:B------:R-:W-:-:S04]  /*11ca0*/  UIADD3 UR4, UR43, -0x2, URZ ;  /* 0xfffffffe2b047890 */ /* 0x000fc8000fffe03f */
[----:B------:R-:W-:-:S06]  /*11cb0*/  UISETP.GE.AND UP0, UPT, UR4, UR42, UPT ;  /* 0x0000002a0400728c */ /* 0x000fcc000bf06270 */
[----:B------:R-:W-:-:S13]  /*11cc0*/  PLOP3.LUT P0, PT, PT, PT, UP0, 0x80, 0x0 ;  /* 0x000000000000781c */ /* 0x000fda0003f0f008 */
[----:B------:R-:W-:Y:S05]  /*11cd0*/  @!P0 BRA `(.L_x_760) ;  /* 0x0000000c00c88947 */ /* 0x000fea0003800000 */
[----:B------:R-:W-:Y:S02]  /*11ce0*/  IMAD.MOV.U32 R8, RZ, RZ, R17 ;  /* 0x000000ffff087224 */ /* 0x000fe400078e0011 */
[----:B--2---:R-:W-:Y:S02]  /*11cf0*/  IMAD.MOV.U32 R3, RZ, RZ, R19 ;  /* 0x000000ffff037224 */ /* 0x004fe400078e0013 */
[----:B------:R-:W-:-:S07]  /*11d00*/  IMAD.U32 R2, RZ, RZ, UR4 ;  /* 0x00000004ff027e24 */ /* 0x000fce000f8e00ff */
.L_x_784:
        /* <DEDUP_REMOVED lines=8> */
[----:B------:R-:W-:Y:S01]  /*11d90*/  LEA R9, R17, UR40, 0x3 ;  /* 0x0000002811097c11 */ /* 0x000fe2000f8e18ff */
[----:B------:R-:W-:Y:S01]  /*11da0*/  IMAD.MOV.U32 R11, RZ, RZ, R2 ;  /* 0x000000ffff0b7224 */ /* 0x000fe200078e0002 */
[----:B------:R-:W-:Y:S01]  /*11db0*/  SHF.L.U32 R10, R19, 0x1f, RZ ;  /* 0x0000001f130a7819 */ /* 0x000fe200000006ff */
        /* <DEDUP_REMOVED lines=20> */
.L_x_763:
[----:B------:R-:W3:Y:S01]  /*11f00*/  SYNCS.PHASECHK.TRANS64.TRYWAIT P0, [R9+URZ+0x19c80], R10 ;  /* 0x019c800a090075a7 */ /* 0x000ee2000800017f */
[----:B------:R-:W-:Y:S01]  /*11f10*/  BSSY B1, `(.L_x_764) ;  /* 0x0000003000017945 */ /* 0x000fe20003800000 */
[----:B------:R-:W-:-:S03]  /*11f20*/  ISETP.NE.AND P3, PT, R28, RZ, PT ;  /* 0x000000ff1c00720c */ /* 0x000fc60003f65270 */
[----:B---3--:R-:W-:Y:S10]  /*11f30*/  @!P0 BRA `(.L_x_765) ;  /* 0x0000001c00448947 */ /* 0x008ff40003800000 */
.L_x_821:
[----:B------:R-:W-:Y:S05]  /*11f40*/  BSYNC B1 ;  /* 0x0000000000017941 */ /* 0x000fea0003800000 */
.L_x_764:
[----:B------:R-:W-:Y:S04]  /*11f50*/  BSSY B1, `(.L_x_766) ;  /* 0x0000007000017945 */ /* 0x000fe80003800000 */
[----:B------:R-:W-:Y:S05]  /*11f60*/  @P3 BRA `(.L_x_767) ;  /* 0x0000000000143947 */ /* 0x000fea0003800000 */
[----:B------:R-:W-:Y:S01]  /*11f70*/  ISETP.NE.AND P0, PT, R27, RZ, PT ;  /* 0x000000ff1b00720c */ /* 0x000fe20003f05270 */
[----:B------:R-:W-:-:S04]  /*11f80*/  IMAD.MOV.U32 R4, RZ, RZ, 0x3000 ;  /* 0x00003000ff047424 */ /* 0x000fc800078e00ff */
[----:B------:R4:W-:Y:S08]  /*11f90*/  SYNCS.ARRIVE.TRANS64 RZ, [R9+URZ+0x19c70], R4 ;  /* 0x019c700409ff79a7 */ /* 0x0009f0000800003f */
[----:B------:R-:W-:Y:S05]  /*11fa0*/  @!P0 BRA `(.L_x_767) ;  /* 0x0000000000048947 */ /* 0x000fea0003800000 */
[----:B------:R-:W-:Y:S01]  /*11fb0*/  BPT.TRAP 0x1 ;  /* 0x000000040000795c */ /* 0x000fe20000300000 */
.L_x_767:
[----:B------:R-:W-:Y:S05]  /*11fc0*/  BSYNC B1 ;  /* 0x0000000000017941 */ /* 0x000fea0003800000 */
.L_x_766:
[----:B------:R-:W-:Y:S01]  /*11fd0*/  IMAD.MOV.U32 R12, RZ, RZ, RZ ;  /* 0x000000ffff0c7224 */ /* 0x000fe200078e00ff */
[----:B------:R-:W-:Y:S01]  /*11fe0*/  R2UR UR12, R16 ;  /* 0x00000000100c72ca */ /* 0x000fe200000e0000 */
[----:B--2---:R-:W-:Y:S01]  /*11ff0*/  IMAD.U32 R6, RZ, RZ, UR40 ;  /* 0x00000028ff067e24 */ /* 0x004fe2000f8e00ff */
[----:B------:R-:W-:Y:S01]  /*12000*/  UIADD3 UR4, UP0, UR50, 0x470, URZ ;  /* 0x0000047032047890 */ /* 0x000fe2000ff1e03f */
[----:B------:R-:W-:Y:S01]  /*12010*/  PLOP3.LUT P0, PT, PT, PT, PT, 0x80, 0x0 ;  /* 0x000000000000781c */ /* 0x000fe20003f0f070 */
[----:B------:R-:W-:Y:S01]  /*12020*/  IMAD.SHL.U32 R7, R11, 0x80, RZ ;  /* 0x000000800b077824 */ /* 0x000fe200078e00ff */
[----:B------:R-:W-:Y:S01]  /*12030*/  R2UR UR10, R12 ;  /* 0x000000000c0a72ca */ /* 0x000fe200000e0000 */
[----:B------:R-:W-:Y:S01]  /*12040*/  IMAD R6, R17, 0x3000, R6 ;  /* 0x0000300011067824 */ /* 0x000fe200078e0206 */
[----:B------:R-:W-:Y:S01]  /*12050*/  UIADD3.X UR5, URZ, UR51, URZ, UP0, !UPT ;  /* 0x000000333f057290 */ /* 0x000fe200087fe43f */
[----:B------:R-:W-:Y:S01]  /*12060*/  VIADD R5, R9, 0x19c70 ;  /* 0x00019c7009057836 */ /* 0x000fe20000000000 */
[----:B------:R-:W-:Y:S01]  /*12070*/  UMOV UR6, 0x0 ;  /* 0x0000000000067882 */ /* 0x000fe20000000000 */
[----:B----4-:R-:W-:Y:S01]  /*12080*/  VIADD R4, R6, 0x9000 ;  /* 0x0000900006047836 */ /* 0x010fe20000000000 */
[----:B------:R-:W-:-:S09]  /*12090*/  UMOV UR7, 0x14f00000 ;  /* 0x14f0000000077882 */ /* 0x000fd20000000000 */
.L_x_768:
        /* <DEDUP_REMOVED lines=16> */
.L_x_769:
        /* <DEDUP_REMOVED lines=16> */
.L_x_770:
        /* <DEDUP_REMOVED lines=12> */
.L_x_822:
[----:B------:R-:W-:Y:S05]  /*12360*/  BSYNC B1 ;  /* 0x0000000000017941 */ /* 0x000fea0003800000 */
.L_x_771:
[----:B------:R-:W-:Y:S01]  /*12370*/  BSSY B1, `(.L_x_773) ;  /* 0x0000009000017945 */ /* 0x000fe20003800000 */
[----:B------:R-:W-:Y:S02]  /*12380*/  IMAD.MOV.U32 R4, RZ, RZ, 0x0 ;  /* 0x00000000ff047424 */ /* 0x000fe400078e00ff */
[----:B------:R-:W-:Y:S01]  /*12390*/  IMAD.MOV.U32 R5, RZ, RZ, 0x14f00000 ;  /* 0x14f00000ff057424 */ /* 0x000fe200078e00ff */
[----:B------:R-:W-:Y:S06]  /*123a0*/  @P3 BRA `(.L_x_774) ;  /* 0x0000000000143947 */ /* 0x000fec0003800000 */
[----:B------:R-:W-:Y:S01]  /*123b0*/  ISETP.NE.AND P0, PT, R27, RZ, PT ;  /* 0x000000ff1b00720c */ /* 0x000fe20003f05270 */
[----:B--23--:R-:W-:-:S04]  /*123c0*/  IMAD.MOV.U32 R10, RZ, RZ, 0x3000 ;  /* 0x00003000ff0a7424 */ /* 0x00cfc800078e00ff */
[----:B------:R4:W-:Y:S08]  /*123d0*/  SYNCS.ARRIVE.TRANS64 RZ, [R9+URZ+0x19c30], R10 ;  /* 0x019c300a09ff79a7 */ /* 0x0009f0000800003f */
[----:B------:R-:W-:Y:S05]  /*123e0*/  @!P0 BRA `(.L_x_774) ;  /* 0x0000000000048947 */ /* 0x000fea0003800000 */
[----:B------:R-:W-:Y:S01]  /*123f0*/  BPT.TRAP 0x1 ;  /* 0x000000040000795c */ /* 0x000fe20000300000 */
.L_x_774:
[----:B------:R-:W-:Y:S05]  /*12400*/  BSYNC B1 ;  /* 0x0000000000017941 */ /* 0x000fea0003800000 */
.L_x_773:
        /* <DEDUP_REMOVED lines=9> */
.L_x_775:
        /* <DEDUP_REMOVED lines=15> */
.L_x_776:
        /* <DEDUP_REMOVED lines=15> */
.L_x_777:
        /* <DEDUP_REMOVED lines=9> */
.L_x_762:
[----:B------:R-:W-:Y:S05]  /*12710*/  BSYNC B0 ;  /* 0x0000000000007941 */ /* 0x000fea0003800000 */
.L_x_761:
[----:B------:R-:W-:-:S06]  /*12720*/  UISETP.NE.AND UP0, UPT, UR41, 0x3, UPT ;  /* 0x000000032900788c */ /* 0x000fcc000bf05270 */
[----:B------:R-:W-:-:S13]  /*12730*/  PLOP3.LUT P0, PT, PT, PT, UP0, 0x80, 0x0 ;  /* 0x000000000000781c */ /* 0x000fda0003f0f008 */
[----:B------:R-:W-:Y:S05]  /*12740*/  @!P0 BRA `(.L_x_778) ;  /* 0x0000000000048947 */ /* 0x000fea0003800000 */
[----:B------:R-:W-:Y:S01]  /*12750*/  BPT.TRAP 0x1 ;  /* 0x000000040000795c */ /* 0x000fe20000300000 */
.L_x_778:
        /* <DEDUP_REMOVED lines=8> */
.L_x_823:
[----:B------:R-:W-:Y:S05]  /*127e0*/  BSYNC B0 ;  /* 0x0000000000007941 */ /* 0x000fea0003800000 */
.L_x_779:
[----:B------:R-:W-:Y:S05]  /*127f0*/  @!P0 BRA `(.L_x_781) ;  /* 0x0000000000048947 */ /* 0x000fea0003800000 */
[----:B------:R-:W-:Y:S01]  /*12800*/  BPT.TRAP 0x1 ;  /* 0x000000040000795c */ /* 0x000fe20000300000 */
.L_x_781:
[----:B------:R-:W-:Y:S01]  /*12810*/  SHF.L.U32 R3, R3, 0x1f, RZ ;  /* 0x0000001f03037819 */ /* 0x000fe200000006ff */
[----:B------:R-:W-:-:S03]  /*12820*/  IMAD R11, R8, 0x3000, RZ ;  /* 0x00003000080b7824 */ /* 0x000fc600078e02ff */
[----:B------:R-:W3:Y:S02]  /*12830*/  SYNCS.PHASECHK.TRANS64.TRYWAIT P3, [R12+URZ+0x19c60], R3 ;  /* 0x019c60030c0075a7 */ /* 0x000ee4000806017f */
[----:B---3--:R-:W-:Y:S05]  /*12840*/  @!P3 BRA `(.L_x_782) ;  /* 0x00000014003cb947 */ /* 0x008fea0003800000 */
.L_x_824:
[C---:B---3--:R-:W-:Y:S01]  /*12850*/  LOP3.LUT R3, R11.reuse, R24, RZ, 0xfc, !PT ;  /* 0x000000180b037212 */ /* 0x048fe200078efcff */
        /* <DEDUP_REMOVED lines=48> */
.L_x_783:
[----:B---3--:R-:W-:Y:S01]  /*12b60*/  SYNCS.ARRIVE.TRANS64.A1T0 RZ, [R12+URZ+0x19c50], RZ ;  /* 0x019c50ff0cff79a7 */ /* 0x008fe2000810003f */
[----:B------:R-:W-:Y:S01]  /*12b70*/  BAR.SYNC.DEFER_BLOCKING 0x2, 0x80 ;  /* 0x0082000000007b1d */ /* 0x000fe20000010000 */
[----:B------:R-:W-:Y:S01]  /*12b80*/  ISETP.GT.AND P0, PT, R2, UR42, PT ;  /* 0x0000002a02007c0c */ /* 0x000fe2000bf04270 */
[----:B------:R-:W-:Y:S02]  /*12b90*/  @!P2 VIADD R3, R12, 0x19c80 ;  /* 0x00019c800c03a836 */ /* 0x000fe40000000000 */
[----:B------:R-:W-:Y:S02]  /*12ba0*/  VIADD R2, R2, 0xffffffff ;  /* 0xffffffff02027836 */ /* 0x000fe40000000000 */
[----:B--2---:R-:W-:Y:S01]  /*12bb0*/  IMAD.MOV.U32 R8, RZ, RZ, R17 ;  /* 0x000000ffff087224 */ /* 0x004fe200078e0011 */
[----:B------:R-:W-:-:S04]  /*12bc0*/  @!P2 PRMT R3, RZ, 0x654, R3 ;  /* 0x00000654ff03a816 */ /* 0x000fc80000000003 */
[----:B------:R2:W-:Y:S02]  /*12bd0*/  @!P2 SYNCS.ARRIVE.TRANS64.RED.A1T0 RZ, [R3+URZ], RZ ;  /* 0x000000ff03ffa9a7 */ /* 0x0005e4000810043f */
[----:B--2---:R-:W-:Y:S01]  /*12be0*/  IMAD.MOV.U32 R3, RZ, RZ, R19 ;  /* 0x000000ffff037224 */ /* 0x004fe200078e0013 */
[----:B------:R-:W-:Y:S06]  /*12bf0*/  @P0 BRA `(.L_x_784) ;  /* 0xfffffff000440947 */ /* 0x000fec000383ffff */
.L_x_760:
[----:B------:R-:W-:Y:S04]  /*12c00*/  BSSY B0, `(.L_x_785) ;  /* 0x000000e000007945 */ /* 0x000fe80003800000 */
[----:B------:R-:W-:Y:S05]  /*12c10*/  @P2 BRA `(.L_x_786) ;  /* 0x0000000000302947 */ /* 0x000fea0003800000 */
[----:B------:R-:W3:Y:S01]  /*12c20*/  S2R R7, SR_LANEID ;  /* 0x0000000000077919 */ /* 0x000ee20000000000 */
[----:B------:R-:W-:Y:S01]  /*12c30*/  VOTEU.ANY UR4, UPT, PT ;  /* 0x0000000000047886 */ /* 0x000fe200038e0100 */
[----:B--2---:R-:W2:Y:S01]  /*12c40*/  LDC.64 R2, c[0x0][0xdf0] ;  /* 0x00037c00ff027b82 */ /* 0x004ea20000000a00 */
[----:B------:R-:W3:Y:S08]  /*12c50*/  FLO.U32 R0, UR4 ;  /* 0x0000000400007d00 */ /* 0x000ef000080e0000 */
[----:B------:R-:W2:Y:S01]  /*12c60*/  POPC R5, UR4 ;  /* 0x0000000400057d09 */ /* 0x000ea20008000000 */
[----:B---3--:R-:W-:-:S13]  /*12c70*/  ISETP.EQ.U32.AND P0, PT, R0, R7, PT ;  /* 0x000000070000720c */ /* 0x008fda0003f02070 */
[----:B--2---:R-:W2:Y:S01]  /*12c80*/  @P0 ATOMG.E.ADD.STRONG.GPU PT, R3, desc[UR48][R2.64], R5 ;  /* 0x00000005020309a8 */ /* 0x004ea200081ee1f0 */
[----:B------:R-:W3:Y:S02]  /*12c90*/  S2R R4, SR_LTMASK ;  /* 0x0000000000047919 */ /* 0x000ee40000003900 */
[----:B---3--:R-:W-:-:S04]  /*12ca0*/  LOP3.LUT R4, R4, UR4, RZ, 0xc0, !PT ;  /* 0x0000000404047c12 */ /* 0x008fc8000f8ec0ff */
[----:B------:R-:W3:Y:S01]  /*12cb0*/  POPC R25, R4 ;  /* 0x0000000400197309 */ /* 0x000ee20000000000 */
[----:B--2---:R-:W3:Y:S02]  /*12cc0*/  SHFL.IDX PT, R0, R3, R0, 0x1f ;  /* 0x00001f0003007589 */ /* 0x004ee400000e0000 */
[----:B---3--:R-:W-:-:S07]  /*12cd0*/  IADD3 R25, R0, UR44, R25 ;  /* 0x0000002c00197c10 */ /* 0x008fce000fffe019 */
.L_x_786:
[----:B------:R-:W-:Y:S05]  /*12ce0*/  BSYNC B0 ;  /* 0x0000000000007941 */ /* 0x000fea0003800000 */
.L_x_785:
[----:B------:R-:W-:-:S06]  /*12cf0*/  UISETP.NE.AND UP0, UPT, UR41, 0x3, UPT ;  /* 0x000000032900788c */ /* 0x000fcc000bf05270 */
[----:B------:R-:W-:-:S13]  /*12d00*/  PLOP3.LUT P0, PT, PT, PT, UP0, 0x80, 0x0 ;  /* 0x000000000000781c */ /* 0x000fda0003f0f008 */
[----:B------:R-:W-:Y:S05]  /*12d10*/  @!P0 BRA `(.L_x_787) ;  /* 0x0000000000048947 */ /* 0x000fea0003800000 */
[----:B------:R-:W-:Y:S01]  /*12d20*/  BPT.TRAP 0x1 ;  /* 0x000000040000795c */ /* 0x000fe20000300000 */
.L_x_787:
[----:B--2---:R-:W-:Y:S01]  /*12d30*/  LOP3.LUT R3, R19, 0x1, RZ, 0x3c, !PT ;  /* 0x0000000113037812 */ /* 0x004fe200078e3cff */
[----:B------:R-:W-:Y:S01]  /*12d40*/  IMAD.U32 R0, RZ, RZ, UR45 ;  /* 0x0000002dff007e24 */ /* 0x000fe2000f8e00ff */
[----:B------:R-:W-:Y:S01]  /*12d50*/  LEA R2, R17, UR40, 0x3 ;  /* 0x0000002811027c11 */ /* 0x000fe2000f8e18ff */
[----:B------:R-:W-:Y:S01]  /*12d60*/  BSSY B0, `(.L_x_788) ;  /* 0x0000005000007945 */ /* 0x000fe20003800000 */
[----:B------:R-:W-:Y:S02]  /*12d70*/  SHF.L.U32 R3, R3, 0x1f, RZ ;  /* 0x0000001f03037819 */ /* 0x000fe400000006ff */
[----:B------:R-:W-:Y:S02]  /*12d80*/  ISETP.NE.AND P1, PT, R0, 0x3, PT ;  /* 0x000000030000780c */ /* 0x000fe40003f25270 */
[----:B------:R-:W2:Y:S02]  /*12d90*/  SYNCS.PHASECHK.TRANS64.TRYWAIT P0, [R2+URZ+0x19c70], R3 ;  /* 0x019c7003020075a7 */ /* 0x000ea4000800017f */
[----:B--2---:R-:W-:Y:S09]  /*12da0*/  @!P0 BRA `(.L_x_789) ;  /* 0x0000000c00f88947 */ /* 0x004ff20003800000 */
.L_x_825:
[----:B------:R-:W-:Y:S05]  /*12db0*/  BSYNC B0 ;  /* 0x0000000000007941 */ /* 0x000fea0003800000 */
.L_x_788:
[----:B------:R-:W-:Y:S05]  /*12dc0*/  @!P1 BRA `(.L_x_790) ;  /* 0x0000000000049947 */ /* 0x000fea0003800000 */
[----:B------:R-:W-:Y:S01]  /*12dd0*/  BPT.TRAP 0x1 ;  /* 0x000000040000795c */ /* 0x000fe20000300000 */
.L_x_790:
[----:B------:R-:W-:Y:S01]  /*12de0*/  SHF.L.U32 R5, R19, 0x1f, RZ ;  /* 0x0000001f13057819 */ /* 0x000fe200000006ff */
[----:B--2---:R-:W-:-:S03]  /*12df0*/  IMAD R3, R17, 0x3000, RZ ;  /* 0x0000300011037824 */ /* 0x004fc600078e02ff */
[----:B------:R-:W2:Y:S02]  /*12e00*/  SYNCS.PHASECHK.TRANS64.TRYWAIT P0, [R2+URZ+0x19c60], R5 ;  /* 0x019c6005020075a7 */ /* 0x000ea4000800017f */
[----:B------:R-:W-:Y:S01]  /*12e10*/  LOP3.LUT R0, R3, R24, RZ, 0xfc, !PT ;  /* 0x0000001803007212 */ /* 0x000fe200078efcff */
[----:B--2---:R-:W-:Y:S06]  /*12e20*/  @!P0 BRA `(.L_x_791) ;  /* 0x0000000c00ec8947 */ /* 0x004fec0003800000 */
.L_x_826:
        /* <DEDUP_REMOVED lines=48> */
.L_x_792:
[----:B---3--:R-:W-:Y:S01]  /*13130*/  SYNCS.ARRIVE.TRANS64.A1T0 RZ, [R2+URZ+0x19c50], RZ ;  /* 0x019c50ff02ff79a7 */ /* 0x008fe2000810003f */
[----:B------:R-:W-:Y:S02]  /*13140*/  @!P2 VIADD R0, R2, 0x19c80 ;  /* 0x00019c800200a836 */ /* 0x000fe40000000000 */
[----:B------:R-:W-:-:S03]  /*13150*/  VIADD R17, R17, 0x1 ;  /* 0x0000000111117836 */ /* 0x000fc60000000000 */
[----:B------:R-:W-:Y:S01]  /*13160*/  @!P2 PRMT R0, RZ, 0x654, R0 ;  /* 0x00000654ff00a816 */ /* 0x000fe20000000000 */
[----:B------:R-:W-:Y:S01]  /*13170*/  BAR.SYNC.DEFER_BLOCKING 0x2, 0x80 ;  /* 0x0082000000007b1d */ /* 0x000fe20000010000 */
[----:B------:R-:W-:-:S04]  /*13180*/  ISETP.NE.AND P0, PT, R17, 0x2, PT ;  /* 0x000000021100780c */ /* 0x000fc80003f05270 */
[----:B------:R-:W-:Y:S01]  /*13190*/  SEL R17, R17, RZ, P0 ;  /* 0x000000ff11117207 */ /* 0x000fe20000000000 */
[----:B------:R3:W-:Y:S02]  /*131a0*/  @!P2 SYNCS.ARRIVE.TRANS64.RED.A1T0 RZ, [R0+URZ], RZ ;  /* 0x000000ff00ffa9a7 */ /* 0x0007e4000810043f */
[----:B---3--:R-:W-:-:S04]  /*131b0*/  SEL R0, RZ, 0x1, P0 ;  /* 0x00000001ff007807 */ /* 0x008fc80000000000 */
[----:B------:R-:W-:-:S07]  /*131c0*/  LOP3.LUT R19, R19, R0, RZ, 0x3c, !PT ;  /* 0x0000000013137212 */ /* 0x000fce00078e3cff */
.L_x_744:
[----:B------:R-:W-:Y:S05]  /*131d0*/  BSYNC B6 ;  /* 0x0000000000067941 */ /* 0x000fea0003800000 */
.L_x_742:
[----:B------:R-:W-:-:S13]  /*131e0*/  LOP3.LUT P0, RZ, R18, 0x2, RZ, 0xc0, !PT ;  /* 0x0000000212ff7812 */ /* 0x000fda000780c0ff */
[----:B------:R-:W-:Y:S05]  /*131f0*/  @!P0 BRA `(.L_x_793) ;  /* 0x00000000001c8947 */ /* 0x000fea0003800000 */
[----:B------:R-:W3:Y:S08]  /*13200*/  S2UR UR5, SR_CgaCtaId ;  /* 0x00000000000579c3 */ /* 0x000ef00000008800 */
[----:B------:R-:W-:Y:S06]  /*13210*/  BAR.SYNC.DEFER_BLOCKING 0x5, 0x200 ;  /* 0x0148000000007b1d */ /* 0x000fec0000010000 */
[----:B------:R-:W-:-:S02]  /*13220*/  UMOV UR4, 0x400 ;  /* 0x0000040000047882 */ /* 0x000fc40000000000 */
[----:B---3--:R-:W-:-:S09]  /*13230*/  ULEA UR4, UR5, UR4, 0x18 ;  /* 0x0000000405047291 */ /* 0x008fd2000f8ec03f */
[----:B------:R-:W3:Y:S01]  /*13240*/  LDS R25, [UR4+0x19cd0] ;  /* 0x019cd004ff197984 */ /* 0x000ee20008000800 */
[----:B------:R-:W-:Y:S06]  /*13250*/  BAR.ARV 0x4, 0x200 ;  /* 0x0108000000007b1d */ /* 0x000fec0000002000 */
[----:B------:R-:W-:Y:S05]  /*13260*/  BRA `(.L_x_794) ;  /* 0x0000000000247947 */ /* 0x000fea0003800000 */
.L_x_793:
[----:B------:R-:W-:Y:S01]  /*13270*/  BAR.SYNC.DEFER_BLOCKING 0x4, 0x200 ;  /* 0x0108000000007b1d */ /* 0x000fe20000010000 */
[----:B------:R-:W-:-:S13]  /*13280*/  ISETP.NE.AND P0, PT, R28, RZ, PT ;  /* 0x000000ff1c00720c */ /* 0x000fda0003f05270 */
[----:B--2---:R-:W2:Y:S01]  /*13290*/  @!P0 S2R R3, SR_CgaCtaId ;  /* 0x0000000000038919 */ /* 0x004ea20000008800 */
[----:B------:R-:W-:-:S04]  /*132a0*/  @!P0 MOV R0, 0x400 ;  /* 0x0000040000008802 */ /* 0x000fc80000000f00 */
[----:B--2---:R-:W-:Y:S02]  /*132b0*/  @!P0 LEA R2, R3, R0, 0x18 ;  /* 0x0000000003028211 */ /* 0x004fe400078ec0ff */
[----:B------:R-:W2:Y:S04]  /*132c0*/  SHFL.IDX PT, R0, R25, RZ, 0x1f ;  /* 0x00001fff19007589 */ /* 0x000ea800000e0000 */
[----:B------:R2:W-:Y:S02]  /*132d0*/  @!P0 STS [R2+0x19cd0], R25 ;  /* 0x019cd01902008388 */ /* 0x0005e40000000800 */
[----:B--2---:R-:W-:Y:S01]  /*132e0*/  IMAD.MOV.U32 R25, RZ, RZ, R0 ;  /* 0x000000ffff197224 */ /* 0x004fe200078e0000 */
[----:B------:R-:W-:Y:S06]  /*132f0*/  BAR.ARV 0x5, 0x200 ;  /* 0x0148000000007b1d */ /* 0x000fec0000002000 */
.L_x_794:
[----:B------:R-:W-:Y:S02]  /*13300*/  ULDC UR4, c[0x0][0xda8] ;  /* 0x00036a0000047ab9 */ /* 0x000fe40000000800 */
[----:B---3--:R-:W-:-:S13]  /*13310*/  ISETP.GE.AND P0, PT, R25, UR4, PT ;  /* 0x0000000419007c0c */ /* 0x008fda000bf06270 */
[----:B------:R-:W-:Y:S05]  /*13320*/  @!P0 BRA `(.L_x_795) ;  /* 0xffffffd000408947 */ /* 0x000fea000383ffff */
.L_x_733:
[----:B------:R-:W3:Y:S01]  /*13330*/  S2R R5, SR_CgaCtaId ;  /* 0x0000000000057919 */ /* 0x000ee20000008800 */
[----:B------:R-:W-:Y:S01]  /*13340*/  VIADD R26, R26, 0x1 ;  /* 0x000000011a1a7836 */ /* 0x000fe20000000000 */
[----:B------:R-:W-:Y:S01]  /*13350*/  MOV R2, 0x400 ;  /* 0x0000040000027802 */ /* 0x000fe20000000f00 */
[----:B------:R-:W-:Y:S03]  /*13360*/  BSSY B0, `(.L_x_796) ;  /* 0x0000008000007945 */ /* 0x000fe60003800000 */
[----:B------:R-:W-:-:S04]  /*13370*/  LEA.HI R0, R26, R26, RZ, 0x1 ;  /* 0x0000001a1a007211 */ /* 0x000fc800078f08ff */
[----:B--2---:R-:W-:-:S05]  /*13380*/  LOP3.LUT R3, R0, 0xfffffffe, RZ, 0xc0, !PT ;  /* 0xfffffffe00037812 */ /* 0x004fca00078ec0ff */
[----:B------:R-:W-:-:S05]  /*13390*/  IMAD.IADD R0, R26, 0x1, -R3 ;  /* 0x000000011a007824 */ /* 0x000fca00078e0a03 */
[----:B------:R-:W-:Y:S02]  /*133a0*/  SHF.L.U32 R0, R0, 0x1f, RZ ;  /* 0x0000001f00007819 */ /* 0x000fe400000006ff */
[----:B---3--:R-:W-:-:S04]  /*133b0*/  LEA R8, R5, R2, 0x18 ;  /* 0x0000000205087211 */ /* 0x008fc800078ec0ff */
[----:B------:R-:W2:Y:S02]  /*133c0*/  SYNCS.PHASECHK.TRANS64.TRYWAIT P0, [R8+URZ+0x19c20], R0 ;  /* 0x019c2000080075a7 */ /* 0x000ea4000800017f */
[----:B--2---:R-:W-:Y:S05]  /*133d0*/  @!P0 BRA `(.L_x_797) ;  /* 0x0000000800948947 */ /* 0x004fea0003800000 */
.L_x_827:
[----:B------:R-:W-:Y:S05]  /*133e0*/  BSYNC B0 ;  /* 0x0000000000007941 */ /* 0x000fea0003800000 */
.L_x_796:
[----:B------:R-:W-:-:S03]  /*133f0*/  UMOV UR4, 0xffffffff ;  /* 0xffffffff00047882 */ /* 0x000fc60000000000 */
[----:B------:R-:W-:Y:S05]  /*13400*/  BRA.DIV UR4, `(.L_x_798) ;  /* 0x0000000a049c7947 */ /* 0x000fea000b800000 */
[----:B------:R3:W4:Y:S02]  /*13410*/  SHFL.IDX PT, R14, R29, RZ, 0x1f ;  /* 0x00001fff1d0e7589 */ /* 0x00072400000e0000 */
.L_x_830:
[----:B----4-:R-:W-:Y:S01]  /*13420*/  ISETP.NE.AND P0, PT, R14, RZ, PT ;  /* 0x000000ff0e00720c */ /* 0x010fe20003f05270 */
[----:B------:R-:W-:-:S12]  /*13430*/  BSSY B0, `(.L_x_799) ;  /* 0x000002b000007945 */ /* 0x000fd80003800000 */
[----:B------:R-:W-:Y:S05]  /*13440*/  @P0 BRA `(.L_x_800) ;  /* 0x0000000000a40947 */ /* 0x000fea0003800000 */
[----:B------:R-:W-:-:S03]  /*13450*/  UMOV UR4, 0xffffffff ;  /* 0xffffffff00047882 */ /* 0x000fc60000000000 */
[----:B------:R-:W-:Y:S05]  /*13460*/  BRA.DIV UR4, `(.L_x_801) ;  /* 0x0000000a04ac7947 */ /* 0x000fea000b800000 */
[----:B------:R-:W-:-:S13]  /*13470*/  ELECT P6, URZ, PT ;  /* 0x00000000003f782f */ /* 0x000fda00038c0000 */
.L_x_833:
[----:B------:R-:W-:Y:S05]  /*13480*/  @!P6 BRA `(.L_x_800) ;  /* 0x000000000094e947 */ /* 0x000fea0003800000 */
[----:B------:R-:W-:-:S06]  /*13490*/  ULOP3.LUT UR4, UR46, 0x2, URZ, 0xfc, !UPT ;  /* 0x000000022e047892 */ /* 0x000fcc000f8efc3f */
[----:B--2---:R-:W-:-:S05]  /*134a0*/  IMAD.U32 R0, RZ, RZ, UR4 ;  /* 0x00000004ff007e24 */ /* 0x004fca000f8e00ff */
[----:B------:R-:W-:-:S13]  /*134b0*/  ISETP.NE.AND P0, PT, R0, 0x3, PT ;  /* 0x000000030000780c */ /* 0x000fda0003f05270 */
[----:B------:R-:W-:Y:S05]  /*134c0*/  @!P0 BRA `(.L_x_802) ;  /* 0x0000000000048947 */ /* 0x000fea0003800000 */
[----:B------:R-:W-:Y:S01]  /*134d0*/  BPT.TRAP 0x1 ;  /* 0x000000040000795c */ /* 0x000fe20000300000 */
.L_x_802:
[----:B------:R-:W-:Y:S01]  /*134e0*/  VIADD R0, R8, 0x19c40 ;  /* 0x00019c4008007836 */ /* 0x000fe20000000000 */
[----:B------:R-:W-:Y:S01]  /*134f0*/  SHF.L.U32 R3, R19, 0x1f, RZ ;  /* 0x0000001f13037819 */ /* 0x000fe200000006ff */
[C---:B------:R-:W-:Y:S02]  /*13500*/  VIADD R2, R17.reuse, 0x1 ;  /* 0x0000000111027836 */ /* 0x040fe40000000000 */
[----:B------:R-:W-:-:S03]  /*13510*/  IMAD R6, R17, 0x8, R0 ;  /* 0x0000000811067824 */ /* 0x000fc600078e0200 */
[C---:B------:R-:W-:Y:S01]  /*13520*/  ISETP.NE.AND P2, PT, R2.reuse, 0x2, PT ;  /* 0x000000020200780c */ /* 0x040fe20003f45270 */
[----:B------:R-:W2:Y:S03]  /*13530*/  SYNCS.PHASECHK.TRANS64.TRYWAIT P1, [R6+URZ], R3 ;  /* 0x00000003060075a7 */ /* 0x000ea6000802017f */
[----:B------:R-:W-:Y:S02]  /*13540*/  SEL R4, RZ, 0x1, P2 ;  /* 0x00000001ff047807 */ /* 0x000fe40001000000 */
[----:B------:R-:W-:Y:S02]  /*13550*/  SEL R5, R2, RZ, P2 ;  /* 0x000000ff02057207 */ /* 0x000fe40001000000 */
[----:B------:R-:W-:-:S03]  /*13560*/  LOP3.LUT R4, R19, R4, RZ, 0x3c, !PT ;  /* 0x0000000413047212 */ /* 0x000fc600078e3cff */
[----:B------:R-:W-:Y:S01]  /*13570*/  IMAD R7, R5, 0x8, R0 ;  /* 0x0000000805077824 */ /* 0x000fe200078e0200 */
[----:B------:R-:W-:Y:S01]  /*13580*/  SHF.L.U32 R0, R4, 0x1f, RZ ;  /* 0x0000001f04007819 */ /* 0x000fe200000006ff */
[----:B--2---:R-:W-:Y:S06]  /*13590*/  @!P1 BRA `(.L_x_803) ;  /* 0x0000000800809947 */ /* 0x004fec0003800000 */
.L_x_834:
[----:B------:R-:W4:Y:S02]  /*135a0*/  SYNCS.PHASECHK.TRANS64.TRYWAIT P1, [R7+URZ], R0 ;  /* 0x00000000070075a7 */ /* 0x000f24000802017f */
[----:B----4-:R-:W-:Y:S05]  /*135b0*/  @!P1 BRA `(.L_x_804) ;  /* 0x00000008008c9947 */ /* 0x010fea0003800000 */
.L_x_835:
[----:B------:R-:W-:Y:S05]  /*135c0*/  @!P0 BRA `(.L_x_805) ;  /* 0x0000000000048947 */ /* 0x000fea0003800000 */
[----:B------:R-:W-:Y:S01]  /*135d0*/  BPT.TRAP 0x1 ;  /* 0x000000040000795c */ /* 0x000fe20000300000 */
.L_x_805:
[----:B------:R-:W-:-:S04]  /*135e0*/  IMAD R2, R17, 0x8, R8 ;  /* 0x0000000811027824 */ /* 0x000fc800078e0208 */
[----:B------:R-:W5:Y:S02]  /*135f0*/  SYNCS.PHASECHK.TRANS64.TRYWAIT P1, [R2+URZ+0x19c60], R3 ;  /* 0x019c6003020075a7 */ /* 0x000f64000802017f */
[----:B-----5:R-:W-:Y:S05]  /*13600*/  @!P1 BRA `(.L_x_806) ;  /* 0x00000008008c9947 */ /* 0x020fea0003800000 */
.L_x_836:
[----:B------:R-:W-:Y:S05]  /*13610*/  @!P0 BRA `(.L_x_807) ;  /* 0x0000000000048947 */ /* 0x000fea0003800000 */
[----:B------:R-:W-:Y:S01]  /*13620*/  BPT.TRAP 0x1 ;  /* 0x000000040000795c */ /* 0x000fe20000300000 */
.L_x_807:
[----:B------:R-:W-:-:S04]  /*13630*/  IMAD R5, R5, 0x8, R8 ;  /* 0x0000000805057824 */ /* 0x000fc800078e0208 */
[----:B------:R-:W5:Y:S02]  /*13640*/  SYNCS.PHASECHK.TRANS64.TRYWAIT P1, [R5+URZ+0x19c60], R0 ;  /* 0x019c6000050075a7 */ /* 0x000f64000802017f */
[----:B-----5:R-:W-:Y:S05]  /*13650*/  @!P1 BRA `(.L_x_808) ;  /* 0x00000008008c9947 */ /* 0x020fea0003800000 */
.L_x_837:
[----:B------:R-:W-:Y:S05]  /*13660*/  @!P0 BRA `(.L_x_809) ;  /* 0x0000000000048947 */ /* 0x000fea0003800000 */
[----:B------:R-:W-:Y:S01]  /*13670*/  BPT.TRAP 0x1 ;  /* 0x000000040000795c */ /* 0x000fe20000300000 */
.L_x_809:
[----:B------:R-:W5:Y:S02]  /*13680*/  SYNCS.PHASECHK.TRANS64.TRYWAIT P0, [R2+URZ+0x19c80], R3 ;  /* 0x019c8003020075a7 */ /* 0x000f64000800017f */
[----:B-----5:R-:W-:Y:S05]  /*13690*/  @!P0 BRA `(.L_x_810) ;  /* 0x0000000800908947 */ /* 0x020fea0003800000 */
.L_x_811:
[----:B------:R1:W1:Y:S02]  /*136a0*/  SYNCS.PHASECHK.TRANS64.TRYWAIT P0, [R5+URZ+0x19c80], R0 ;  /* 0x019c8000050075a7 */ /* 0x000264000800017f */
[----:B-1----:R-:W-:Y:S05]  /*136b0*/  @!P0 NANOSLEEP.SYNCS 0x989680 ;  /* 0x009896800000895d */ /* 0x002fea0003900000 */
[----:B------:R-:W1:Y:S02]  /*136c0*/  @!P0 SYNCS.PHASECHK.TRANS64 P0, [R5+URZ+0x19c80], R0 ;  /* 0x019c8000050085a7 */ /* 0x000e64000800007f */
[----:B-1----:R-:W-:Y:S05]  /*136d0*/  @!P0 BRA `(.L_x_811) ;  /* 0xfffffffc00f08947 */ /* 0x002fea000383ffff */
.L_x_800:
[----:B------:R-:W-:Y:S05]  /*136e0*/  BSYNC B0 ;  /* 0x0000000000007941 */ /* 0x000fea0003800000 */
.L_x_799:
[----:B------:R-:W-:Y:S05]  /*136f0*/  EXIT ;  /* 0x000000000000794d */ /* 0x000fea0003800000 */
.L_x_650:
[----:B-1----:R-:W-:-:S04]  /*13700*/  IMAD.U32 R3, RZ, RZ, UR47 ;  /* 0x0000002fff037e24 */ /* 0x002fc8000f8e00ff */
[----:B------:R1:W2:Y:S03]  /*13710*/  SYNCS.PHASECHK.TRANS64.TRYWAIT P1, [R3+URZ+0x19c00], R6 ;  /* 0x019c0006030075a7 */ /* 0x0002a6000802017f */
[----:B--2---:R-:W-:Y:S05]  /*13720*/  @!P1 NANOSLEEP.SYNCS 0x989680 ;  /* 0x009896800000995d */ /* 0x004fea0003900000 */
[----:B------:R-:W2:Y:S02]  /*13730*/  @!P1 SYNCS.PHASECHK.TRANS64 P1, [R3+URZ+0x19c00], R6 ;  /* 0x019c0006030095a7 */ /* 0x000ea4000802007f */
[----:B--2---:R-:W-:Y:S05]  /*13740*/  @!P1 BRA `(.L_x_650) ;  /* 0xfffffffc00ec9947 */ /* 0x004fea000383ffff */
[----:B------:R-:W-:Y:S05]  /*13750*/  BRA `(.L_x_812) ;  /* 0xfffffee400487947 */ /* 0x000fea000383ffff */
.L_x_654:
[----:B--2---:R2:W3:Y:S02]  /*13760*/  SYNCS.PHASECHK.TRANS64.TRYWAIT P2, [R3+URZ+0x19c30], R2 ;  /* 0x019c3002030075a7 */ /* 0x0044e4000804017f */
[----:B---3--:R-:W-:Y:S05]  /*13770*/  @!P2 NANOSLEEP.SYNCS 0x989680 ;  /* 0x009896800000a95d */ /* 0x008fea0003900000 */
[----:B------:R-:W3:Y:S02]  /*13780*/  @!P2 SYNCS.PHASECHK.TRANS64 P2, [R3+URZ+0x19c30], R2 ;  /* 0x019c30020300a5a7 */ /* 0x000ee4000804007f */
[----:B---3--:R-:W-:Y:S05]  /*13790*/  @!P2 BRA `(.L_x_654) ;  /* 0xfffffffc00f0a947 */ /* 0x008fea000383ffff */
[----:B------:R-:W-:Y:S05]  /*137a0*/  BRA `(.L_x_653) ;  /* 0xfffffee4006c7947 */ /* 0x000fea000383ffff */
.L_x_670:
[----:B--2---:R-:W-:-:S04]  /*137b0*/  IMAD.U32 R11, RZ, RZ, UR26 ;  /* 0x0000001aff0b7e24 */ /* 0x004fc8000f8e00ff */
[----:B------:R2:W3:Y:S03]  /*137c0*/  SYNCS.PHASECHK.TRANS64.TRYWAIT P2, [R11+URZ+0x19c30], R10 ;  /* 0x019c300a0b0075a7 */ /* 0x0004e6000804017f */
[----:B---3--:R-:W-:Y:S05]  /*137d0*/  @!P2 NANOSLEEP.SYNCS 0x989680 ;  /* 0x009896800000a95d */ /* 0x008fea0003900000 */
[----:B------:R-:W3:Y:S02]  /*137e0*/  @!P2 SYNCS.PHASECHK.TRANS64 P2, [R11+URZ+0x19c30], R10 ;  /* 0x019c300a0b00a5a7 */ /* 0x000ee4000804007f */
[----:B---3--:R-:W-:Y:S05]  /*137f0*/  @!P2 BRA `(.L_x_670) ;  /* 0xfffffffc00eca947 */ /* 0x008fea000383ffff */
[----:B------:R-:W-:Y:S05]  /*13800*/  BRA `(.L_x_669) ;  /* 0xffffff1c00a87947 */ /* 0x000fea000383ffff */
.L_x_674:
[----:B--2---:R-:W-:-:S04]  /*13810*/  IMAD.U32 R11, RZ, RZ, UR11 ;  /* 0x0000000bff0b7e24 */ /* 0x004fc8000f8e00ff */
[----:B------:R2:W3:Y:S03]  /*13820*/  SYNCS.PHASECHK.TRANS64.TRYWAIT P2, [R11+URZ+0x19c50], R10 ;  /* 0x019c500a0b0075a7 */ /* 0x0004e6000804017f */
[----:B---3--:R-:W-:Y:S05]  /*13830*/  @!P2 NANOSLEEP.SYNCS 0x989680 ;  /* 0x009896800000a95d */ /* 0x008fea0003900000 */
[----:B------:R-:W3:Y:S02]  /*13840*/  @!P2 SYNCS.PHASECHK.TRANS64 P2, [R11+URZ+0x19c50], R10 ;  /* 0x019c500a0b00a5a7 */ /* 0x000ee4000804007f */
[----:B---3--:R-:W-:Y:S05]  /*13850*/  @!P2 BRA `(.L_x_674) ;  /* 0xfffffffc00eca947 */ /* 0x008fea000383ffff */
[----:B------:R-:W-:Y:S05]  /*13860*/  BRA `(.L_x_673) ;  /* 0xffffff1c00f87947 */ /* 0x000fea000383ffff */
.L_x_692:
[----:B--2---:R-:W-:-:S04]  /*13870*/  IMAD.U32 R8, RZ, RZ, UR22 ;  /* 0x00000016ff087e24 */ /* 0x004fc8000f8e00ff */
[----:B------:R2:W3:Y:S03]  /*13880*/  SYNCS.PHASECHK.TRANS64.TRYWAIT P2, [R8+URZ+0x19c30], R7 ;  /* 0x019c3007080075a7 */ /* 0x0004e6000804017f */
[----:B---3--:R-:W-:Y:S05]  /*13890*/  @!P2 NANOSLEEP.SYNCS 0x989680 ;  /* 0x009896800000a95d */ /* 0x008fea0003900000 */
[----:B------:R-:W3:Y:S02]  /*138a0*/  @!P2 SYNCS.PHASECHK.TRANS64 P2, [R8+URZ+0x19c30], R7 ;  /* 0x019c30070800a5a7 */ /* 0x000ee4000804007f */
[----:B---3--:R-:W-:Y:S05]  /*138b0*/  @!P2 BRA `(.L_x_692) ;  /* 0xfffffffc00eca947 */ /* 0x008fea000383ffff */
[----:B------:R-:W-:Y:S05]  /*138c0*/  BRA `(.L_x_691) ;  /* 0xffffff5400007947 */ /* 0x000fea000383ffff */
.L_x_696:
[----:B--2---:R-:W-:-:S04]  /*138d0*/  IMAD.U32 R8, RZ, RZ, UR14 ;  /* 0x0000000eff087e24 */ /* 0x004fc8000f8e00ff */
[----:B------:R2:W3:Y:S03]  /*138e0*/  SYNCS.PHASECHK.TRANS64.TRYWAIT P2, [R8+URZ+0x19c50], R7 ;  /* 0x019c5007080075a7 */ /* 0x0004e6000804017f */
[----:B---3--:R-:W-:Y:S05]  /*138f0*/  @!P2 NANOSLEEP.SYNCS 0x989680 ;  /* 0x009896800000a95d */ /* 0x008fea0003900000 */
[----:B------:R-:W3:Y:S02]  /*13900*/  @!P2 SYNCS.PHASECHK.TRANS64 P2, [R8+URZ+0x19c50], R7 ;  /* 0x019c50070800a5a7 */ /* 0x000ee4000804007f */
[----:B---3--:R-:W-:Y:S05]  /*13910*/  @!P2 BRA `(.L_x_696) ;  /* 0xfffffffc00eca947 */ /* 0x008fea000383ffff */
[----:B------:R-:W-:Y:S05]  /*13920*/  BRA `(.L_x_695) ;  /* 0xffffff5400507947 */ /* 0x000fea000383ffff */
.L_x_703:
[----:B--2---:R-:W-:-:S04]  /*13930*/  IMAD.U32 R8, RZ, RZ, UR25 ;  /* 0x00000019ff087e24 */ /* 0x004fc8000f8e00ff */
[----:B------:R2:W3:Y:S03]  /*13940*/  SYNCS.PHASECHK.TRANS64.TRYWAIT P2, [R8+URZ+0x19c30], R7 ;  /* 0x019c3007080075a7 */ /* 0x0004e6000804017f */
[----:B---3--:R-:W-:Y:S05]  /*13950*/  @!P2 NANOSLEEP.SYNCS 0x989680 ;  /* 0x009896800000a95d */ /* 0x008fea0003900000 */
[----:B------:R-:W3:Y:S02]  /*13960*/  @!P2 SYNCS.PHASECHK.TRANS64 P2, [R8+URZ+0x19c30], R7 ;  /* 0x019c30070800a5a7 */ /* 0x000ee4000804007f */
[----:B---3--:R-:W-:Y:S05]  /*13970*/  @!P2 BRA `(.L_x_703) ;  /* 0xfffffffc00eca947 */ /* 0x008fea000383ffff */
[----:B------:R-:W-:Y:S05]  /*13980*/  BRA `(.L_x_702) ;  /* 0xffffff7400dc7947 */ /* 0x000fea000383ffff */
.L_x_707:
[----:B--2---:R-:W-:-:S04]  /*13990*/  IMAD.U32 R8, RZ, RZ, UR11 ;  /* 0x0000000bff087e24 */ /* 0x004fc8000f8e00ff */
[----:B------:R2:W3:Y:S03]  /*139a0*/  SYNCS.PHASECHK.TRANS64.TRYWAIT P2, [R8+URZ+0x19c50], R7 ;  /* 0x019c5007080075a7 */ /* 0x0004e6000804017f */
[----:B---3--:R-:W-:Y:S05]  /*139b0*/  @!P2 NANOSLEEP.SYNCS 0x989680 ;  /* 0x009896800000a95d */ /* 0x008fea0003900000 */
[----:B------:R-:W3:Y:S02]  /*139c0*/  @!P2 SYNCS.PHASECHK.TRANS64 P2, [R8+URZ+0x19c50], R7 ;  /* 0x019c50070800a5a7 */ /* 0x000ee4000804007f */
[----:B---3--:R-:W-:Y:S05]  /*139d0*/  @!P2 BRA `(.L_x_707) ;  /* 0xfffffffc00eca947 */ /* 0x008fea000383ffff */
[----:B------:R-:W-:Y:S05]  /*139e0*/  BRA `(.L_x_706) ;  /* 0xffffff78002c7947 */ /* 0x000fea000383ffff */
.L_x_721:
[----:B--2---:R-:W-:-:S04]  /*139f0*/  IMAD.U32 R3, RZ, RZ, UR14 ;  /* 0x0000000eff037e24 */ /* 0x004fc8000f8e00ff */
[----:B------:R2:W3:Y:S03]  /*13a00*/  SYNCS.PHASECHK.TRANS64.TRYWAIT P1, [R3+URZ+0x19c50], R0 ;  /* 0x019c5000030075a7 */ /* 0x0004e6000802017f */
[----:B---3--:R-:W-:Y:S05]  /*13a10*/  @!P1 NANOSLEEP.SYNCS 0x989680 ;  /* 0x009896800000995d */ /* 0x008fea0003900000 */
[----:B------:R-:W3:Y:S02]  /*13a20*/  @!P1 SYNCS.PHASECHK.TRANS64 P1, [R3+URZ+0x19c50], R0 ;  /* 0x019c5000030095a7 */ /* 0x000ee4000802007f */
[----:B---3--:R-:W-:Y:S05]  /*13a30*/  @!P1 BRA `(.L_x_721) ;  /* 0xfffffffc00ec9947 */ /* 0x008fea000383ffff */
[----:B------:R-:W-:Y:S05]  /*13a40*/  BRA `(.L_x_720) ;  /* 0xffffffa800787947 */ /* 0x000fea000383ffff */
.L_x_749:
[----:B------:R-:W-:Y:S02]  /*13a50*/  IMAD.MOV.U32 R13, RZ, RZ, R29 ;  /* 0x000000ffff0d7224 */ /* 0x000fe400078e001d */
[----:B------:R-:W-:Y:S02]  /*13a60*/  IMAD.MOV.U32 R12, RZ, RZ, RZ ;  /* 0x000000ffff0c7224 */ /* 0x000fe400078e00ff */
[----:B------:R-:W-:Y:S02]  /*13a70*/  IMAD.MOV.U32 R11, RZ, RZ, 0x1f ;  /* 0x0000001fff0b7424 */ /* 0x000fe400078e00ff */
[----:B------:R-:W-:-:S07]  /*13a80*/  IMAD.MOV.U32 R15, RZ, RZ, -0x1 ;  /* 0xffffffffff0f7424 */ /* 0x000fce00078e00ff */
[----:B------:R-:W-:Y:S05]  /*13a90*/  WARPSYNC.COLLECTIVE R15, `(.L_x_813) ;  /* 0x000000000f087348 */ /* 0x000fea0003c00000 */
[----:B------:R1:W2:Y:S02]  /*13aa0*/  SHFL.IDX P6, R14, R13, R12, R11 ;  /* 0x0000000c0d0e7389 */ /* 0x0002a400000c000b */
[----:B-12---:R-:W-:Y:S01]  /*13ab0*/  ENDCOLLECTIVE ;  /* 0x000000000000791b */ /* 0x006fe20003800000 */
.L_x_813:
[----:B------:R-:W-:Y:S05]  /*13ac0*/  BRA `(.L_x_814) ;  /* 0xffffffd8004c7947 */ /* 0x000fea000383ffff */
.L_x_751:
[----:B------:R-:W-:Y:S01]  /*13ad0*/  BSSY B0, `(.L_x_815) ;  /* 0x0000006000007945 */ /* 0x000fe20003800000 */
[----:B------:R-:W-:-:S07]  /*13ae0*/  IMAD.MOV.U32 R15, RZ, RZ, -0x1 ;  /* 0xffffffffff0f7424 */ /* 0x000fce00078e00ff */
[----:B-1----:R-:W-:Y:S05]  /*13af0*/  WARPSYNC.COLLECTIVE R15, `(.L_x_816) ;  /* 0x000000000f0c7348 */ /* 0x002fea0003c00000 */
[----:B------:R-:W-:Y:S02]  /*13b00*/  ELECT P6, UR62, PT ;  /* 0x00000000003e782f */ /* 0x000fe400038c0000 */
[----:B------:R-:W-:Y:S01]  /*13b10*/  MOV R14, UR62 ;  /* 0x0000003e000e7c02 */ /* 0x000fe20008000f00 */
[----:B-1----:R-:W-:Y:S10]  /*13b20*/  ENDCOLLECTIVE ;  /* 0x000000000000791b */ /* 0x002ff40003800000 */
.L_x_816:
[----:B------:R-:W-:Y:S05]  /*13b30*/  BSYNC B0 ;  /* 0x0000000000007941 */ /* 0x000fea0003800000 */
.L_x_815:
[----:B------:R-:W-:Y:S05]  /*13b40*/  BRA `(.L_x_817) ;  /* 0xffffffd8004c7947 */ /* 0x000fea000383ffff */
.L_x_754:
[----:B--2---:R2:W3:Y:S02]  /*13b50*/  SYNCS.PHASECHK.TRANS64.TRYWAIT P3, [R5+URZ+0x19c80], R2 ;  /* 0x019c8002050075a7 */ /* 0x0044e4000806017f */
[----:B---3--:R-:W-:Y:S05]  /*13b60*/  @!P3 NANOSLEEP.SYNCS 0x989680 ;  /* 0x009896800000b95d */ /* 0x008fea0003900000 */
[----:B------:R-:W3:Y:S02]  /*13b70*/  @!P3 SYNCS.PHASECHK.TRANS64 P3, [R5+URZ+0x19c80], R2 ;  /* 0x019c80020500b5a7 */ /* 0x000ee4000806007f */
[----:B---3--:R-:W-:Y:S05]  /*13b80*/  @!P3 BRA `(.L_x_754) ;  /* 0xfffffffc00f0b947 */ /* 0x008fea000383ffff */
[----:B------:R-:W-:Y:S05]  /*13b90*/  BRA `(.L_x_818) ;  /* 0xffffffd800a07947 */ /* 0x000fea000383ffff */
.L_x_756:
[----:B---3--:R3:W4:Y:S02]  /*13ba0*/  SYNCS.PHASECHK.TRANS64.TRYWAIT P3, [R5+URZ+0x19c40], R2 ;  /* 0x019c4002050075a7 */ /* 0x008724000806017f */
[----:B----4-:R-:W-:Y:S05]  /*13bb0*/  @!P3 NANOSLEEP.SYNCS 0x989680 ;  /* 0x009896800000b95d */ /* 0x010fea0003900000 */
[----:B------:R-:W4:Y:S02]  /*13bc0*/  @!P3 SYNCS.PHASECHK.TRANS64 P3, [R5+URZ+0x19c40], R2 ;  /* 0x019c40020500b5a7 */ /* 0x000f24000806007f */
[----:B----4-:R-:W-:Y:S05]  /*13bd0*/  @!P3 BRA `(.L_x_756) ;  /* 0xfffffffc00f0b947 */ /* 0x010fea000383ffff */
[----:B------:R-:W-:Y:S05]  /*13be0*/  BRA `(.L_x_819) ;  /* 0xffffffdc00147947 */ /* 0x000fea000383ffff */
.L_x_759:
[----:B--2---:R-:W-:-:S04]  /*13bf0*/  IMAD.U32 R3, RZ, RZ, UR40 ;  /* 0x00000028ff037e24 */ /* 0x004fc8000f8e00ff */
[----:B------:R2:W3:Y:S03]  /*13c00*/  SYNCS.PHASECHK.TRANS64.TRYWAIT P0, [R3+URZ+0x19c20], R2 ;  /* 0x019c2002030075a7 */ /* 0x0004e6000800017f */
[----:B---3--:R-:W-:Y:S05]  /*13c10*/  @!P0 NANOSLEEP.SYNCS 0x989680 ;  /* 0x009896800000895d */ /* 0x008fea0003900000 */
[----:B------:R-:W3:Y:S02]  /*13c20*/  @!P0 SYNCS.PHASECHK.TRANS64 P0, [R3+URZ+0x19c20], R2 ;  /* 0x019c2002030085a7 */ /* 0x000ee4000800007f */
[----:B---3--:R-:W-:Y:S05]  /*13c30*/  @!P0 BRA `(.L_x_759) ;  /* 0xfffffffc00ec8947 */ /* 0x008fea000383ffff */
[----:B------:R-:W-:Y:S05]  /*13c40*/  BRA `(.L_x_820) ;  /* 0xffffffe000107947 */ /* 0x000fea000383ffff */
.L_x_765:
[----:B---3--:R3:W4:Y:S02]  /*13c50*/  SYNCS.PHASECHK.TRANS64.TRYWAIT P0, [R9+URZ+0x19c80], R10 ;  /* 0x019c800a090075a7 */ /* 0x008724000800017f */
[----:B----4-:R-:W-:Y:S05]  /*13c60*/  @!P0 NANOSLEEP.SYNCS 0x989680 ;  /* 0x009896800000895d */ /* 0x010fea0003900000 */
[----:B------:R-:W4:Y:S02]  /*13c70*/  @!P0 SYNCS.PHASECHK.TRANS64 P0, [R9+URZ+0x19c80], R10 ;  /* 0x019c800a090085a7 */ /* 0x000f24000800007f */
[----:B----4-:R-:W-:Y:S05]  /*13c80*/  @!P0 BRA `(.L_x_765) ;  /* 0xfffffffc00f08947 */ /* 0x010fea000383ffff */
[----:B------:R-:W-:Y:S05]  /*13c90*/  BRA `(.L_x_821) ;  /* 0xffffffe000a87947 */ /* 0x000fea000383ffff */
.L_x_772:
[----:B--2---:R2:W4:Y:S02]  /*13ca0*/  SYNCS.PHASECHK.TRANS64.TRYWAIT P0, [R9+URZ+0x19c40], R10 ;  /* 0x019c400a090075a7 */ /* 0x004524000800017f */
[----:B----4-:R-:W-:Y:S05]  /*13cb0*/  @!P0 NANOSLEEP.SYNCS 0x989680 ;  /* 0x009896800000895d */ /* 0x010fea0003900000 */
[----:B------:R-:W4:Y:S02]  /*13cc0*/  @!P0 SYNCS.PHASECHK.TRANS64 P0, [R9+URZ+0x19c40], R10 ;  /* 0x019c400a090085a7 */ /* 0x000f24000800007f */
[----:B----4-:R-:W-:Y:S05]  /*13cd0*/  @!P0 BRA `(.L_x_772) ;  /* 0xfffffffc00f08947 */ /* 0x010fea000383ffff */
[----:B------:R-:W-:Y:S05]  /*13ce0*/  BRA `(.L_x_822) ;  /* 0xffffffe4009c7947 */ /* 0x000fea000383ffff */
.L_x_780:
[----:B--2---:R2:W3:Y:S02]  /*13cf0*/  SYNCS.PHASECHK.TRANS64.TRYWAIT P3, [R12+URZ+0x19c70], R5 ;  /* 0x019c70050c0075a7 */ /* 0x0044e4000806017f */
[----:B---3--:R-:W-:Y:S05]  /*13d00*/  @!P3 NANOSLEEP.SYNCS 0x989680 ;  /* 0x009896800000b95d */ /* 0x008fea0003900000 */
[----:B------:R-:W3:Y:S02]  /*13d10*/  @!P3 SYNCS.PHASECHK.TRANS64 P3, [R12+URZ+0x19c70], R5 ;  /* 0x019c70050c00b5a7 */ /* 0x000ee4000806007f */
[----:B---3--:R-:W-:Y:S05]  /*13d20*/  @!P3 BRA `(.L_x_780) ;  /* 0xfffffffc00f0b947 */ /* 0x008fea000383ffff */
[----:B------:R-:W-:Y:S05]  /*13d30*/  BRA `(.L_x_823) ;  /* 0xffffffe800a87947 */ /* 0x000fea000383ffff */
.L_x_782:
[----:B---3--:R3:W4:Y:S02]  /*13d40*/  SYNCS.PHASECHK.TRANS64.TRYWAIT P3, [R12+URZ+0x19c60], R3 ;  /* 0x019c60030c0075a7 */ /* 0x008724000806017f */
[----:B----4-:R-:W-:Y:S05]  /*13d50*/  @!P3 NANOSLEEP.SYNCS 0x989680 ;  /* 0x009896800000b95d */ /* 0x010fea0003900000 */
[----:B------:R-:W4:Y:S02]  /*13d60*/  @!P3 SYNCS.PHASECHK.TRANS64 P3, [R12+URZ+0x19c60], R3 ;  /* 0x019c60030c00b5a7 */ /* 0x000f24000806007f */
[----:B----4-:R-:W-:Y:S05]  /*13d70*/  @!P3 BRA `(.L_x_782) ;  /* 0xfffffffc00f0b947 */ /* 0x010fea000383ffff */
[----:B------:R-:W-:Y:S05]  /*13d80*/  BRA `(.L_x_824) ;  /* 0xffffffe800b07947 */ /* 0x000fea000383ffff */
.L_x_789:
[----:B--2---:R2:W3:Y:S02]  /*13d90*/  SYNCS.PHASECHK.TRANS64.TRYWAIT P0, [R2+URZ+0x19c70], R3 ;  /* 0x019c7003020075a7 */ /* 0x0044e4000800017f */
[----:B---3--:R-:W-:Y:S05]  /*13da0*/  @!P0 NANOSLEEP.SYNCS 0x989680 ;  /* 0x009896800000895d */ /* 0x008fea0003900000 */
[----:B------:R-:W3:Y:S02]  /*13db0*/  @!P0 SYNCS.PHASECHK.TRANS64 P0, [R2+URZ+0x19c70], R3 ;  /* 0x019c7003020085a7 */ /* 0x000ee4000800007f */
[----:B---3--:R-:W-:Y:S05]  /*13dc0*/  @!P0 BRA `(.L_x_789) ;  /* 0xfffffffc00f08947 */ /* 0x008fea000383ffff */
[----:B------:R-:W-:Y:S05]  /*13dd0*/  BRA `(.L_x_825) ;  /* 0xffffffec00f47947 */ /* 0x000fea000383ffff */
.L_x_791:
[----:B--2---:R2:W3:Y:S02]  /*13de0*/  SYNCS.PHASECHK.TRANS64.TRYWAIT P0, [R2+URZ+0x19c60], R5 ;  /* 0x019c6005020075a7 */ /* 0x0044e4000800017f */
[----:B---3--:R-:W-:Y:S05]  /*13df0*/  @!P0 NANOSLEEP.SYNCS 0x989680 ;  /* 0x009896800000895d */ /* 0x008fea0003900000 */
[----:B------:R-:W3:Y:S02]  /*13e00*/  @!P0 SYNCS.PHASECHK.TRANS64 P0, [R2+URZ+0x19c60], R5 ;  /* 0x019c6005020085a7 */ /* 0x000ee4000800007f */
[----:B---3--:R-:W-:Y:S05]  /*13e10*/  @!P0 BRA `(.L_x_791) ;  /* 0xfffffffc00f08947 */ /* 0x008fea000383ffff */
[----:B------:R-:W-:Y:S05]  /*13e20*/  BRA `(.L_x_826) ;  /* 0xfffffff000007947 */ /* 0x000fea000383ffff */
.L_x_797:
[----:B--2---:R2:W3:Y:S02]  /*13e30*/  SYNCS.PHASECHK.TRANS64.TRYWAIT P0, [R8+URZ+0x19c20], R0 ;  /* 0x019c2000080075a7 */ /* 0x0044e4000800017f */
[----:B---3--:R-:W-:Y:S05]  /*13e40*/  @!P0 NANOSLEEP.SYNCS 0x989680 ;  /* 0x009896800000895d */ /* 0x008fea0003900000 */
[----:B------:R-:W3:Y:S02]  /*13e50*/  @!P0 SYNCS.PHASECHK.TRANS64 P0, [R8+URZ+0x19c20], R0 ;  /* 0x019c2000080085a7 */ /* 0x000ee4000800007f */
[----:B---3--:R-:W-:Y:S05]  /*13e60*/  @!P0 BRA `(.L_x_797) ;  /* 0xfffffffc00f08947 */ /* 0x008fea000383ffff */
[----:B------:R-:W-:Y:S05]  /*13e70*/  BRA `(.L_x_827) ;  /* 0xfffffff400587947 */ /* 0x000fea000383ffff */
.L_x_798:
[----:B------:R-:W-:Y:S01]  /*13e80*/  BSSY B0, `(.L_x_828) ;  /* 0x0000008000007945 */ /* 0x000fe20003800000 */
[----:B------:R-:W-:Y:S02]  /*13e90*/  IMAD.MOV.U32 R13, RZ, RZ, R29 ;  /* 0x000000ffff0d7224 */ /* 0x000fe400078e001d */
[----:B------:R-:W-:Y:S02]  /*13ea0*/  IMAD.MOV.U32 R12, RZ, RZ, RZ ;  /* 0x000000ffff0c7224 */ /* 0x000fe400078e00ff */
[----:B------:R-:W-:Y:S02]  /*13eb0*/  IMAD.MOV.U32 R11, RZ, RZ, 0x1f ;  /* 0x0000001fff0b7424 */ /* 0x000fe400078e00ff */
[----:B------:R-:W-:-:S07]  /*13ec0*/  IMAD.MOV.U32 R15, RZ, RZ, -0x1 ;  /* 0xffffffffff0f7424 */ /* 0x000fce00078e00ff */
[----:B-12---:R-:W-:Y:S05]  /*13ed0*/  WARPSYNC.COLLECTIVE R15, `(.L_x_829) ;  /* 0x000000000f087348 */ /* 0x006fea0003c00000 */
[----:B------:R3:W4:Y:S02]  /*13ee0*/  SHFL.IDX P6, R14, R13, R12, R11 ;  /* 0x0000000c0d0e7389 */ /* 0x00072400000c000b */
[----:B-1234-:R-:W-:Y:S01]  /*13ef0*/  ENDCOLLECTIVE ;  /* 0x000000000000791b */ /* 0x01efe20003800000 */
.L_x_829:
[----:B------:R-:W-:Y:S05]  /*13f00*/  BSYNC B0 ;  /* 0x0000000000007941 */ /* 0x000fea0003800000 */
.L_x_828:
[----:B------:R-:W-:Y:S05]  /*13f10*/  BRA `(.L_x_830) ;  /* 0xfffffff400407947 */ /* 0x000fea000383ffff */
.L_x_801:
[----:B------:R-:W-:Y:S01]  /*13f20*/  BSSY B1, `(.L_x_831) ;  /* 0x0000006000017945 */ /* 0x000fe20003800000 */
[----:B------:R-:W-:-:S07]  /*13f30*/  IMAD.MOV.U32 R15, RZ, RZ, -0x1 ;  /* 0xffffffffff0f7424 */ /* 0x000fce00078e00ff */
[----:B-123--:R-:W-:Y:S05]  /*13f40*/  WARPSYNC.COLLECTIVE R15, `(.L_x_832) ;  /* 0x000000000f0c7348 */ /* 0x00efea0003c00000 */
[----:B------:R-:W-:Y:S02]  /*13f50*/  ELECT P6, UR62, PT ;  /* 0x00000000003e782f */ /* 0x000fe400038c0000 */
[----:B------:R-:W-:Y:S01]  /*13f60*/  MOV R14, UR62 ;  /* 0x0000003e000e7c02 */ /* 0x000fe20008000f00 */
[----:B-123--:R-:W-:Y:S10]  /*13f70*/  ENDCOLLECTIVE ;  /* 0x000000000000791b */ /* 0x00eff40003800000 */
.L_x_832:
[----:B------:R-:W-:Y:S05]  /*13f80*/  BSYNC B1 ;  /* 0x0000000000017941 */ /* 0x000fea0003800000 */
.L_x_831:
[----:B------:R-:W-:Y:S05]  /*13f90*/  BRA `(.L_x_833) ;  /* 0xfffffff400387947 */ /* 0x000fea000383ffff */
.L_x_803:
[----:B--2---:R2:W4:Y:S02]  /*13fa0*/  SYNCS.PHASECHK.TRANS64.TRYWAIT P1, [R6+URZ], R3 ;  /* 0x00000003060075a7 */ /* 0x004524000802017f */
[----:B----4-:R-:W-:Y:S05]  /*13fb0*/  @!P1 NANOSLEEP.SYNCS 0x989680 ;  /* 0x009896800000995d */ /* 0x010fea0003900000 */
[----:B------:R-:W4:Y:S02]  /*13fc0*/  @!P1 SYNCS.PHASECHK.TRANS64 P1, [R6+URZ], R3 ;  /* 0x00000003060095a7 */ /* 0x000f24000802007f */
[----:B----4-:R-:W-:Y:S05]  /*13fd0*/  @!P1 BRA `(.L_x_803) ;  /* 0xfffffffc00f09947 */ /* 0x010fea000383ffff */
[----:B------:R-:W-:Y:S05]  /*13fe0*/  BRA `(.L_x_834) ;  /* 0xfffffff4006c7947 */ /* 0x000fea000383ffff */
.L_x_804:
[----:B----4-:R4:W1:Y:S02]  /*13ff0*/  SYNCS.PHASECHK.TRANS64.TRYWAIT P1, [R7+URZ], R0 ;  /* 0x00000000070075a7 */ /* 0x010864000802017f */
[----:B-1----:R-:W-:Y:S05]  /*14000*/  @!P1 NANOSLEEP.SYNCS 0x989680 ;  /* 0x009896800000995d */ /* 0x002fea0003900000 */
[----:B------:R-:W1:Y:S02]  /*14010*/  @!P1 SYNCS.PHASECHK.TRANS64 P1, [R7+URZ], R0 ;  /* 0x00000000070095a7 */ /* 0x000e64000802007f */
[----:B-1----:R-:W-:Y:S05]  /*14020*/  @!P1 BRA `(.L_x_804) ;  /* 0xfffffffc00f09947 */ /* 0x002fea000383ffff */
[----:B------:R-:W-:Y:S05]  /*14030*/  BRA `(.L_x_835) ;  /* 0xfffffff400607947 */ /* 0x000fea000383ffff */
.L_x_806:
[----:B------:R1:W1:Y:S02]  /*14040*/  SYNCS.PHASECHK.TRANS64.TRYWAIT P1, [R2+URZ+0x19c60], R3 ;  /* 0x019c6003020075a7 */ /* 0x000264000802017f */
[----:B-1----:R-:W-:Y:S05]  /*14050*/  @!P1 NANOSLEEP.SYNCS 0x989680 ;  /* 0x009896800000995d */ /* 0x002fea0003900000 */
[----:B------:R-:W1:Y:S02]  /*14060*/  @!P1 SYNCS.PHASECHK.TRANS64 P1, [R2+URZ+0x19c60], R3 ;  /* 0x019c6003020095a7 */ /* 0x000e64000802007f */
[----:B-1----:R-:W-:Y:S05]  /*14070*/  @!P1 BRA `(.L_x_806) ;  /* 0xfffffffc00f09947 */ /* 0x002fea000383ffff */
[----:B------:R-:W-:Y:S05]  /*14080*/  BRA `(.L_x_836) ;  /* 0xfffffff400607947 */ /* 0x000fea000383ffff */
.L_x_808:
[----:B------:R1:W1:Y:S02]  /*14090*/  SYNCS.PHASECHK.TRANS64.TRYWAIT P1, [R5+URZ+0x19c60], R0 ;  /* 0x019c6000050075a7 */ /* 0x000264000802017f */
[----:B-1----:R-:W-:Y:S05]  /*140a0*/  @!P1 NANOSLEEP.SYNCS 0x989680 ;  /* 0x009896800000995d */ /* 0x002fea0003900000 */
[----:B------:R-:W1:Y:S02]  /*140b0*/  @!P1 SYNCS.PHASECHK.TRANS64 P1, [R5+URZ+0x19c60], R0 ;  /* 0x019c6000050095a7 */ /* 0x000e64000802007f */
[----:B-1----:R-:W-:Y:S05]  /*140c0*/  @!P1 BRA `(.L_x_808) ;  /* 0xfffffffc00f09947 */ /* 0x002fea000383ffff */
[----:B------:R-:W-:Y:S05]  /*140d0*/  BRA `(.L_x_837) ;  /* 0xfffffff400607947 */ /* 0x000fea000383ffff */
.L_x_810:
[----:B------:R1:W1:Y:S02]  /*140e0*/  SYNCS.PHASECHK.TRANS64.TRYWAIT P0, [R2+URZ+0x19c80], R3 ;  /* 0x019c8003020075a7 */ /* 0x000264000800017f */
[----:B-1----:R-:W-:Y:S05]  /*140f0*/  @!P0 NANOSLEEP.SYNCS 0x989680 ;  /* 0x009896800000895d */ /* 0x002fea0003900000 */
[----:B------:R-:W1:Y:S02]  /*14100*/  @!P0 SYNCS.PHASECHK.TRANS64 P0, [R2+URZ+0x19c80], R3 ;  /* 0x019c8003020085a7 */ /* 0x000e64000800007f */
[----:B-1----:R-:W-:Y:S05]  /*14110*/  @!P0 BRA `(.L_x_810) ;  /* 0xfffffffc00f08947 */ /* 0x002fea000383ffff */
[----:B------:R-:W-:Y:S05]  /*14120*/  BRA `(.L_x_811) ;  /* 0xfffffff4005c7947 */ /* 0x000fea000383ffff */
.L_x_838:
        /* <DEDUP_REMOVED lines=13> */
.L_x_2223:


//--------------------- .text._ZN7cutlass13device_kernelIN5flash11enable_sm90INS1_16FlashAttnFwdSm90INS1_25CollectiveMainloopFwdSm90ILi2EN4cute5tupleIJNS5_1CILi1EEES8_S8_EEENS6_IJNS7_ILi192EEENS7_ILi128EEENS7_ILi96EEEEEELi96ENS_12float_e4m3_tEfNS_4arch4Sm90ELb0ELb1ELb1ELb1ELb0ELb0ELb0ELb1ELb1ELb0ELb0ELb0EEENS1_21CollectiveEpilogueFwdINS6_IJSA_SC_SB_EEES9_NS_10bfloat16_tESG_Li384ELb1ELb0ELb0ELb1EEENS1_36VarlenDynamicPersistentTileSchedulerILi192ELi128ELi384ELi128ELb0ELb0ELb1ELb1ELb0ELb1EEEEEEEEEvNT_6ParamsE --------------------------
	.section	.text._ZN7cutlass13device_kernelIN5flash11enable_sm90INS1_16FlashAttnFwdSm90INS1_25CollectiveMainloopFwdSm90ILi2EN4cute5tupleIJNS5_1CILi1EEES8_S8_EEENS6_IJNS7_ILi192EEENS7_ILi128EEENS7_ILi96EEEEEELi96ENS_12float_e4m3_tEfNS_4arch4Sm90ELb0ELb1ELb1ELb1ELb0ELb0ELb0ELb1ELb1ELb0ELb0ELb0EEENS1_21CollectiveEpilogueFwdINS6_IJSA_SC_SB_EEES9_NS_10bfloat16_tESG_Li384ELb1ELb0ELb0ELb1EEENS1_36VarlenDynamicPersistentTileSchedulerILi192ELi128ELi384ELi128ELb0ELb0ELb1ELb1ELb0ELb1EEEEEEEEEvNT_6ParamsE,"ax",@progbits
	.align	128
.text._ZN7cutlass13device_kernelIN5flash11enable_sm90INS1_16FlashAttnFwdSm90INS1_25CollectiveMainloopFwdSm90ILi2EN4cute5tupleIJNS5_1CILi1EEES8_S8_EEENS6_IJNS7_ILi192EEENS7_ILi128EEENS7_ILi96EEEEEELi96ENS_12float_e4m3_tEfNS_4arch4Sm90ELb0ELb1ELb1ELb1ELb0ELb0ELb0ELb1ELb1ELb0ELb0ELb0EEENS1_21CollectiveEpilogueFwdINS6_IJSA_SC_SB_EEES9_NS_10bfloat16_tESG_Li384ELb1ELb0ELb0ELb1EEENS1_36VarlenDynamicPersistentTileSchedulerILi192ELi128ELi384ELi128ELb0ELb0ELb1ELb1ELb0ELb1EEEEEEEEEvNT_6ParamsE:
        .type           _ZN7cutlass13device_kernelIN5flash11enable_sm90INS1_16FlashAttnFwdSm90INS1_25CollectiveMainloopFwdSm90ILi2EN4cute5tupleIJNS5_1CILi1EEES8_S8_EEENS6_IJNS7_ILi192EEENS7_ILi128EEENS7_ILi96EEEEEELi96ENS_12float_e4m3_tEfNS_4arch4Sm90ELb0ELb1ELb1ELb1ELb0ELb0ELb0ELb1ELb1ELb0ELb0ELb0EEENS1_21CollectiveEpilogueFwdINS6_IJSA_SC_SB_EEES9_NS_10bfloat16_tESG_Li384ELb1ELb0ELb0ELb1EEENS1_36VarlenDynamicPersistentTileSchedulerILi192ELi128ELi384ELi128ELb0ELb0ELb1ELb1ELb0ELb1EEEEEEEEEvNT_6ParamsE,@function
        .size           _ZN7cutlass13device_kernelIN5flash11enable_sm90INS1_16FlashAttnFwdSm90INS1_25CollectiveMainloopFwdSm90ILi2EN4cute5tupleIJNS5_1CILi1EEES8_S8_EEENS6_IJNS7_ILi192EEENS7_ILi128EEENS7_ILi96EEEEEELi96ENS_12float_e4m3_tEfNS_4arch4Sm90ELb0ELb1ELb1ELb1ELb0ELb0ELb0ELb1ELb1ELb0ELb0ELb0EEENS1_21CollectiveEpilogueFwdINS6_IJSA_SC_SB_EEES9_NS_10bfloat16_tESG_Li384ELb1ELb0ELb0ELb1EEENS1_36VarlenDynamicPersistentTileSchedulerILi192ELi128ELi384ELi128ELb0ELb0ELb1ELb1ELb0ELb1EEEEEEEEEvNT_6ParamsE,(.L_x_2224 - _ZN7cutlass13device_kernelIN5flash11enable_sm90INS1_16FlashAttnFwdSm90INS1_25CollectiveMainloopFwdSm90ILi2EN4cute5tupleIJNS5_1CILi1EEES8_S8_EEENS6_IJNS7_ILi192EEENS7_ILi128EEENS7_ILi96EEEEEELi96ENS_12float_e4m3_tEfNS_4arch4Sm90ELb0ELb1ELb1ELb1ELb0ELb0ELb0ELb1ELb1ELb0ELb0ELb0EEENS1_21CollectiveEpilogueFwdINS6_IJSA_SC_SB_EEES9_NS_10bfloat16_tESG_Li384ELb1ELb0ELb0ELb1EEENS1_36VarlenDynamicPersistentTileSchedulerILi192ELi128ELi384ELi128ELb0ELb0ELb1ELb1ELb0ELb1EEEEEEEEEvNT_6ParamsE)
        .other          _ZN7cutlass13device_kernelIN5flash11enable_sm90INS1_16FlashAttnFwdSm90INS1_25CollectiveMainloopFwdSm90ILi2EN4cute5tupleIJNS5_1CILi1EEES8_S8_EEENS6_IJNS7_ILi192EEENS7_ILi128EEENS7_ILi96EEEEEELi96ENS_12float_e4m3_tEfNS_4arch4Sm90ELb0ELb1ELb1ELb1ELb0ELb0ELb0ELb1ELb1ELb0ELb0ELb0EEENS1_21CollectiveEpilogueFwdINS6_IJSA_SC_SB_EEES9_NS_10bfloat16_tESG_Li384ELb1ELb0ELb0ELb1EEENS1_36VarlenDynamicPersistentTileSchedulerILi192ELi128ELi384ELi128ELb0ELb0ELb1ELb1ELb0ELb1EEEEEEEEEvNT_6ParamsE,@"STO_CUDA_ENTRY STV_DEFAULT"
_ZN7cutlass13device_kernelIN5flash11enable_sm90INS1_16FlashAttnFwdSm90INS1_25CollectiveMainloopFwdSm90ILi2EN4cute5tupleIJNS5_1CILi1EEES8_S8_EEENS6_IJNS7_ILi192EEENS7_ILi128EEENS7_ILi96EEEEEELi96ENS_12float_e4m3_tEfNS_4arch4Sm90ELb0ELb1ELb1ELb1ELb0ELb0ELb0ELb1ELb1ELb0ELb0ELb0EEENS1_21CollectiveEpilogueFwdINS6_IJSA_SC_SB_EEES9_NS_10bfloat16_tESG_Li384ELb1ELb0ELb0ELb1EEENS1_36VarlenDynamicPersistentTileSchedulerILi192ELi128ELi384ELi128ELb0ELb0ELb1ELb1ELb0ELb1EEEEEEEEEvNT_6ParamsE:
        /* <DEDUP_REMOVED lines=21> */
.L_x_840:
[----:B------:R-:W-:Y:S05]  /*0150*/  BSYNC B0 ;  /* 0x0000000000007941 */ /* 0x000fea0003800000 */
.L_x_839:
        /* <DEDUP_REMOVED lines=41> */
.L_x_841:
        /* <DEDUP_REMOVED lines=22> */
.L_x_842:
        /* <DEDUP_REMOVED lines=18> */
.L_x_843:
        /* <DEDUP_REMOVED lines=22> */
.L_x_844:
        /* <DEDUP_REMOVED lines=22> */
.L_x_845:
[----:B------:R-:W-:Y:S01]  /*0930*/  PLOP3.LUT P0, PT, PT, PT, UP0, 0x80, 0x0 ;  /* 0x000000000000781c */ /* 0x000fe20003f0f008 */
[----:B------:R-:W-:Y:S01]  /*0940*/  UMOV UR42, 0x1 ;  /* 0x00000001002a7882 */ /* 0x000fe20000000000 */
[----:B------:R-:W-:Y:S01]  /*0950*/  NOP ;  /* 0x0000000000007918 */ /* 0x000fe20000000000 */
[----:B------:R-:W-:Y:S01]  /*0960*/  USEL UR42, UR42, 0x2, !UP0 ;  /* 0x000000022a2a7887 */ /* 0x000fe2000c000000 */
[----:B------:R-:W-:Y:S01]  /*0970*/  ULDC.64 UR46, c[0x0][0x208] ;  /* 0x00008200002e7ab9 */ /* 0x000fe20000000a00 */
[----:B012-4-:R-:W-:Y:S08]  /*0980*/  BAR.SYNC.DEFER_BLOCKING 0x0 ;  /* 0x0000000000007b1d */ /* 0x017ff00000010000 */
[----:B------:R-:W-:Y:S05]  /*0990*/  @!P0 BRA `(.L_x_846) ;  /* 0x0000010000308947 */ /* 0x000fea0003800000 */
.L_x_847:
        /* <DEDUP_REMOVED lines=16> */
[----:B------:R-:W-:Y:S01]  /*0aa0*/  ULOP3.LUT UR48, UR42, 0x1, URZ, 0xfc, !UPT ;  /* 0x000000012a307892 */ /* 0x000fe2000f8efc3f */
[----:B------:R-:W-:Y:S01]  /*0ab0*/  R2UR UR49, R91 ;  /* 0x000000005b3172ca */ /* 0x000fe200000e0000 */
[----:B------:R-:W-:Y:S01]  /*0ac0*/  UMOV UR36, URZ ;  /* 0x0000003f00247c82 */ /* 0x000fe20008000000 */
[----:B------:R-:W-:Y:S01]  /*0ad0*/  UMOV UR37, URZ ;  /* 0x0000003f00257c82 */ /* 0x000fe20008000000 */
[----:B------:R-:W-:Y:S01]  /*0ae0*/  UMOV UR38, URZ ;  /* 0x0000003f00267c82 */ /* 0x000fe20008000000 */
[----:B0-----:R-:W-:-:S05]  /*0af0*/  VIADD R11, R0, 0xffffff80 ;  /* 0xffffff80000b7836 */ /* 0x001fca0000000000 */
[----:B------:R-:W-:-:S04]  /*0b00*/  SHF.R.S32.HI R0, RZ, 0x1f, R11 ;  /* 0x0000001fff007819 */ /* 0x000fc8000001140b */
[CC--:B------:R-:W-:Y:S02]  /*0b10*/  LEA.HI R2, R0.reuse, R11.reuse, RZ, 0x4 ;  /* 0x0000000b00027211 */ /* 0x0c0fe400078f20ff */
[CC--:B------:R-:W-:Y:S02]  /*0b20*/  LEA.HI R3, R0.reuse, R11.reuse, RZ, 0x5 ;  /* 0x0000000b00037211 */ /* 0x0c0fe400078f28ff */
[----:B------:R-:W-:Y:S02]  /*0b30*/  LEA.HI R157, R0, R11, RZ, 0x7 ;  /* 0x0000000b009d7211 */ /* 0x000fe400078f38ff */
[----:B------:R-:W-:Y:S01]  /*0b40*/  SHF.R.S32.HI R5, RZ, 0x4, R2 ;  /* 0x00000004ff057819 */ /* 0x000fe20000011402 */
[----:B------:R-:W-:Y:S01]  /*0b50*/  IMAD.SHL.U32 R4, R3, 0x10, RZ ;  /* 0x0000001003047824 */ /* 0x000fe200078e00ff */
[----:B------:R-:W-:Y:S02]  /*0b60*/  LOP3.LUT R155, R157, 0xffffff80, RZ, 0xc0, !PT ;  /* 0xffffff809d9b7812 */ /* 0x000fe400078ec0ff */
[----:B------:R-:W-:-:S02]  /*0b70*/  LOP3.LUT R3, R2, 0x7fffff0, RZ, 0xc0, !PT ;  /* 0x07fffff002037812 */ /* 0x000fc400078ec0ff */
[----:B------:R-:W-:Y:S01]  /*0b80*/  LEA.HI R2, R2, R5, RZ, 0x1 ;  /* 0x0000000502027211 */ /* 0x000fe200078f08ff */
[C---:B------:R-:W-:Y:S01]  /*0b90*/  IMAD.IADD R155, R11.reuse, 0x1, -R155 ;  /* 0x000000010b9b7824 */ /* 0x040fe200078e0a9b */
[----:B------:R-:W-:Y:S01]  /*0ba0*/  LOP3.LUT R4, R4, 0xfffffe00, RZ, 0xc0, !PT ;  /* 0xfffffe0004047812 */ /* 0x000fe200078ec0ff */
[----:B------:R-:W-:Y:S01]  /*0bb0*/  IMAD.IADD R3, R11, 0x1, -R3 ;  /* 0x000000010b037824 */ /* 0x000fe200078e0a03 */
[----:B------:R-:W-:Y:S02]  /*0bc0*/  LOP3.LUT R2, R2, 0x1ffffffe, RZ, 0xc0, !PT ;  /* 0x1ffffffe02027812 */ /* 0x000fe400078ec0ff */
[----:B------:R-:W-:Y:S01]  /*0bd0*/  SHF.R.S32.HI R8, RZ, 0x1f, R155 ;  /* 0x0000001fff087819 */ /* 0x000fe2000001149b */
[----:B------:R-:W-:Y:S01]  /*0be0*/  IMAD R3, R3, 0x20, R4 ;  /* 0x0000002003037824 */ /* 0x000fe200078e0204 */
[----:B------:R-:W-:Y:S01]  /*0bf0*/  SHF.R.S32.HI R157, RZ, 0x7, R157 ;  /* 0x00000007ff9d7819 */ /* 0x000fe2000001149d */
[----:B------:R-:W-:Y:S01]  /*0c00*/  IMAD.IADD R2, R5, 0x1, -R2 ;  /* 0x0000000105027824 */ /* 0x000fe200078e0a02 */
[----:B------:R-:W-:-:S02]  /*0c10*/  LEA.HI R7, R8, R155, RZ, 0x2 ;  /* 0x0000009b08077211 */ /* 0x000fc400078f10ff */
[----:B------:R-:W-:Y:S01]  /*0c20*/  LEA.HI R8, R8, R155, RZ, 0x5 ;  /* 0x0000009b08087211 */ /* 0x000fe200078f28ff */
[----:B------:R-:W-:Y:S01]  /*0c30*/  IMAD R3, R2, 0x8, R3 ;  /* 0x0000000802037824 */ /* 0x000fe200078e0203 */
[--C-:B------:R-:W-:Y:S02]  /*0c40*/  SHF.R.S32.HI R9, RZ, 0x2, R7.reuse ;  /* 0x00000002ff097819 */ /* 0x100fe40000011407 */
[----:B------:R-:W-:Y:S02]  /*0c50*/  SHF.R.S32.HI R6, RZ, 0x1f, R7 ;  /* 0x0000001fff067819 */ /* 0x000fe40000011407 */
[----:B------:R0:W-:Y:S01]  /*0c60*/  STL [R1], R3 ;  /* 0x0000000301007387 */ /* 0x0001e20000100800 */
[----:B------:R-:W-:Y:S02]  /*0c70*/  LEA.HI R0, R0, R11, RZ, 0x2 ;  /* 0x0000000b00007211 */ /* 0x000fe400078f10ff */
[----:B------:R-:W-:Y:S01]  /*0c80*/  LEA.HI R10, R6, R9, RZ, 0x3 ;  /* 0x00000009060a7211 */ /* 0x000fe200078f18ff */
[----:B------:R-:W-:Y:S01]  /*0c90*/  IMAD.HI R6, R157, 0x55555556, RZ ;  /* 0x555555569d067827 */ /* 0x000fe200078e02ff */
[----:B------:R-:W-:-:S02]  /*0ca0*/  SHF.R.S32.HI R8, RZ, 0x5, R8 ;  /* 0x00000005ff087819 */ /* 0x000fc40000011408 */
[----:B------:R-:W-:Y:S02]  /*0cb0*/  LOP3.LUT R10, R10, 0xfffffff8, RZ, 0xc0, !PT ;  /* 0xfffffff80a0a7812 */ /* 0x000fe400078ec0ff */
[----:B------:R-:W-:Y:S02]  /*0cc0*/  LEA.HI R6, R6, R6, RZ, 0x1 ;  /* 0x0000000606067211 */ /* 0x000fe400078f08ff */
[----:B------:R-:W-:Y:S01]  /*0cd0*/  LOP3.LUT R2, R0, 0x1ffffffc, RZ, 0xc0, !PT ;  /* 0x1ffffffc00027812 */ /* 0x000fe200078ec0ff */
[----:B------:R-:W-:Y:S01]  /*0ce0*/  IMAD.IADD R9, R9, 0x1, -R10 ;  /* 0x0000000109097824 */ /* 0x000fe200078e0a0a */
[----:B------:R-:W-:Y:S01]  /*0cf0*/  LOP3.LUT R16, R7, 0x7ffffffc, RZ, 0xc0, !PT ;  /* 0x7ffffffc07107812 */ /* 0x000fe200078ec0ff */
[----:B------:R-:W-:Y:S01]  /*0d00*/  IMAD R6, R6, -0x3, R157 ;  /* 0xfffffffd06067824 */ /* 0x000fe200078e029d */
[----:B------:R-:W-:Y:S01]  /*0d10*/  SHF.R.S32.HI R152, RZ, 0x2, R0 ;  /* 0x00000002ff987819 */ /* 0x000fe20000011400 */
[----:B------:R-:W-:Y:S02]  /*0d20*/  IMAD R9, R8, 0x10, R9 ;  /* 0x0000001008097824 */ /* 0x000fe400078e0209 */
[----:B------:R-:W-:-:S02]  /*0d30*/  IMAD.IADD R2, R11, 0x1, -R2 ;  /* 0x000000010b027824 */ /* 0x000fc400078e0a02 */
[----:B------:R-:W-:Y:S02]  /*0d40*/  IMAD R156, R6, 0x40, R9 ;  /* 0x00000040069c7824 */ /* 0x000fe400078e0209 */
[----:B------:R-:W-:Y:S02]  /*0d50*/  IMAD.SHL.U32 R22, R2, 0x8, RZ ;  /* 0x0000000802167824 */ /* 0x000fe400078e00ff */
[----:B0-----:R-:W-:-:S07]  /*0d60*/  IMAD.IADD R16, R155, 0x1, -R16 ;  /* 0x000000019b107824 */ /* 0x001fce00078e0a10 */
.L_x_943:
[----:B------:R-:W-:Y:S01]  /*0d70*/  ULDC.64 UR4, c[0x0][0xa28] ;  /* 0x00028a0000047ab9 */ /* 0x000fe20000000a00 */
[----:B0-----:R-:W0:Y:S01]  /*0d80*/  LDC R19, c[0x0][0x288] ;  /* 0x0000a200ff137b82 */ /* 0x001e220000000800 */
[----:B------:R-:W-:Y:S01]  /*0d90*/  UISETP.NE.U32.AND UP0, UPT, UR4, URZ, UPT ;  /* 0x0000003f0400728c */ /* 0x000fe2000bf05070 */
[----:B--2--5:R-:W-:-:S03]  /*0da0*/  IMAD.MOV.U32 R6, RZ, RZ, RZ ;  /* 0x000000ffff067224 */ /* 0x024fc600078e00ff */
[----:B------:R-:W-:-:S03]  /*0db0*/  UISETP.NE.AND.EX UP0, UPT, UR5, URZ, UPT, UP0 ;  /* 0x0000003f0500728c */ /* 0x000fc6000bf05300 */
[----:B------:R-:W-:Y:S01]  /*0dc0*/  ULDC.64 UR4, c[0x0][0xa18] ;  /* 0x0002860000047ab9 */ /* 0x000fe20000000a00 */
[----:B-1----:R-:W1:Y:S01]  /*0dd0*/  LDC.64 R8, c[0x0][0x3f8] ;  /* 0x0000fe00ff087b82 */ /* 0x002e620000000a00 */
[----:B------:R-:W-:Y:S01]  /*0de0*/  UISETP.NE.U32.AND UP1, UPT, UR4, URZ, UPT ;  /* 0x0000003f0400728c */ /* 0x000fe2000bf25070 */
[----:B------:R-:W-:-:S03]  /*0df0*/  PLOP3.LUT P0, PT, PT, PT, UP0, 0x80, 0x0 ;  /* 0x000000000000781c */ /* 0x000fc60003f0f008 */
[----:B------:R-:W-:-:S03]  /*0e00*/  UISETP.NE.AND.EX UP1, UPT, UR5, URZ, UPT, UP1 ;  /* 0x0000003f0500728c */ /* 0x000fc6000bf25310 */
[----:B------:R-:W-:Y:S01]  /*0e10*/  @UP0 ULDC.64 UR4, c[0x0][0xa28] ;  /* 0x00028a0000040ab9 */ /* 0x000fe20000000a00 */
[----:B------:R-:W2:Y:S01]  /*0e20*/  LDC R0, c[0x0][0x404] ;  /* 0x00010100ff007b82 */ /* 0x000ea20000000800 */
[----:B------:R-:W-:Y:S01]  /*0e30*/  @UP0 UIMAD.WIDE UR4, UR49, 0x4, UR4 ;  /* 0x00000004310408a5 */ /* 0x000fe2000f8e0204 */
[----:B------:R-:W-:-:S05]  /*0e40*/  PLOP3.LUT P2, PT, PT, PT, UP1, 0x80, 0x0 ;  /* 0x000000000000781c */ /* 0x000fca0003f4f018 */
[----:B------:R-:W-:Y:S01]  /*0e50*/  @UP1 ULDC.64 UR6, c[0x0][0xa18] ;  /* 0x0002860000061ab9 */ /* 0x000fe20000000a00 */
[----:B------:R-:W-:Y:S01]  /*0e60*/  IMAD.U32 R2, RZ, RZ, UR4 ;  /* 0x00000004ff027e24 */ /* 0x000fe2000f8e00ff */
[----:B---3--:R-:W3:Y:S01]  /*0e70*/  LDC R17, c[0x0][0x2e0] ;  /* 0x0000b800ff117b82 */ /* 0x008ee20000000800 */
[----:B------:R-:W-:Y:S01]  /*0e80*/  IMAD.U32 R3, RZ, RZ, UR5 ;  /* 0x00000005ff037e24 */ /* 0x000fe2000f8e00ff */
[----:B------:R-:W-:-:S04]  /*0e90*/  @UP1 UIMAD.WIDE UR4, UR49, 0x4, UR6 ;  /* 0x00000004310418a5 */ /* 0x000fc8000f8e0206 */
[----:B----4-:R4:W5:Y:S02]  /*0ea0*/  @P0 LDG.E R6, desc[UR46][R2.64] ;  /* 0x0000002e02060981 */ /* 0x010964000c1e1900 */
[----:B------:R-:W-:Y:S02]  /*0eb0*/  IMAD.U32 R4, RZ, RZ, UR4 ;  /* 0x00000004ff047e24 */ /* 0x000fe4000f8e00ff */
[----:B------:R-:W-:Y:S01]  /*0ec0*/  IMAD.U32 R5, RZ, RZ, UR5 ;  /* 0x00000005ff057e24 */ /* 0x000fe2000f8e00ff */
[----:B------:R-:W-:-:S04]  /*0ed0*/  ULDC.64 UR4, c[0x0][0xa20] ;  /* 0x0002880000047ab9 */ /* 0x000fc80000000a00 */
[----:B0-----:R4:W5:Y:S01]  /*0ee0*/  @P2 LDG.E R19, desc[UR46][R4.64] ;  /* 0x0000002e04132981 */ /* 0x001962000c1e1900 */
[----:B-1----:R-:W-:Y:S02]  /*0ef0*/  ISETP.NE.U32.AND P0, PT, R8, RZ, PT ;  /* 0x000000ff0800720c */ /* 0x002fe40003f05070 */
[----:B------:R-:W-:Y:S02]  /*0f00*/  ISETP.NE.U32.AND P1, PT, RZ, UR4, PT ;  /* 0x00000004ff007c0c */ /* 0x000fe4000bf25070 */
[----:B------:R-:W-:Y:S02]  /*0f10*/  ISETP.NE.AND.EX P0, PT, R9, RZ, PT, P0 ;  /* 0x000000ff0900720c */ /* 0x000fe40003f05300 */
[----:B------:R-:W-:Y:S02]  /*0f20*/  ISETP.NE.AND.EX P1, PT, RZ, UR5, PT, P1 ;  /* 0x00000005ff007c0c */ /* 0x000fe4000bf25310 */
[----:B--2---:R-:W-:Y:S01]  /*0f30*/  SEL R0, R0, 0x1, P0 ;  /* 0x0000000100007807 */ /* 0x004fe20000000000 */
[----:B----4-:R-:W-:Y:S10]  /*0f40*/  @P2 BRA `(.L_x_848) ;  /* 0x00000000002c2947 */ /* 0x010ff40003800000 */
        /* <DEDUP_REMOVED lines=8> */
[----:B-----5:R-:W2:Y:S04]  /*0fd0*/  LDG.E R19, desc[UR46][R2.64] ;  /* 0x0000002e02137981 */ /* 0x020ea8000c1e1900 */
[----:B------:R-:W2:Y:S02]  /*0fe0*/  LDG.E R4, desc[UR46][R2.64+0x4] ;  /* 0x0000042e02047981 */ /* 0x000ea4000c1e1900 */
[----:B--2---:R-:W-:-:S07]  /*0ff0*/  IMAD.IADD R19, R4, 0x1, -R19 ;  /* 0x0000000104137824 */ /* 0x004fce00078e0a13 */
.L_x_848:
[----:B------:R-:W-:Y:S01]  /*1000*/  UMOV UR39, UR41 ;  /* 0x0000002900277c82 */ /* 0x000fe20008000000 */
[----:B------:R-:W-:Y:S01]  /*1010*/  UMOV UR40, UR49 ;  /* 0x0000003100287c82 */ /* 0x000fe20008000000 */
[----:B---3--:R-:W-:Y:S02]  /*1020*/  IMAD R17, R0, R17, RZ ;  /* 0x0000001100117224 */ /* 0x008fe400078e02ff */
[----:B------:R-:W-:Y:S01]  /*1030*/  IMAD.MOV.U32 R154, RZ, RZ, R89 ;  /* 0x000000ffff9a7224 */ /* 0x000fe200078e0059 */
[----:B------:R-:W-:Y:S06]  /*1040*/  @!P1 BRA `(.L_x_849) ;  /* 0x0000000000189947 */ /* 0x000fec0003800000 */
[----:B------:R-:W-:Y:S02]  /*1050*/  ULDC.64 UR4, c[0x0][0xa20] ;  /* 0x0002880000047ab9 */ /* 0x000fe40000000a00 */
[----:B------:R-:W-:-:S06]  /*1060*/  UIMAD.WIDE UR4, UR49, 0x4, UR4 ;  /* 0x00000004310478a5 */ /* 0x000fcc000f8e0204 */
[----:B------:R-:W-:Y:S02]  /*1070*/  IMAD.U32 R2, RZ, RZ, UR4 ;  /* 0x00000004ff027e24 */ /* 0x000fe4000f8e00ff */
[----:B------:R-:W-:-:S05]  /*1080*/  IMAD.U32 R3, RZ, RZ, UR5 ;  /* 0x00000005ff037e24 */ /* 0x000fca000f8e00ff */
[----:B------:R0:W5:Y:S01]  /*1090*/  LDG.E R17, desc[UR46][R2.64] ;  /* 0x0000002e02117981 */ /* 0x000162000c1e1900 */
[----:B------:R-:W-:Y:S05]  /*10a0*/  BRA `(.L_x_850) ;  /* 0x00000000002c7947 */ /* 0x000fea0003800000 */
.L_x_849:
        /* <DEDUP_REMOVED lines=9> */
[----:B------:R-:W2:Y:S02]  /*1140*/  LDG.E R0, desc[UR46][R2.64+0x4] ;  /* 0x0000042e02007981 */ /* 0x000ea4000c1e1900 */
[----:B--2---:R-:W-:-:S07]  /*1150*/  IMAD.IADD R17, R0, 0x1, -R17 ;  /* 0x0000000100117824 */ /* 0x004fce00078e0a11 */
.L_x_850:
[----:B------:R-:W1:Y:S01]  /*1160*/  LDC.64 R8, c[0x0][0x9e0] ;  /* 0x00027800ff087b82 */ /* 0x000e620000000a00 */
[----:B------:R-:W-:Y:S01]  /*1170*/  ULDC UR4, c[0x0][0x428] ;  /* 0x00010a0000047ab9 */ /* 0x000fe20000000800 */
[----:B-----5:R-:W-:Y:S01]  /*1180*/  IMAD.IADD R17, R17, 0x1, -R6 ;  /* 0x0000000111117824 */ /* 0x020fe200078e0a06 */
[----:B------:R-:W-:-:S04]  /*1190*/  UISETP.NE.AND UP0, UPT, UR4, 0x1, UPT ;  /* 0x000000010400788c */ /* 0x000fc8000bf05270 */
[----:B------:R-:W-:-:S05]  /*11a0*/  IADD3 R0, R17, 0xc0, -R19 ;  /* 0x000000c011007810 */ /* 0x000fca0007ffe813 */
[----:B------:R-:W-:Y:S02]  /*11b0*/  IMAD R23, R89, 0xc0, R0 ;  /* 0x000000c059177824 */ /* 0x000fe400078e0200 */
[----:B------:R-:W-:Y:S01]  /*11c0*/  @UP0 ULDC UR4, c[0x0][0x42c] ;  /* 0x00010b0000040ab9 */ /* 0x000fe20000000800 */
[----:B------:R-:W-:Y:S01]  /*11d0*/  @UP0 ULDC UR6, c[0x0][0x430] ;  /* 0x00010c0000060ab9 */ /* 0x000fe20000000800 */
[----:B------:R-:W-:-:S04]  /*11e0*/  UIMAD.WIDE.U32 UR4, UR41, UR4, URZ ;  /* 0x00000004290472a5 */ /* 0x000fc8000f8e003f */
[----:B------:R-:W-:Y:S01]  /*11f0*/  @UP0 USHF.R.U32.HI UR41, URZ, UR6, UR5 ;  /* 0x000000063f290299 */ /* 0x000fe20008011605 */
[----:B-1----:R-:W-:Y:S01]  /*1200*/  ISETP.GE.AND P1, PT, R9, 0x1, PT ;  /* 0x000000010900780c */ /* 0x002fe20003f26270 */
[----:B------:R-:W-:-:S12]  /*1210*/  IMAD.IADD R0, R23, 0x1, R8 ;  /* 0x0000000117007824 */ /* 0x000fd800078e0208 */
[----:B------:R-:W-:Y:S05]  /*1220*/  @!P1 BRA `(.L_x_851) ;  /* 0x0000000000409947 */ /* 0x000fea0003800000 */
[C---:B------:R-:W-:Y:S01]  /*1230*/  ISETP.GT.AND P0, PT, R23.reuse, RZ, PT ;  /* 0x000000ff1700720c */ /* 0x040fe20003f04270 */
[----:B0-----:R-:W-:-:S12]  /*1240*/  VIADD R2, R23, 0xffffffff ;  /* 0xffffffff17027836 */ /* 0x001fd80000000000 */
[----:B------:R-:W-:Y:S05]  /*1250*/  @P0 BRA `(.L_x_852) ;  /* 0x00000000001c0947 */ /* 0x000fea0003800000 */
[----:B------:R-:W-:Y:S01]  /*1260*/  ISETP.NE.AND P0, PT, R9, 0x1, PT ;  /* 0x000000010900780c */ /* 0x000fe20003f05270 */
[----:B------:R-:W-:-:S12]  /*1270*/  IMAD.MOV R3, RZ, RZ, -R23 ;  /* 0x000000ffff037224 */ /* 0x000fd800078e0a17 */
[----:B------:R-:W0:Y:S02]  /*1280*/  @P0 LDC.64 R4, c[0x0][0x9e8] ;  /* 0x00027a00ff040b82 */ /* 0x000e240000000a00 */
[----:B0-----:R-:W-:-:S05]  /*1290*/  @P0 IMAD.HI.U32 R2, R3, R4, RZ ;  /* 0x0000000403020227 */ /* 0x001fca00078e00ff */
[----:B------:R-:W-:-:S04]  /*12a0*/  @P0 SHF.R.U32.HI R3, RZ, R5, R2 ;  /* 0x00000005ff030219 */ /* 0x000fc80000011602 */
[----:B------:R-:W-:Y:S01]  /*12b0*/  LOP3.LUT R2, RZ, R3, RZ, 0x33, !PT ;  /* 0x00000003ff027212 */ /* 0x000fe200078e33ff */
[----:B------:R-:W-:Y:S06]  /*12c0*/  BRA `(.L_x_853) ;  /* 0x0000000000107947 */ /* 0x000fec0003800000 */
.L_x_852:
[----:B------:R-:W-:-:S13]  /*12d0*/  ISETP.NE.AND P0, PT, R9, 0x1, PT ;  /* 0x000000010900780c */ /* 0x000fda0003f05270 */
[----:B------:R-:W0:Y:S02]  /*12e0*/  @P0 LDC.64 R4, c[0x0][0x9e8] ;  /* 0x00027a00ff040b82 */ /* 0x000e240000000a00 */
[----:B0-----:R-:W-:-:S05]  /*12f0*/  @P0 IMAD.HI.U32 R4, R2, R4, RZ ;  /* 0x0000000402040227 */ /* 0x001fca00078e00ff */
[----:B------:R-:W-:-:S07]  /*1300*/  @P0 SHF.R.U32.HI R2, RZ, R5, R4 ;  /* 0x00000005ff020219 */ /* 0x000fce0000011604 */
.L_x_853:
[----:B------:R-:W-:-:S05]  /*1310*/  IMAD R3, R2, R9, R9 ;  /* 0x0000000902037224 */ /* 0x000fca00078e0209 */
[----:B------:R-:W-:-:S07]  /*1320*/  VIMNMX R0, R0, R3, PT ;  /* 0x0000000300007248 */ /* 0x000fce0003fe0100 */
.L_x_851:
[----:B0-----:R-:W-:Y:S01]  /*1330*/  VIADD R2, R0, 0x7f ;  /* 0x0000007f00027836 */ /* 0x001fe20000000000 */
[----:B------:R-:W-:Y:S01]  /*1340*/  ULDC UR4, c[0x0][0x9dc] ;  /* 0x0002770000047ab9 */ /* 0x000fe20000000800 */
[C---:B------:R-:W-:Y:S02]  /*1350*/  VIADD R0, R17.reuse, 0x7f ;  /* 0x0000007f11007836 */ /* 0x040fe40000000000 */
[----:B------:R-:W-:Y:S01]  /*1360*/  IMAD.IADD R4, R17, 0x1, -R19 ;  /* 0x0000000111047824 */ /* 0x000fe200078e0a13 */
[----:B------:R-:W-:Y:S02]  /*1370*/  SHF.R.S32.HI R5, RZ, 0x1f, R2 ;  /* 0x0000001fff057819 */ /* 0x000fe40000011402 */
[----:B------:R-:W-:Y:S01]  /*1380*/  SHF.R.S32.HI R3, RZ, 0x1f, R0 ;  /* 0x0000001fff037819 */ /* 0x000fe20000011400 */
[----:B------:R-:W-:Y:S01]  /*1390*/  IMAD R91, R89, 0xc0, R4 ;  /* 0x000000c0595b7824 */ /* 0x000fe200078e0204 */
        /* <DEDUP_REMOVED lines=12> */
[----:B------:R-:W0:Y:S02]  /*1460*/  @P0 LDC.64 R4, c[0x0][0x9e8] ;  /* 0x00027a00ff040b82 */ /* 0x000e240000000a00 */
[----:B0-----:R-:W-:-:S05]  /*1470*/  @P0 IMAD.HI.U32 R0, R3, R4, RZ ;  /* 0x0000000403000227 */ /* 0x001fca00078e00ff */
[----:B------:R-:W-:-:S04]  /*1480*/  @P0 SHF.R.U32.HI R3, RZ, R5, R0 ;  /* 0x00000005ff030219 */ /* 0x000fc80000011600 */
[----:B------:R-:W-:Y:S01]  /*1490*/  LOP3.LUT R0, RZ, R3, RZ, 0x33, !PT ;  /* 0x00000003ff007212 */ /* 0x000fe200078e33ff */
[----:B------:R-:W-:Y:S06]  /*14a0*/  BRA `(.L_x_856) ;  /* 0x0000000000147947 */ /* 0x000fec0003800000 */
.L_x_855:
[----:B------:R-:W-:Y:S01]  /*14b0*/  ISETP.NE.AND P0, PT, R9, 0x1, PT ;  /* 0x000000010900780c */ /* 0x000fe20003f05270 */
[----:B------:R-:W-:-:S12]  /*14c0*/  IMAD.MOV.U32 R0, RZ, RZ, R91 ;  /* 0x000000ffff007224 */ /* 0x000fd800078e005b */
[----:B------:R-:W0:Y:S02]  /*14d0*/  @P0 LDC.64 R2, c[0x0][0x9e8] ;  /* 0x00027a00ff020b82 */ /* 0x000e240000000a00 */
[----:B0-----:R-:W-:-:S05]  /*14e0*/  @P0 IMAD.HI.U32 R2, R91, R2, RZ ;  /* 0x000000025b020227 */ /* 0x001fca00078e00ff */
[----:B------:R-:W-:-:S07]  /*14f0*/  @P0 SHF.R.U32.HI R0, RZ, R3, R2 ;  /* 0x00000003ff000219 */ /* 0x000fce0000011602 */
.L_x_856:
[----:B------:R-:W-:-:S05]  /*1500*/  IMAD R0, R0, R9, RZ ;  /* 0x0000000900007224 */ /* 0x000fca00078e02ff */
[----:B------:R-:W-:-:S13]  /*1510*/  R2UR UR5, R0 ;  /* 0x00000000000572ca */ /* 0x000fda00000e0000 */
[----:B------:R-:W-:-:S04]  /*1520*/  UISETP.LT.AND UP0, UPT, UR4, UR5, UPT ;  /* 0x000000050400728c */ /* 0x000fc8000bf01270 */
[----:B------:R-:W-:-:S12]  /*1530*/  USEL UR4, UR4, UR5, !UP0 ;  /* 0x0000000504047287 */ /* 0x000fd8000c000000 */
.L_x_854:
        /* <DEDUP_REMOVED lines=9> */
[----:B------:R-:W-:Y:S01]  /*15d0*/  IMAD.MOV.U32 R8, RZ, RZ, RZ ;  /* 0x000000ffff087224 */ /* 0x000fe200078e00ff */
[----:B------:R-:W-:-:S02]  /*15e0*/  CS2R R10, SRZ ;  /* 0x00000000000a7805 */ /* 0x000fc4000001ff00 */
[----:B------:R-:W-:Y:S01]  /*15f0*/  CS2R R126, SRZ ;  /* 0x00000000007e7805 */ /* 0x000fe2000001ff00 */
[----:B------:R-:W-:Y:S01]  /*1600*/  UISETP.LT.AND UP0, UPT, URZ, UR5, UPT ;  /* 0x000000053f00728c */ /* 0x000fe2000bf01270 */
[----:B------:R-:W-:Y:S02]  /*1610*/  CS2R R124, SRZ ;  /* 0x00000000007c7805 */ /* 0x000fe4000001ff00 */
[----:B------:R-:W-:Y:S02]  /*1620*/  CS2R R12, SRZ ;  /* 0x00000000000c7805 */ /* 0x000fe4000001ff00 */
[----:B------:R-:W-:Y:S01]  /*1630*/  CS2R R14, SRZ ;  /* 0x00000000000e7805 */ /* 0x000fe2000001ff00 */
[----:B------:R-:W-:Y:S01]  /*1640*/  USEL UR43, URZ, UR5, !UP0 ;  /* 0x000000053f2b7287 */ /* 0x000fe2000c000000 */
[----:B------:R-:W-:Y:S02]  /*1650*/  CS2R R118, SRZ ;  /* 0x0000000000767805 */ /* 0x000fe4000001ff00 */
[----:B------:R-:W-:-:S02]  /*1660*/  CS2R R116, SRZ ;  /* 0x0000000000747805 */ /* 0x000fc4000001ff00 */
[----:B------:R-:W-:Y:S02]  /*1670*/  CS2R R20, SRZ ;  /* 0x0000000000147805 */ /* 0x000fe4000001ff00 */
[----:B------:R-:W-:Y:S02]  /*1680*/  CS2R R24, SRZ ;  /* 0x0000000000187805 */ /* 0x000fe4000001ff00 */
[----:B------:R-:W-:Y:S02]  /*1690*/  CS2R R110, SRZ ;  /* 0x00000000006e7805 */ /* 0x000fe4000001ff00 */
[----:B------:R-:W-:Y:S02]  /*16a0*/  ISETP.GT.AND P1, PT, R88, UR43, PT ;  /* 0x0000002b58007c0c */ /* 0x000fe4000bf24270 */
        /* <DEDUP_REMOVED lines=9> */
[----:B------:R-:W-:Y:S01]  /*1740*/  CS2R R34, SRZ ;  /* 0x0000000000227805 */ /* 0x000fe2000001ff00 */
[----:B------:R-:W-:Y:S01]  /*1750*/  IMAD.MOV.U32 R37, RZ, RZ, RZ ;  /* 0x000000ffff257224 */ /* 0x000fe200078e00ff */
[----:B------:R-:W-:Y:S06]  /*1760*/  @!P1 BRA `(.L_x_857) ;  /* 0x000000d400689947 */ /* 0x000fec0003800000 */
[----:B------:R-:W0:Y:S01]  /*1770*/  SHFL.IDX PT, R0, R157, RZ, 0x1f ;  /* 0x00001fff9d007589 */ /* 0x000e2200000e0000 */
[----:B------:R-:W1:Y:S01]  /*1780*/  S2UR UR44, SR_CgaCtaId ;  /* 0x00000000002c79c3 */ /* 0x000e620000008800 */
[----:B------:R-:W-:Y:S01]  /*1790*/  UMOV UR45, 0x400 ;  /* 0x00000400002d7882 */ /* 0x000fe20000000000 */
        /* <DEDUP_REMOVED lines=28> */
.L_x_858:
        /* <DEDUP_REMOVED lines=16> */
[----:B------:R-:W-:Y:S02]  /*1a60*/  @UP0 UIMAD UR15, UR49, UR15, UR8 ;  /* 0x0000000f310f02a4 */ /* 0x000fe4000f8e0208 */
[----:B------:R-:W-:-:S02]  /*1a70*/  @UP1 UIMAD.WIDE.U32 UR8, UR49, UR16, URZ ;  /* 0x00000010310812a5 */ /* 0x000fc4000f8e003f */
[----:B------:R-:W-:Y:S02]  /*1a80*/  @UP0 UIMAD.WIDE.U32 UR10, UR49, UR14, URZ ;  /* 0x0000000e310a02a5 */ /* 0x000fe4000f8e003f */
[----:B------:R-:W-:Y:S02]  /*1a90*/  @UP1 UIMAD UR16, UR49, UR17, UR12 ;  /* 0x00000011311012a4 */ /* 0x000fe4000f8e020c */
[----:B------:R-:W-:Y:S02]  /*1aa0*/  @UP1 USHF.R.S32.HI UR17, URZ, 0x1f, UR41 ;  /* 0x0000001f3f111899 */ /* 0x000fe40008011429 */
[----:B------:R-:W-:Y:S01]  /*1ab0*/  @UP0 USHF.R.S32.HI UR14, URZ, 0x1f, UR41 ;  /* 0x0000001f3f0e0899 */ /* 0x000fe20008011429 */
[----:B------:R-:W-:Y:S01]  /*1ac0*/  @UP1 ULDC.64 UR12, c[0x0][0x9c0] ;  /* 0x00027000000c1ab9 */ /* 0x000fe20000000a00 */
[----:B------:R-:W-:Y:S01]  /*1ad0*/  @UP0 ULDC.64 UR18, c[0x0][0x9b0] ;  /* 0x00026c0000120ab9 */ /* 0x000fe20000000a00 */
[----:B------:R-:W-:Y:S02]  /*1ae0*/  @UP0 UIADD3 UR11, UR11, UR15, URZ ;  /* 0x0000000f0b0b0290 */ /* 0x000fe4000fffe03f */
        /* <DEDUP_REMOVED lines=27> */
[----:B------:R-:W0:Y:S01]  /*1ca0*/  SYNCS.PHASECHK.TRANS64.TRYWAIT P1, [UR45+0x19c00], R6 ;  /* 0x019c0006ff0075a7 */ /* 0x000e22000802016d */
[----:B--2---:R-:W-:-:S04]  /*1cb0*/  FMUL.FTZ R0, R7, R0 ;  /* 0x0000000007007220 */ /* 0x004fc80000410000 */
[----:B------:R-:W-:Y:S01]  /*1cc0*/  FMUL.FTZ R0, R0, UR4 ;  /* 0x0000000400007c20 */ /* 0x000fe20008410000 */
[----:B0-----:R-:W-:Y:S06]  /*1cd0*/  @!P1 BRA `(.L_x_859) ;  /* 0x0000013c00249947 */ /* 0x001fec0003800000 */
.L_x_1040:
[----:B------:R-:W-:Y:S05]  /*1ce0*/  @!P0 BRA `(.L_x_860) ;  /* 0x0000000000048947 */ /* 0x000fea0003800000 */
[----:B------:R-:W-:Y:S01]  /*1cf0*/  BPT.TRAP 0x1 ;  /* 0x000000040000795c */ /* 0x000fe20000300000 */
.L_x_860:
[----:B------:R-:W-:Y:S02]  /*1d00*/  IMAD.U32 R5, RZ, RZ, UR38 ;  /* 0x00000026ff057e24 */ /* 0x000fe4000f8e00ff */
[----:B------:R-:W-:-:S03]  /*1d10*/  IMAD.U32 R2, RZ, RZ, UR37 ;  /* 0x00000025ff027e24 */ /* 0x000fc6000f8e00ff */
[----:B------:R-:W-:Y:S02]  /*1d20*/  LEA R5, R5, UR45, 0x3 ;  /* 0x0000002d05057c11 */ /* 0x000fe4000f8e18ff */
[----:B------:R-:W-:-:S04]  /*1d30*/  SHF.L.U32 R2, R2, 0x1f, RZ ;  /* 0x0000001f02027819 */ /* 0x000fc800000006ff */
[----:B------:R1:W2:Y:S01]  /*1d40*/  SYNCS.PHASECHK.TRANS64.TRYWAIT P2, [R5+URZ+0x19c30], R2 ;  /* 0x019c3002050075a7 */ /* 0x0002a2000804017f */
[----:B------:R-:W-:Y:S05]  /*1d50*/  @!P0 BRA `(.L_x_861) ;  /* 0x0000000000048947 */ /* 0x000fea0003800000 */
[----:B------:R-:W-:Y:S01]  /*1d60*/  BPT.TRAP 0x1 ;  /* 0x000000040000795c */ /* 0x000fe20000300000 */
.L_x_861:
[----:B0-----:R-:W0:Y:S02]  /*1d70*/  S2R R3, SR_TID.X ;  /* 0x0000000000037919 */ /* 0x001e240000002100 */
[----:B0-----:R-:W-:Y:S01]  /*1d80*/  LOP3.LUT P1, RZ, R3, 0x7f, RZ, 0xc0, !PT ;  /* 0x0000007f03ff7812 */ /* 0x001fe2000782c0ff */
[----:B--2---:R-:W-:-:S12]  /*1d90*/  @P2 BRA `(.L_x_862) ;  /* 0x0000000000082947 */ /* 0x004fd80003800000 */
[----:B------:R-:W0:Y:S02]  /*1da0*/  SYNCS.PHASECHK.TRANS64.TRYWAIT P2, [R5+URZ+0x19c30], R2 ;  /* 0x019c3002050075a7 */ /* 0x000e24000804017f */
[----:B0-----:R-:W-:Y:S05]  /*1db0*/  @!P2 BRA `(.L_x_863) ;  /* 0x0000013c0004a947 */ /* 0x001fea0003800000 */
.L_x_862:
[----:B------:R-:W-:Y:S05]  /*1dc0*/  WARPSYNC.ALL ;  /* 0x0000000000007948 */ /* 0x000fea0003800000 */
[----:B------:R-:W-:Y:S01]  /*1dd0*/  UIADD3 UR4, UR45, 0x13800, URZ ;  /* 0x000138002d047890 */ /* 0x000fe2000fffe03f */
[----:B------:R-:W-:Y:S01]  /*1de0*/  WARPGROUP.ARRIVE ;  /* 0x00000000000079c5 */ /* 0x000fe20000000000 */
[----:B------:R-:W-:Y:S01]  /*1df0*/  ULOP3.LUT UR12, UR50, 0x10000, URZ, 0xfc, !UPT ;  /* 0x00010000320c7892 */ /* 0x000fe2000f8efc3f */
[----:B01----:R-:W-:Y:S01]  /*1e00*/  @!P1 VIADD R5, R5, 0x19c40 ;  /* 0x00019c4005059836 */ /* 0x003fe20000000000 */
[----:B------:R-:W-:Y:S01]  /*1e10*/  USHF.R.U32.HI UR4, URZ, 0x4, UR4 ;  /* 0x000000043f047899 */ /* 0x000fe20008011604 */
[----:B------:R-:W-:Y:S01]  /*1e20*/  UMOV UR13, 0xc0000010 ;  /* 0xc0000010000d7882 */ /* 0x000fe20000000000 */
[----:B------:R-:W-:-:S02]  /*1e30*/  UMOV UR15, 0xc0000010 ;  /* 0xc0000010000f7882 */ /* 0x000fc40000000000 */
[----:B------:R-:W-:Y:S01]  /*1e40*/  ULOP3.LUT UR4, UR4, 0x3fff, URZ, 0xc0, !UPT ;  /* 0x00003fff04047892 */ /* 0x000fe2000f8ec03f */
[----:B------:R-:W-:Y:S01]  /*1e50*/  @!P1 PRMT R5, RZ, 0x654, R5 ;  /* 0x00000654ff059816 */ /* 0x000fe20000000005 */
[----:B------:R-:W-:Y:S01]  /*1e60*/  UMOV UR5, 0xc0000010 ;  /* 0xc000001000057882 */ /* 0x000fe20000000000 */
[----:B------:R-:W-:Y:S01]  /*1e70*/  UMOV UR7, 0xc0000010 ;  /* 0xc000001000077882 */ /* 0x000fe20000000000 */
[----:B------:R-:W-:Y:S02]  /*1e80*/  ULOP3.LUT UR16, UR4, 0x10000, URZ, 0xfc, !UPT ;  /* 0x0001000004107892 */ /* 0x000fe4000f8efc3f */
[----:B------:R-:W-:Y:S02]  /*1e90*/  UIADD3 UR4, UR12, 0x180, URZ ;  /* 0x000001800c047890 */ /* 0x000fe4000fffe03f */
[----:B------:R-:W-:Y:S02]  /*1ea0*/  UIMAD UR14, UR38, 0x300, UR16 ;  /* 0x00000300260e78a4 */ /* 0x000fe4000f8e0210 */
[----:B------:R-:W-:-:S02]  /*1eb0*/  UIADD3 UR8, UR12, 0x300, URZ ;  /* 0x000003000c087890 */ /* 0x000fc4000fffe03f */
[----:B------:R-:W-:Y:S02]  /*1ec0*/  UIADD3 UR6, UR14, 0x100, URZ ;  /* 0x000001000e067890 */ /* 0x000fe4000fffe03f */
[----:B------:R-:W-:Y:S01]  /*1ed0*/  UIADD3 UR10, UR14, 0x200, URZ ;  /* 0x000002000e0a7890 */ /* 0x000fe2000fffe03f */
[----:B------:R-:W-:Y:S02]  /*1ee0*/  UMOV UR9, 0xc0000010 ;  /* 0xc000001000097882 */ /* 0x000fe40000000000 */
[----:B------:R-:W-:Y:S01]  /*1ef0*/  QGMMA.64x128x32.F32.E4M3.E4M3 R24, gdesc[UR12], RZ, !UPT, gsb0 ;  /* 0x01e000000c1879f3 */ /* 0x000fe2000c0008ff */
[----:B------:R-:W-:Y:S01]  /*1f00*/  UMOV UR11, 0xc0000010 ;  /* 0xc0000010000b7882 */ /* 0x000fe20000000000 */
[----:B------:R-:W-:Y:S02]  /*1f10*/  ULDC UR17, c[0x0][0x9dc] ;  /* 0x0002770000117ab9 */ /* 0x000fe40000000800 */
[----:B------:R-:W-:Y:S01]  /*1f20*/  ULOP3.LUT UR17, URZ, UR17, URZ, 0x33, !UPT ;  /* 0x000000113f117292 */ /* 0x000fe2000f8e333f */
[----:B------:R-:W-:-:S02]  /*1f30*/  WARPGROUP.DEPBAR.LE gsb0, 0x0 ;  /* 0x00008000000079c5 */ /* 0x000fc40000010000 */
[----:B------:R-:W-:-:S06]  /*1f40*/  WARPGROUP.ARRIVE ;  /* 0x00000000000079c5 */ /* 0x000fcc0000000000 */
[----:B------:R-:W-:Y:S01]  /*1f50*/  QGMMA.64x128x32.F32.E4M3.E4M3 R24, gdesc[UR4], R24, gsb0 ;  /* 0x01e00000041879f3 */ /* 0x000fe20008000818 */
[----:B------:R-:W-:Y:S02]  /*1f60*/  ULDC.64 UR6, c[0x0][0x9e0] ;  /* 0x0002780000067ab9 */ /* 0x000fe40000000a00 */
[----:B------:R-:W-:-:S06]  /*1f70*/  UISETP.GE.AND UP0, UPT, UR7, 0x1, UPT ;  /* 0x000000010700788c */ /* 0x000fcc000bf06270 */
[----:B------:R-:W-:Y:S01]  /*1f80*/  PLOP3.LUT P2, PT, PT, PT, UP0, 0x40, 0x0 ;  /* 0x000000000000781c */ /* 0x000fe20003f4e808 */
[----:B------:R-:W-:Y:S02]  /*1f90*/  WARPGROUP.DEPBAR.LE gsb0, 0x0 ;  /* 0x00008000000079c5 */ /* 0x000fe40000010000 */
[----:B------:R-:W-:-:S06]  /*1fa0*/  WARPGROUP.ARRIVE ;  /* 0x00000000000079c5 */ /* 0x000fcc0000000000 */
[----:B------:R-:W-:Y:S03]  /*1fb0*/  QGMMA.64x128x32.F32.E4M3.E4M3 R24, gdesc[UR8], R24, gsb0 ;  /* 0x01e00000081879f3 */ /* 0x000fe60008000818 */
[----:B------:R-:W-:Y:S02]  /*1fc0*/  WARPGROUP.DEPBAR.LE gsb0, 0x0 ;  /* 0x00008000000079c5 */ /* 0x000fe40000010000 */
[C---:B------:R-:W-:Y:S01]  /*1fd0*/  FMUL.FTZ R4, R0.reuse, R27 ;  /* 0x0000001b00047220 */ /* 0x040fe20000410000 */
[C---:B------:R-:W-:Y:S01]  /*1fe0*/  FMUL.FTZ R13, R0.reuse, R43 ;  /* 0x0000002b000d7220 */ /* 0x040fe20000410000 */
[----:B------:R-:W-:Y:S02]  /*1ff0*/  IMAD.MOV.U32 R27, RZ, RZ, -0x80 ;  /* 0xffffff80ff1b7424 */ /* 0x000fe400078e00ff */
        /* <DEDUP_REMOVED lines=34> */
[----:B------:R-:W-:-:S02]  /*2220*/  IMAD.IADD R57, R17, 0x1, R74 ;  /* 0x0000000111397824 */ /* 0x000fc400078e024a */
        /* <DEDUP_REMOVED lines=28> */
[----:B------:R0:W-:Y:S01]  /*23f0*/  @!P1 SYNCS.ARRIVE.TRANS64.RED.A1T0 RZ, [R5+URZ], RZ ;  /* 0x000000ff05ff99a7 */ /* 0x0001e2000810043f */
[----:B------:R-:W1:Y:S01]  /*2400*/  MUFU.TANH R3, R3 ;  /* 0x0000000300037308 */ /* 0x000e620000002400 */
[----:B------:R-:W-:Y:S01]  /*2410*/  FMUL.FTZ R72, R0, R72 ;  /* 0x0000004800487220 */ /* 0x000fe20000410000 */
[----:B------:R-:W-:Y:S01]  /*2420*/  IMAD R78, R16, -0x2, R57 ;  /* 0xfffffffe104e7824 */ /* 0x000fe200078e0239 */
[----:B------:R-:W-:-:S02]  /*2430*/  LEA R75, R88, 0xffffff80, 0x7 ;  /* 0xffffff80584b7811 */ /* 0x000fc400078e38ff */
[----:B0-----:R-:W-:-:S03]  /*2440*/  IADD3 R5, -R19, 0x1, R57 ;  /* 0x0000000113057810 */ /* 0x001fc60007ffe139 */
[----:B------:R-:W0:Y:S02]  /*2450*/  MUFU.TANH R6, R6 ;  /* 0x0000000600067308 */ /* 0x000e240000002400 */
[----:B------:R-:W-:Y:S02]  /*2460*/  IMAD R58, R16, -0x2, R5 ;  /* 0xfffffffe103a7824 */ /* 0x000fe400078e0205 */
[----:B------:R-:W-:-:S04]  /*2470*/  IMAD R5, R89, 0xc0, R156 ;  /* 0x000000c059057824 */ /* 0x000fc800078e029c */
[----:B------:R-:W2:Y:S01]  /*2480*/  MUFU.TANH R2, R2 ;  /* 0x0000000200027308 */ /* 0x000ea20000002400 */
[C---:B------:R-:W-:Y:S02]  /*2490*/  VIADD R79, R58.reuse, UR6 ;  /* 0x000000063a4f7c36 */ /* 0x040fe40008000000 */
[----:B------:R-:W-:-:S03]  /*24a0*/  VIADD R82, R58, UR17 ;  /* 0x000000113a527c36 */ /* 0x000fc60008000000 */
[----:B------:R-:W-:Y:S02]  /*24b0*/  VIADDMNMX R70, R5, R79, R78, PT ;  /* 0x0000004f05467246 */ /* 0x000fe4000380014e */
        /* <DEDUP_REMOVED lines=60> */
[----:B------:R5:W0:Y:S02]  /*2880*/  MUFU.TANH R99, R72 ;  /* 0x0000004800637308 */ /* 0x000a240000002400 */
[----:B-----5:R-:W-:Y:S01]  /*2890*/  IMAD.IADD R72, R82, 0x1, R5 ;  /* 0x0000000152487824 */ /* 0x020fe200078e0205 */
[----:B-1234-:R-:W-:Y:S06]  /*28a0*/  @P2 BRA `(.L_x_864) ;  /* 0x0000000000582947 */ /* 0x01efec0003800000 */
[----:B------:R-:W-:Y:S01]  /*28b0*/  IADD3 R57, -R19, R17, R5 ;  /* 0x0000001113397210 */ /* 0x000fe20007ffe105 */
[----:B------:R-:W-:Y:S03]  /*28c0*/  BSSY B0, `(.L_x_865) ;  /* 0x0000010000007945 */ /* 0x000fe60003800000 */
        /* <DEDUP_REMOVED lines=10> */
.L_x_866:
[----:B------:R-:W-:-:S06]  /*2970*/  UISETP.NE.AND UP1, UPT, UR7, 0x1, UPT ;  /* 0x000000010700788c */ /* 0x000fcc000bf25270 */
[----:B------:R-:W-:-:S05]  /*2980*/  PLOP3.LUT P2, PT, PT, PT, UP1, 0x80, 0x0 ;  /* 0x000000000000781c */ /* 0x000fca0003f4f018 */
[----:B------:R-:W-:-:S08]  /*2990*/  @UP1 ULDC.64 UR10, c[0x0][0x9e8] ;  /* 0x00027a00000a1ab9 */ /* 0x000fd00000000a00 */
[----:B------:R-:W-:-:S05]  /*29a0*/  @P2 IMAD.HI.U32 R58, R57, UR10, RZ ;  /* 0x0000000a393a2c27 */ /* 0x000fca000f8e00ff */
[----:B------:R-:W-:-:S07]  /*29b0*/  @P2 SHF.R.U32.HI R57, RZ, UR11, R58 ;  /* 0x0000000bff392c19 */ /* 0x000fce000801163a */
.L_x_867:
[----:B------:R-:W-:Y:S05]  /*29c0*/  BSYNC B0 ;  /* 0x0000000000007941 */ /* 0x000fea0003800000 */
.L_x_865:
[----:B------:R-:W-:-:S04]  /*29d0*/  IMAD R57, R57, UR7, -R75 ;  /* 0x0000000739397c24 */ /* 0x000fc8000f8e0a4b */
[----:B------:R-:W-:-:S05]  /*29e0*/  IMAD R57, R16, -0x2, R57 ;  /* 0xfffffffe10397824 */ /* 0x000fca00078e0239 */
[----:B------:R-:W-:Y:S02]  /*29f0*/  VIMNMX R72, R72, R57, !PT ;  /* 0x0000003948487248 */ /* 0x000fe40007fe0100 */
[----:B------:R-:W-:-:S07]  /*2a00*/  VIADDMNMX R70, R57, UR7, R70, PT ;  /* 0x0000000739467c46 */ /* 0x000fce000b800146 */
.L_x_864:
[C---:B------:R-:W-:Y:S02]  /*2a10*/  ISETP.GE.AND P4, PT, R74.reuse, 0x9, PT ;  /* 0x000000094a00780c */ /* 0x040fe40003f86270 */
[C---:B------:R-:W-:Y:S02]  /*2a20*/  ISETP.GE.AND P2, PT, R74.reuse, 0x2, PT ;  /* 0x000000024a00780c */ /* 0x040fe40003f46270 */
[----:B------:R-:W-:Y:S02]  /*2a30*/  ISETP.GE.AND P5, PT, R74, 0xa, PT ;  /* 0x0000000a4a00780c */ /* 0x000fe40003fa6270 */
[----:B------:R-:W-:Y:S02]  /*2a40*/  LOP3.LUT R18, R18, 0xfffffffd, RZ, 0xc0, !PT ;  /* 0xfffffffd12127812 */ /* 0x000fe400078ec0ff */
[----:B------:R-:W-:-:S04]  /*2a50*/  ISETP.GT.AND P3, PT, R72, 0x1, !P2 ;  /* 0x000000014800780c */ /* 0x000fc80005764270 */
[----:B------:R-:W-:Y:S02]  /*2a60*/  ISETP.LT.OR P3, PT, R70, 0x2, P3 ;  /* 0x000000024600780c */ /* 0x000fe40001f61670 */
[----:B------:R-:W-:Y:S02]  /*2a70*/  @P4 LOP3.LUT R18, R18, 0x2, RZ, 0xfc, !PT ;  /* 0x0000000212124812 */ /* 0x000fe400078efcff */
[----:B0-----:R-:W-:Y:S01]  /*2a80*/  FSEL R71, R6, -INF , !P3 ;  /* 0xff80000006477808 */ /* 0x001fe20005800000 */
[----:B------:R-:W-:Y:S01]  /*2a90*/  VIADD R6, R5, 0x8 ;  /* 0x0000000805067836 */ /* 0x000fe20000000000 */
[----:B------:R-:W-:Y:S02]  /*2aa0*/  LOP3.LUT R18, R18, 0xfffffffb, RZ, 0xc0, !PT ;  /* 0xfffffffb12127812 */ /* 0x000fe400078ec0ff */
[----:B------:R-:W-:Y:S02]  /*2ab0*/  ISETP.GT.AND P4, PT, R72, 0x8, !P4 ;  /* 0x000000084800780c */ /* 0x000fe40006784270 */
[----:B------:R-:W-:-:S02]  /*2ac0*/  @P5 LOP3.LUT R18, R18, 0x4, RZ, 0xfc, !PT ;  /* 0x0000000412125812 */ /* 0x000fc400078efcff */
[----:B------:R-:W-:Y:S02]  /*2ad0*/  ISETP.GT.AND P3, PT, R72, 0x9, !P5 ;  /* 0x000000094800780c */ /* 0x000fe40006f64270 */
[----:B------:R-:W-:Y:S02]  /*2ae0*/  ISETP.GE.AND P5, PT, R74, 0x11, PT ;  /* 0x000000114a00780c */ /* 0x000fe40003fa6270 */
[C---:B------:R-:W-:Y:S02]  /*2af0*/  ISETP.LT.OR P4, PT, R70.reuse, 0x9, P4 ;  /* 0x000000094600780c */ /* 0x040fe40002781670 */
[----:B------:R-:W-:Y:S02]  /*2b00*/  ISETP.LT.OR P3, PT, R70, 0xa, P3 ;  /* 0x0000000a4600780c */ /* 0x000fe40001f61670 */
[----:B------:R-:W-:Y:S02]  /*2b10*/  FSEL R90, R90, -INF , !P4 ;  /* 0xff8000005a5a7808 */ /* 0x000fe40006000000 */
        /* <DEDUP_REMOVED lines=162> */
[----:B------:R-:W-:Y:S02]  /*3540*/  FSEL R73, R3, -INF , !P6 ;  /* 0xff80000003497808 */ /* 0x000fe40007000000 */
[----:B------:R-:W-:-:S13]  /*3550*/  ISETP.GE.AND P6, PT, R74, 0x7a, PT ;  /* 0x0000007a4a00780c */ /* 0x000fda0003fc6270 */
[----:B------:R-:W-:Y:S02]  /*3560*/  @P6 LOP3.LUT R18, R18, 0x8000000, RZ, 0xfc, !PT ;  /* 0x0800000012126812 */ /* 0x000fe400078efcff */
[----:B------:R-:W-:Y:S01]  /*3570*/  ISETP.GT.AND P6, PT, R72, 0x79, !P6 ;  /* 0x000000794800780c */ /* 0x000fe200077c4270 */
[----:B------:R-:W-:-:S03]  /*3580*/  IMAD.IADD R72, R82, 0x1, R6 ;  /* 0x0000000152487824 */ /* 0x000fc600078e0206 */
[----:B------:R-:W-:Y:S02]  /*3590*/  ISETP.LT.OR P6, PT, R70, 0x7a, P6 ;  /* 0x0000007a4600780c */ /* 0x000fe400037c1670 */
[----:B------:R-:W-:Y:S02]  /*35a0*/  VIADDMNMX R70, R6, R79, R78, PT ;  /* 0x0000004f06467246 */ /* 0x000fe4000380014e */
[----:B------:R-:W-:Y:S02]  /*35b0*/  FSEL R3, R85, -INF , !P6 ;  /* 0xff80000055037808 */ /* 0x000fe40007000000 */
[----:B------:R-:W-:-:S13]  /*35c0*/  PLOP3.LUT P6, PT, PT, PT, UP0, 0x40, 0x0 ;  /* 0x000000000000781c */ /* 0x000fda0003fce808 */
[----:B------:R-:W-:Y:S05]  /*35d0*/  @P6 BRA `(.L_x_868) ;  /* 0x0000000000646947 */ /* 0x000fea0003800000 */
[----:B------:R-:W-:Y:S01]  /*35e0*/  IADD3 R74, R17, 0x8, R5 ;  /* 0x00000008114a7810 */ /* 0x000fe20007ffe005 */
[----:B------:R-:W-:Y:S04]  /*35f0*/  BSSY B0, `(.L_x_869) ;  /* 0x0000013000007945 */ /* 0x000fe80003800000 */
        /* <DEDUP_REMOVED lines=12> */
.L_x_870:
[----:B------:R-:W-:-:S06]  /*36c0*/  UISETP.NE.AND UP1, UPT, UR7, 0x1, UPT ;  /* 0x000000010700788c */ /* 0x000fcc000bf25270 */
[----:B------:R-:W-:-:S05]  /*36d0*/  PLOP3.LUT P6, PT, PT, PT, UP1, 0x80, 0x0 ;  /* 0x000000000000781c */ /* 0x000fca0003fcf018 */
[----:B------:R-:W-:-:S08]  /*36e0*/  @UP1 ULDC.64 UR10, c[0x0][0x9e8] ;  /* 0x00027a00000a1ab9 */ /* 0x000fd00000000a00 */
[----:B------:R-:W-:Y:S01]  /*36f0*/  @P6 IMAD.HI.U32 R41, R74, UR10, RZ ;  /* 0x0000000a4a296c27 */ /* 0x000fe2000f8e00ff */
[----:B------:R-:W-:-:S13]  /*3700*/  PLOP3.LUT P6, PT, PT, PT, UP1, 0x80, 0x0 ;  /* 0x000000000000781c */ /* 0x000fda0003fcf018 */
[----:B------:R-:W-:-:S07]  /*3710*/  @P6 SHF.R.U32.HI R74, RZ, UR11, R41 ;  /* 0x0000000bff4a6c19 */ /* 0x000fce0008011629 */
.L_x_871:
[----:B------:R-:W-:Y:S05]  /*3720*/  BSYNC B0 ;  /* 0x0000000000007941 */ /* 0x000fea0003800000 */
.L_x_869:
[----:B------:R-:W-:-:S04]  /*3730*/  IMAD R41, R74, UR7, -R75 ;  /* 0x000000074a297c24 */ /* 0x000fc8000f8e0a4b */
[----:B------:R-:W-:-:S05]  /*3740*/  IMAD R41, R16, -0x2, R41 ;  /* 0xfffffffe10297824 */ /* 0x000fca00078e0229 */
[----:B------:R-:W-:Y:S02]  /*3750*/  VIMNMX R72, R72, R41, !PT ;  /* 0x0000002948487248 */ /* 0x000fe40007fe0100 */
[----:B------:R-:W-:-:S07]  /*3760*/  VIADDMNMX R70, R41, UR7, R70, PT ;  /* 0x0000000729467c46 */ /* 0x000fce000b800146 */
.L_x_868:
[----:B------:R-:W-:Y:S01]  /*3770*/  ISETP.GT.AND P2, PT, R72, 0x1, !P2 ;  /* 0x000000014800780c */ /* 0x000fe20005744270 */
[----:B------:R-:W-:Y:S01]  /*3780*/  ULDC UR10, c[0x0][0x988] ;  /* 0x00026200000a7ab9 */ /* 0x000fe20000000800 */
[----:B------:R-:W-:Y:S01]  /*3790*/  LOP3.LUT P6, RZ, R18, 0x8, RZ, 0xc0, !PT ;  /* 0x0000000812ff7812 */ /* 0x000fe200078cc0ff */
[----:B------:R-:W-:Y:S01]  /*37a0*/  IMAD.U32 R77, RZ, RZ, UR10 ;  /* 0x0000000aff4d7e24 */ /* 0x000fe2000f8e00ff */
[----:B------:R-:W-:Y:S02]  /*37b0*/  ISETP.LT.OR P2, PT, R70, 0x2, P2 ;  /* 0x000000024600780c */ /* 0x000fe40001741670 */
[----:B------:R-:W-:Y:S02]  /*37c0*/  FMNMX.FTZ R75, R73, R71, !PT ;  /* 0x00000047494b7209 */ /* 0x000fe40007810000 */
[----:B------:R-:W-:Y:S02]  /*37d0*/  FSEL R41, R4, -INF , !P2 ;  /* 0xff80000004297808 */ /* 0x000fe40005000000 */
[----:B------:R-:W-:-:S02]  /*37e0*/  LOP3.LUT P2, RZ, R18, 0x2, RZ, 0xc0, !PT ;  /* 0x0000000212ff7812 */ /* 0x000fc4000784c0ff */
[----:B------:R-:W-:Y:S02]  /*37f0*/  FMNMX.FTZ R75, R90, R75, !PT ;  /* 0x0000004b5a4b7209 */ /* 0x000fe40007810000 */
[C---:B------:R-:W-:Y:S02]  /*3800*/  ISETP.GT.AND P2, PT, R72.reuse, 0x8, !P2 ;  /* 0x000000084800780c */ /* 0x040fe40005744270 */
[----:B------:R-:W-:Y:S02]  /*3810*/  ISETP.GT.AND P3, PT, R72, 0x70, !P3 ;  /* 0x000000704800780c */ /* 0x000fe40005f64270 */
[----:B------:R-:W-:Y:S02]  /*3820*/  ISETP.LT.OR P2, PT, R70, 0x9, P2 ;  /* 0x000000094600780c */ /* 0x000fe40001741670 */
[----:B------:R-:W-:Y:S02]  /*3830*/  ISETP.GT.AND P4, PT, R72, 0x71, !P4 ;  /* 0x000000714800780c */ /* 0x000fe40006784270 */
        /* <DEDUP_REMOVED lines=16> */
[----:B------:R-:W-:Y:S02]  /*3940*/  LOP3.LUT P6, RZ, R18, 0x8000, RZ, 0xc0, !PT ;  /* 0x0000800012ff7812 */ /* 0x000fe400078cc0ff */
        /* <DEDUP_REMOVED lines=55> */
[C---:B------:R-:W-:Y:S01]  /*3cc0*/  ISETP.LT.OR P3, PT, R70.reuse, 0x71, P3 ;  /* 0x000000714600780c */ /* 0x040fe20001f61670 */
[----:B------:R-:W0:Y:S01]  /*3cd0*/  SHFL.BFLY PT, R75, R8, 0x2, 0x1f ;  /* 0x0c401f00084b7f89 */ /* 0x000e2200000e0000 */
[----:B------:R-:W-:-:S02]  /*3ce0*/  ISETP.LT.OR P2, PT, R70, 0x32, P2 ;  /* 0x000000324600780c */ /* 0x000fc40001741670 */
[----:B------:R-:W-:Y:S02]  /*3cf0*/  ISETP.GT.AND P5, PT, R72, 0x78, !P5 ;  /* 0x000000784800780c */ /* 0x000fe40006fa4270 */
[----:B------:R-:W-:Y:S02]  /*3d00*/  FSEL R28, R28, -INF , !P2 ;  /* 0xff8000001c1c7808 */ /* 0x000fe40005000000 */
[----:B------:R-:W-:Y:S02]  /*3d10*/  LOP3.LUT P2, RZ, R18, 0x10000, RZ, 0xc0, !PT ;  /* 0x0001000012ff7812 */ /* 0x000fe4000784c0ff */
[----:B------:R-:W-:Y:S02]  /*3d20*/  ISETP.LT.OR P4, PT, R70, 0x72, P4 ;  /* 0x000000724600780c */ /* 0x000fe40002781670 */
[----:B------:R-:W-:Y:S02]  /*3d30*/  ISETP.GT.AND P2, PT, R72, 0x38, !P2 ;  /* 0x000000384800780c */ /* 0x000fe40005744270 */
[----:B------:R-:W-:-:S02]  /*3d40*/  FSEL R20, R20, -INF , !P3 ;  /* 0xff80000014147808 */ /* 0x000fc40005800000 */
[C---:B------:R-:W-:Y:S02]  /*3d50*/  ISETP.LT.OR P2, PT, R70.reuse, 0x39, P2 ;  /* 0x000000394600780c */ /* 0x040fe40001741670 */
[----:B------:R-:W-:Y:S02]  /*3d60*/  ISETP.LT.OR P5, PT, R70, 0x79, P5 ;  /* 0x000000794600780c */ /* 0x000fe40002fa1670 */
[----:B------:R-:W-:Y:S02]  /*3d70*/  FSEL R31, R31, -INF , !P2 ;  /* 0xff8000001f1f7808 */ /* 0x000fe40005000000 */
[----:B------:R-:W-:Y:S02]  /*3d80*/  ISETP.GT.AND P2, PT, R72, 0x39, !P6 ;  /* 0x000000394800780c */ /* 0x000fe40007744270 */
[----:B------:R-:W-:Y:S02]  /*3d90*/  LOP3.LUT P6, RZ, R18, 0x10, RZ, 0xc0, !PT ;  /* 0x0000001012ff7812 */ /* 0x000fe400078cc0ff */
[----:B------:R-:W-:-:S02]  /*3da0*/  ISETP.LT.OR P2, PT, R70, 0x3a, P2 ;  /* 0x0000003a4600780c */ /* 0x000fc40001741670 */
[----:B0-----:R-:W-:Y:S02]  /*3db0*/  FMNMX.FTZ R75, R8, R75, !PT ;  /* 0x0000004b084b7209 */ /* 0x001fe40007810000 */
[----:B------:R-:W-:Y:S02]  /*3dc0*/  FSEL R30, R30, -INF , !P2 ;  /* 0xff8000001e1e7808 */ /* 0x000fe40005000000 */
[----:B------:R-:W-:Y:S01]  /*3dd0*/  LOP3.LUT P2, RZ, R18, 0x4000, RZ, 0xc0, !PT ;  /* 0x0000400012ff7812 */ /* 0x000fe2000784c0ff */
[----:B------:R-:W0:Y:S01]  /*3de0*/  SHFL.BFLY PT, R10, R75, 0x1, 0x1f ;  /* 0x0c201f004b0a7f89 */ /* 0x000e2200000e0000 */
[----:B------:R-:W-:Y:S02]  /*3df0*/  FSEL R21, R21, -INF , !P4 ;  /* 0xff80000015157808 */ /* 0x000fe40006000000 */
[----:B------:R-:W-:Y:S02]  /*3e00*/  ISETP.GT.AND P2, PT, R72, 0x40, !P2 ;  /* 0x000000404800780c */ /* 0x000fe40005744270 */
[----:B------:R-:W-:-:S02]  /*3e10*/  FSEL R27, R27, -INF , !P5 ;  /* 0xff8000001b1b7808 */ /* 0x000fc40006800000 */
[----:B------:R-:W-:Y:S02]  /*3e20*/  ISETP.LT.OR P2, PT, R70, 0x41, P2 ;  /* 0x000000414600780c */ /* 0x000fe40001741670 */
[----:B------:R-:W-:Y:S02]  /*3e30*/  R2UR UR14, R91 ;  /* 0x000000005b0e72ca */ /* 0x000fe400000e0000 */
[----:B------:R-:W-:Y:S02]  /*3e40*/  FSEL R32, R32, -INF , !P2 ;  /* 0xff80000020207808 */ /* 0x000fe40005000000 */
[----:B------:R-:W-:-:S04]  /*3e50*/  LOP3.LUT P2, RZ, R18, 0x2000, RZ, 0xc0, !PT ;  /* 0x0000200012ff7812 */ /* 0x000fc8000784c0ff */
[----:B------:R-:W-:-:S04]  /*3e60*/  ISETP.GT.AND P2, PT, R72, 0x41, !P2 ;  /* 0x000000414800780c */ /* 0x000fc80005744270 */
[----:B------:R-:W-:Y:S01]  /*3e70*/  ISETP.LT.OR P2, PT, R70, 0x42, P2 ;  /* 0x000000424600780c */ /* 0x000fe20001741670 */
[----:B------:R-:W-:Y:S01]  /*3e80*/  UIADD3 UR6, UR14, UR6, URZ ;  /* 0x000000060e067290 */ /* 0x000fe2000fffe03f */
[----:B0-----:R-:W-:Y:S02]  /*3e90*/  FMNMX.FTZ R10, R75, R10, !PT ;  /* 0x0000000a4b0a7209 */ /* 0x001fe40007810000 */
[----:B------:R-:W-:Y:S02]  /*3ea0*/  FSEL R33, R33, -INF , !P2 ;  /* 0xff80000021217808 */ /* 0x000fe40005000000 */
[----:B------:R-:W-:Y:S01]  /*3eb0*/  LOP3.LUT P2, RZ, R18, 0x1000, RZ, 0xc0, !PT ;  /* 0x0000100012ff7812 */ /* 0x000fe2000784c0ff */
[----:B------:R-:W-:-:S03]  /*3ec0*/  FFMA.FTZ R80, R10, R77, -8 ;  /* 0xc10000000a507423 */ /* 0x000fc6000001004d */
        /* <DEDUP_REMOVED lines=57> */
[----:B------:R-:W0:Y:S01]  /*4260*/  MUFU.EX2 R2, R2 ;  /* 0x0000000200027308 */ /* 0x000e220000000800 */
        /* <DEDUP_REMOVED lines=15> */
[----:B------:R-:W1:Y:S01]  /*4360*/  MUFU.EX2 R74, R74 ;  /* 0x0000004a004a7308 */ /* 0x000e620000000800 */
        /* <DEDUP_REMOVED lines=23> */
[----:B------:R-:W-:Y:S01]  /*44e0*/  FFMA.FTZ R3, R3, UR10, -R80 ;  /* 0x0000000a03037c23 */ /* 0x000fe20008010850 */
[----:B------:R-:W-:Y:S01]  /*44f0*/  MUFU.EX2 R75, R93 ;  /* 0x0000005d004b7308 */ /* 0x000fe20000000800 */
[----:B0-----:R-:W-:-:S01]  /*4500*/  FADD.FTZ R90, R2, R71 ;  /* 0x00000047025a7221 */ /* 0x001fc20000010000 */
[----:B------:R-:W-:-:S02]  /*4510*/  FMNMX.FTZ R77, R31, R8, !PT ;  /* 0x000000081f4d7209 */ /* 0x000fc40007810000 */
[----:B-1----:R-:W-:Y:S02]  /*4520*/  F2FP.SATFINITE.E4M3.F32.PACK_AB_MERGE_C R148, R74, R73, RZ ;  /* 0x000000494a94723e */ /* 0x002fe400048070ff */
[----:B------:R-:W-:Y:S02]  /*4530*/  FMNMX.FTZ R77, R30, R77, !PT ;  /* 0x0000004d1e4d7209 */ /* 0x000fe40007810000 */
[----:B------:R-:W-:Y:S01]  /*4540*/  MUFU.EX2 R76, R76 ;  /* 0x0000004c004c7308 */ /* 0x000fe20000000800 */
[----:B------:R-:W-:Y:S02]  /*4550*/  F2FP.SATFINITE.E4M3.F32.PACK_AB_MERGE_C R148, R71, R2, R148 ;  /* 0x000000024794723e */ /* 0x000fe40004807094 */
[----:B------:R-:W-:-:S04]  /*4560*/  FMNMX.FTZ R8, R32, R77, !PT ;  /* 0x0000004d20087209 */ /* 0x000fc80007810000 */
[----:B------:R-:W-:Y:S01]  /*4570*/  FMNMX.FTZ R77, R33, R8, !PT ;  /* 0x00000008214d7209 */ /* 0x000fe20007810000 */
[----:B------:R-:W-:Y:S03]  /*4580*/  MUFU.EX2 R69, R69 ;  /* 0x0000004500457308 */ /* 0x000fe60000000800 */
[----:B------:R-:W-:-:S04]  /*4590*/  FMNMX.FTZ R77, R36, R77, !PT ;  /* 0x0000004d244d7209 */ /* 0x000fc80007810000 */
[----:B------:R-:W-:Y:S01]  /*45a0*/  FMNMX.FTZ R77, R38, R77, !PT ;  /* 0x0000004d264d7209 */ /* 0x000fe20007810000 */
[----:B------:R-:W0:Y:S03]  /*45b0*/  MUFU.EX2 R62, R62 ;  /* 0x0000003e003e7308 */ /* 0x000e260000000800 */
[----:B------:R-:W-:-:S04]  /*45c0*/  FMNMX.FTZ R77, R40, R77, !PT ;  /* 0x0000004d284d7209 */ /* 0x000fc80007810000 */
[----:B------:R-:W-:Y:S01]  /*45d0*/  FMNMX.FTZ R77, R42, R77, !PT ;  /* 0x0000004d2a4d7209 */ /* 0x000fe20007810000 */
[----:B------:R-:W-:Y:S03]  /*45e0*/  MUFU.EX2 R66, R66 ;  /* 0x0000004200427308 */ /* 0x000fe60000000800 */
[----:B------:R-:W-:-:S04]  /*45f0*/  FMNMX.FTZ R77, R44, R77, !PT ;  /* 0x0000004d2c4d7209 */ /* 0x000fc80007810000 */
[----:B------:R-:W-:Y:S01]  /*4600*/  FMNMX.FTZ R77, R46, R77, !PT ;  /* 0x0000004d2e4d7209 */ /* 0x000fe20007810000 */
[----:B------:R-:W-:Y:S01]  /*4610*/  MUFU.EX2 R65, R65 ;  /* 0x0000004100417308 */ /* 0x000fe20000000800 */
[----:B0-----:R-:W-:Y:S02]  /*4620*/  F2FP.SATFINITE.E4M3.F32.PACK_AB_MERGE_C R150, R62, R69, RZ ;  /* 0x000000453e96723e */ /* 0x001fe400048070ff */
        /* <DEDUP_REMOVED lines=12> */
[----:B------:R-:W-:Y:S04]  /*46f0*/  MUFU.EX2 R63, R63 ;  /* 0x0000003f003f7308 */ /* 0x000fe80000000800 */
[----:B------:R-:W0:Y:S04]  /*4700*/  SHFL.BFLY PT, R8, R77, 0x2, 0x1f ;  /* 0x0c401f004d087f89 */ /* 0x000e2800000e0000 */
[----:B------:R-:W-:Y:S08]  /*4710*/  MUFU.EX2 R61, R61 ;  /* 0x0000003d003d7308 */ /* 0x000ff00000000800 */
[----:B------:R-:W-:Y:S08]  /*4720*/  MUFU.EX2 R68, R68 ;  /* 0x0000004400447308 */ /* 0x000ff00000000800 */
[----:B------:R-:W-:Y:S01]  /*4730*/  MUFU.EX2 R59, R59 ;  /* 0x0000003b003b7308 */ /* 0x000fe20000000800 */
[----:B0-----:R-:W-:-:S07]  /*4740*/  FMNMX.FTZ R57, R77, R8, !PT ;  /* 0x000000084d397209 */ /* 0x001fce0007810000 */
[----:B------:R-:W-:Y:S01]  /*4750*/  MUFU.EX2 R58, R58 ;  /* 0x0000003a003a7308 */ /* 0x000fe20000000800 */
[----:B------:R-:W0:Y:S07]  /*4760*/  SHFL.BFLY PT, R8, R57, 0x1, 0x1f ;  /* 0x0c201f0039087f89 */ /* 0x000e2e00000e0000 */
[----:B------:R-:W-:Y:S08]  /*4770*/  MUFU.EX2 R55, R55 ;  /* 0x0000003700377308 */ /* 0x000ff00000000800 */
[----:B------:R-:W-:Y:S08]  /*4780*/  MUFU.EX2 R70, R70 ;  /* 0x0000004600467308 */ /* 0x000ff00000000800 */
[----:B------:R-:W-:Y:S01]  /*4790*/  MUFU.EX2 R54, R54 ;  /* 0x0000003600367308 */ /* 0x000fe20000000800 */
[----:B0-----:R-:W-:-:S04]  /*47a0*/  FMNMX.FTZ R8, R57, R8, !PT ;  /* 0x0000000839087209 */ /* 0x001fc80007810000 */
        /* <DEDUP_REMOVED lines=21> */
[--C-:B------:R-:W-:Y:S01]  /*4900*/  FFMA.FTZ R30, R33, UR10, -R39.reuse ;  /* 0x0000000a211e7c23 */ /* 0x100fe20008010827 */
[----:B------:R-:W-:-:S01]  /*4910*/  FFMA.FTZ R86, R24, UR10, -R39 ;  /* 0x0000000a18567c23 */ /* 0x000fc20008010827 */
[----:B------:R-:W-:Y:S01]  /*4920*/  FADD.FTZ R33, R73, R90 ;  /* 0x0000005a49217221 */ /* 0x000fe20000010000 */
[----:B------:R-:W-:-:S01]  /*4930*/  FFMA.FTZ R24, R29, UR10, -R39 ;  /* 0x0000000a1d187c23 */ /* 0x000fc20008010827 */
[--C-:B------:R-:W-:Y:S01]  /*4940*/  FFMA.FTZ R29, R32, UR10, -R39.reuse ;  /* 0x0000000a201d7c23 */ /* 0x100fe20008010827 */
[----:B------:R-:W-:-:S01]  /*4950*/  FFMA.FTZ R32, R36, UR10, -R39 ;  /* 0x0000000a24207c23 */ /* 0x000fc20008010827 */
[----:B------:R-:W1:Y:S01]  /*4960*/  MUFU.EX2 R4, R4 ;  /* 0x0000000400047308 */ /* 0x000e620000000800 */
[----:B------:R-:W-:-:S01]  /*4970*/  FADD.FTZ R36, R74, R33 ;  /* 0x000000214a247221 */ /* 0x000fc20000010000 */
[--C-:B------:R-:W-:Y:S01]  /*4980*/  FFMA.FTZ R45, R38, UR10, -R39.reuse ;  /* 0x0000000a262d7c23 */ /* 0x100fe20008010827 */
[----:B------:R-:W-:-:S01]  /*4990*/  FFMA.FTZ R44, R44, UR10, -R39 ;  /* 0x0000000a2c2c7c23 */ /* 0x000fc20008010827 */
[----:B------:R-:W-:Y:S01]  /*49a0*/  FFMA.FTZ R46, R46, UR10, -R39 ;  /* 0x0000000a2e2e7c23 */ /* 0x000fe20008010827 */
[----:B------:R-:W-:-:S01]  /*49b0*/  FADD.FTZ R47, R75, R36 ;  /* 0x000000244b2f7221 */ /* 0x000fc20000010000 */
[--C-:B------:R-:W-:Y:S01]  /*49c0*/  FFMA.FTZ R48, R48, UR10, -R39.reuse ;  /* 0x0000000a30307c23 */ /* 0x100fe20008010827 */
[----:B------:R-:W-:-:S01]  /*49d0*/  FFMA.FTZ R50, R50, UR10, -R39 ;  /* 0x0000000a32327c23 */ /* 0x000fc20008010827 */
[----:B------:R-:W2:Y:S01]  /*49e0*/  MUFU.EX2 R41, R41 ;  /* 0x0000002900297308 */ /* 0x000ea20000000800 */
        /* <DEDUP_REMOVED lines=13> */
[----:B------:R-:W-:-:S02]  /*4ac0*/  FADD.FTZ R40, R66, R57 ;  /* 0x0000003942287221 */ /* 0x000fc40000010000 */
[----:B------:R-:W1:Y:S01]  /*4ad0*/  MUFU.EX2 R80, R80 ;  /* 0x0000005000507308 */ /* 0x000e620000000800 */
[----:B--2---:R-:W-:-:S01]  /*4ae0*/  FADD.FTZ R36, R41, R36 ;  /* 0x0000002429247221 */ /* 0x004fc20000010000 */
[----:B------:R-:W-:Y:S01]  /*4af0*/  FADD.FTZ R57, R65, R40 ;  /* 0x0000002841397221 */ /* 0x000fe20000010000 */
[----:B------:R-:W-:-:S03]  /*4b00*/  F2FP.SATFINITE.E4M3.F32.PACK_AB_MERGE_C R4, R41, R4, RZ ;  /* 0x000000042904723e */ /* 0x000fc600048070ff */
[----:B------:R-:W-:Y:S01]  /*4b10*/  FADD.FTZ R40, R60, R57 ;  /* 0x000000393c287221 */ /* 0x000fe20000010000 */
[----:B------:R-:W-:Y:S01]  /*4b20*/  F2FP.SATFINITE.E4M3.F32.PACK_AB_MERGE_C R60, R67, R60, RZ ;  /* 0x0000003c433c723e */ /* 0x000fe200048070ff */
[----:B------:R-:W2:Y:S01]  /*4b30*/  MUFU.EX2 R9, R9 ;  /* 0x0000000900097308 */ /* 0x000ea20000000800 */
[----:B0-----:R-:W-:-:S01]  /*4b40*/  FADD.FTZ R47, R7, R36 ;  /* 0x00000024072f7221 */ /* 0x001fc20000010000 */
[----:B------:R-:W-:Y:S01]  /*4b50*/  FADD.FTZ R57, R67, R40 ;  /* 0x0000002843397221 */ /* 0x000fe20000010000 */
[----:B------:R-:W-:Y:S01]  /*4b60*/  F2FP.SATFINITE.E4M3.F32.PACK_AB_MERGE_C R144, R65, R66, R60 ;  /* 0x000000424190723e */ /* 0x000fe2000480703c */
[----:B------:R-:W-:Y:S01]  /*4b70*/  FFMA.FTZ R36, R42, UR10, -R39 ;  /* 0x0000000a2a247c23 */ /* 0x000fe20008010827 */
[----:B------:R-:W-:Y:S01]  /*4b80*/  F2FP.SATFINITE.E4M3.F32.PACK_AB_MERGE_C R149, R78, R35, R4 ;  /* 0x000000234e95723e */ /* 0x000fe20004807004 */
[----:B------:R-:W-:Y:S02]  /*4b90*/  FADD.FTZ R40, R64, R57 ;  /* 0x0000003940287221 */ /* 0x000fe40000010000 */
[----:B------:R-:W0:Y:S01]  /*4ba0*/  MUFU.EX2 R12, R12 ;  /* 0x0000000c000c7308 */ /* 0x000e220000000800 */
[----:B-1----:R-:W-:-:S01]  /*4bb0*/  FADD.FTZ R38, R80, R47 ;  /* 0x0000002f50267221 */ /* 0x002fc20000010000 */
[----:B------:R-:W-:-:S04]  /*4bc0*/  FADD.FTZ R40, R63, R40 ;  /* 0x000000283f287221 */ /* 0x000fc80000010000 */
[----:B------:R-:W-:Y:S01]  /*4bd0*/  FADD.FTZ R67, R61, R40 ;  /* 0x000000283d437221 */ /* 0x000fe20000010000 */
[----:B------:R-:W-:Y:S01]  /*4be0*/  F2FP.SATFINITE.E4M3.F32.PACK_AB_MERGE_C R40, R70, R55, RZ ;  /* 0x000000374628723e */ /* 0x000fe200048070ff */
[----:B------:R-:W1:Y:S01]  /*4bf0*/  MUFU.EX2 R11, R11 ;  /* 0x0000000b000b7308 */ /* 0x000e620000000800 */
[----:B--2---:R-:W-:-:S02]  /*4c00*/  FADD.FTZ R47, R9, R38 ;  /* 0x00000026092f7221 */ /* 0x004fc40000010000 */
[----:B------:R-:W-:-:S05]  /*4c10*/  F2FP.SATFINITE.E4M3.F32.PACK_AB_MERGE_C R140, R58, R59, R40 ;  /* 0x0000003b3a8c723e */ /* 0x000fca0004807028 */
[----:B------:R-:W2:Y:S01]  /*4c20*/  MUFU.EX2 R14, R14 ;  /* 0x0000000e000e7308 */ /* 0x000ea20000000800 */
[----:B0-----:R-:W-:-:S01]  /*4c30*/  FADD.FTZ R38, R12, R47 ;  /* 0x0000002f0c267221 */ /* 0x001fc20000010000 */
[----:B------:R-:W-:-:S04]  /*4c40*/  F2FP.SATFINITE.E4M3.F32.PACK_AB_MERGE_C R12, R12, R9, RZ ;  /* 0x000000090c0c723e */ /* 0x000fc800048070ff */
[----:B------:R-:W-:Y:S02]  /*4c50*/  F2FP.SATFINITE.E4M3.F32.PACK_AB_MERGE_C R151, R80, R7, R12 ;  /* 0x000000075097723e */ /* 0x000fe4000480700c */
[----:B------:R-:W0:Y:S01]  /*4c60*/  MUFU.EX2 R13, R13 ;  /* 0x0000000d000d7308 */ /* 0x000e220000000800 */
[----:B-1----:R-:W-:-:S07]  /*4c70*/  FADD.FTZ R47, R11, R38 ;  /* 0x000000260b2f7221 */ /* 0x002fce0000010000 */
[----:B------:R-:W1:Y:S01]  /*4c80*/  MUFU.EX2 R86, R86 ;  /* 0x0000005600567308 */ /* 0x000e620000000800 */
[----:B--2---:R-:W-:-:S07]  /*4c90*/  FADD.FTZ R38, R14, R47 ;  /* 0x0000002f0e267221 */ /* 0x004fce0000010000 */
[----:B------:R-:W2:Y:S01]  /*4ca0*/  MUFU.EX2 R24, R24 ;  /* 0x0000001800187308 */ /* 0x000ea20000000800 */
[----:B0-----:R-:W-:-:S01]  /*4cb0*/  FADD.FTZ R57, R13, R38 ;  /* 0x000000260d397221 */ /* 0x001fc20000010000 */
[C---:B------:R-:W-:Y:S01]  /*4cc0*/  F2FP.SATFINITE.E4M3.F32.PACK_AB_MERGE_C R38, R68.reuse, R61, RZ ;  /* 0x0000003d4426723e */ /* 0x040fe200048070ff */
[----:B------:R-:W-:-:S03]  /*4cd0*/  FADD.FTZ R68, R68, R67 ;  /* 0x0000004344447221 */ /* 0x000fc60000010000 */
[----:B------:R-:W-:Y:S01]  /*4ce0*/  F2FP.SATFINITE.E4M3.F32.PACK_AB_MERGE_C R146, R63, R64, R38 ;  /* 0x000000403f92723e */ /* 0x000fe20004807026 */
[----:B------:R-:W-:-:S01]  /*4cf0*/  FADD.FTZ R65, R59, R68 ;  /* 0x000000443b417221 */ /* 0x000fc20000010000 */
[----:B------:R-:W0:Y:S01]  /*4d00*/  MUFU.EX2 R25, R25 ;  /* 0x0000001900197308 */ /* 0x000e220000000800 */
[----:B-1----:R-:W-:-:S01]  /*4d10*/  FADD.FTZ R57, R86, R57 ;  /* 0x0000003956397221 */ /* 0x002fc20000010000 */
[----:B------:R-:W-:Y:S01]  /*4d20*/  F2FP.SATFINITE.E4M3.F32.PACK_AB_MERGE_C R13, R86, R13, RZ ;  /* 0x0000000d560d723e */ /* 0x000fe200048070ff */
[----:B------:R-:W-:-:S03]  /*4d30*/  FADD.FTZ R38, R58, R65 ;  /* 0x000000413a267221 */ /* 0x000fc60000010000 */
[----:B------:R-:W-:Y:S01]  /*4d40*/  F2FP.SATFINITE.E4M3.F32.PACK_AB_MERGE_C R145, R14, R11, R13 ;  /* 0x0000000b0e91723e */ /* 0x000fe2000480700d */
[----:B------:R-:W-:-:S01]  /*4d50*/  FADD.FTZ R55, R55, R38 ;  /* 0x0000002637377221 */ /* 0x000fc20000010000 */
[----:B------:R-:W1:Y:S01]  /*4d60*/  MUFU.EX2 R28, R28 ;  /* 0x0000001c001c7308 */ /* 0x000e620000000800 */
[----:B--2---:R-:W-:-:S01]  /*4d70*/  FADD.FTZ R2, R24, R57 ;  /* 0x0000003918027221 */ /* 0x004fc20000010000 */
[----:B------:R-:W-:Y:S01]  /*4d80*/  F2FP.SATFINITE.E4M3.F32.PACK_AB_MERGE_C R38, R53, R54, RZ ;  /* 0x000000363526723e */ /* 0x000fe200048070ff */
[----:B------:R-:W-:-:S05]  /*4d90*/  FADD.FTZ R70, R70, R55 ;  /* 0x0000003746467221 */ /* 0x000fca0000010000 */
[----:B------:R-:W2:Y:S01]  /*4da0*/  MUFU.EX2 R31, R31 ;  /* 0x0000001f001f7308 */ /* 0x000ea20000000800 */
[----:B0-----:R-:W-:-:S07]  /*4db0*/  FADD.FTZ R61, R25, R2 ;  /* 0x00000002193d7221 */ /* 0x001fce0000010000 */
[----:B------:R-:W0:Y:S01]  /*4dc0*/  MUFU.EX2 R29, R29 ;  /* 0x0000001d001d7308 */ /* 0x000e220000000800 */
[----:B-1----:R-:W-:-:S07]  /*4dd0*/  FADD.FTZ R2, R28, R61 ;  /* 0x0000003d1c027221 */ /* 0x002fce0000010000 */
[----:B------:R-:W1:Y:S01]  /*4de0*/  MUFU.EX2 R30, R30 ;  /* 0x0000001e001e7308 */ /* 0x000e620000000800 */
[----:B--2---:R-:W-:-:S01]  /*4df0*/  FADD.FTZ R2, R31, R2 ;  /* 0x000000021f027221 */ /* 0x004fc20000010000 */
[----:B------:R-:W-:-:S04]  /*4e00*/  F2FP.SATFINITE.E4M3.F32.PACK_AB_MERGE_C R28, R31, R28, RZ ;  /* 0x0000001c1f1c723e */ /* 0x000fc800048070ff */
[----:B------:R-:W-:Y:S02]  /*4e10*/  F2FP.SATFINITE.E4M3.F32.PACK_AB_MERGE_C R147, R25, R24, R28 ;  /* 0x000000181993723e */ /* 0x000fe4000480701c */
[----:B------:R-:W2:Y:S01]  /*4e20*/  MUFU.EX2 R32, R32 ;  /* 0x0000002000207308 */ /* 0x000ea20000000800 */
[----:B0-----:R-:W-:-:S07]  /*4e30*/  FADD.FTZ R55, R29, R2 ;  /* 0x000000021d377221 */ /* 0x001fce0000010000 */
[----:B------:R-:W0:Y:S01]  /*4e40*/  MUFU.EX2 R45, R45 ;  /* 0x0000002d002d7308 */ /* 0x000e220000000800 */
[----:B-1----:R-:W-:-:S07]  /*4e50*/  FADD.FTZ R55, R30, R55 ;  /* 0x000000371e377221 */ /* 0x002fce0000010000 */
[----:B------:R-:W-:Y:S01]  /*4e60*/  MUFU.EX2 R51, R51 ;  /* 0x0000003300337308 */ /* 0x000fe20000000800 */
[----:B--2---:R-:W-:-:S07]  /*4e70*/  FADD.FTZ R2, R32, R55 ;  /* 0x0000003720027221 */ /* 0x004fce0000010000 */
[----:B------:R-:W1:Y:S01]  /*4e80*/  MUFU.EX2 R56, R56 ;  /* 0x0000003800387308 */ /* 0x000e620000000800 */
[----:B0-----:R-:W-:-:S01]  /*4e90*/  FADD.FTZ R2, R45, R2 ;  /* 0x000000022d027221 */ /* 0x001fc20000010000 */
[----:B------:R-:W-:-:S04]  /*4ea0*/  F2FP.SATFINITE.E4M3.F32.PACK_AB_MERGE_C R32, R45, R32, RZ ;  /* 0x000000202d20723e */ /* 0x000fc800048070ff */
[----:B------:R-:W-:Y:S02]  /*4eb0*/  F2FP.SATFINITE.E4M3.F32.PACK_AB_MERGE_C R141, R30, R29, R32 ;  /* 0x0000001d1e8d723e */ /* 0x000fe40004807020 */
[----:B------:R-:W0:Y:S08]  /*4ec0*/  MUFU.EX2 R33, R33 ;  /* 0x0000002100217308 */ /* 0x000e300000000800 */
[----:B------:R-:W2:Y:S01]  /*4ed0*/  MUFU.EX2 R36, R36 ;  /* 0x0000002400247308 */ /* 0x000ea20000000800 */
[----:B-1----:R-:W-:Y:S01]  /*4ee0*/  F2FP.SATFINITE.E4M3.F32.PACK_AB_MERGE_C R142, R56, R51, R38 ;  /* 0x00000033388e723e */ /* 0x002fe20004807026 */
[----:B------:R-:W-:-:S04]  /*4ef0*/  FADD.FTZ R51, R51, R70 ;  /* 0x0000004633337221 */ /* 0x000fc80000010000 */
[----:B------:R-:W-:Y:S02]  /*4f00*/  FADD.FTZ R51, R56, R51 ;  /* 0x0000003338337221 */ /* 0x000fe40000010000 */
[----:B------:R-:W-:Y:S01]  /*4f10*/  MUFU.EX2 R43, R43 ;  /* 0x0000002b002b7308 */ /* 0x000fe20000000800 */
[----:B0-----:R-:W-:-:S01]  /*4f20*/  FADD.FTZ R39, R33, R2 ;  /* 0x0000000221277221 */ /* 0x001fc20000010000 */
[----:B------:R-:W-:-:S04]  /*4f30*/  FADD.FTZ R54, R54, R51 ;  /* 0x0000003336367221 */ /* 0x000fc80000010000 */
[----:B------:R-:W-:Y:S02]  /*4f40*/  FADD.FTZ R54, R53, R54 ;  /* 0x0000003635367221 */ /* 0x000fe40000010000 */
[----:B------:R-:W0:Y:S01]  /*4f50*/  MUFU.EX2 R82, R82 ;  /* 0x0000005200527308 */ /* 0x000e220000000800 */
[----:B--2---:R-:W-:-:S07]  /*4f60*/  FADD.FTZ R39, R36, R39 ;  /* 0x0000002724277221 */ /* 0x004fce0000010000 */
[----:B------:R-:W1:Y:S08]  /*4f70*/  MUFU.EX2 R44, R44 ;  /* 0x0000002c002c7308 */ /* 0x000e700000000800 */
[----:B------:R-:W-:Y:S01]  /*4f80*/  MUFU.EX2 R49, R49 ;  /* 0x0000003100317308 */ /* 0x000fe20000000800 */
[----:B0-----:R-:W-:-:S07]  /*4f90*/  F2FP.SATFINITE.E4M3.F32.PACK_AB_MERGE_C R9, R82, R43, RZ ;  /* 0x0000002b5209723e */ /* 0x001fce00048070ff */
[----:B------:R-:W0:Y:S01]  /*4fa0*/  MUFU.EX2 R72, R72 ;  /* 0x0000004800487308 */ /* 0x000e220000000800 */
[----:B-1----:R-:W-:-:S07]  /*4fb0*/  FADD.FTZ R2, R44, R39 ;  /* 0x000000272c027221 */ /* 0x002fce0000010000 */
[----:B------:R-:W1:Y:S08]  /*4fc0*/  MUFU.EX2 R47, R46 ;  /* 0x0000002e002f7308 */ /* 0x000e700000000800 */
[----:B------:R-:W2:Y:S01]  /*4fd0*/  MUFU.EX2 R48, R48 ;  /* 0x0000003000307308 */ /* 0x000ea20000000800 */
[----:B0-----:R-:W-:Y:S01]  /*4fe0*/  F2FP.SATFINITE.E4M3.F32.PACK_AB_MERGE_C R136, R72, R49, R9 ;  /* 0x000000314888723e */ /* 0x001fe20004807009 */
[----:B------:R-:W-:-:S04]  /*4ff0*/  FADD.FTZ R49, R49, R54 ;  /* 0x0000003631317221 */ /* 0x000fc80000010000 */
[----:B------:R-:W-:Y:S02]  /*5000*/  FADD.FTZ R72, R72, R49 ;  /* 0x0000003148487221 */ /* 0x000fe40000010000 */
[----:B------:R-:W0:Y:S01]  /*5010*/  MUFU.EX2 R57, R50 ;  /* 0x0000003200397308 */ /* 0x000e220000000800 */
[----:B-1----:R-:W-:-:S01]  /*5020*/  FADD.FTZ R9, R47, R2 ;  /* 0x000000022f097221 */ /* 0x002fc20000010000 */
[----:B------:R-:W-:Y:S01]  /*5030*/  FADD.FTZ R43, R43, R72 ;  /* 0x000000482b2b7221 */ /* 0x000fe20000010000 */
[----:B------:R-:W-:-:S03]  /*5040*/  F2FP.SATFINITE.E4M3.F32.PACK_AB_MERGE_C R44, R47, R44, RZ ;  /* 0x0000002c2f2c723e */ /* 0x000fc600048070ff */
[----:B------:R-:W-:Y:S01]  /*5050*/  FADD.FTZ R82, R82, R43 ;  /* 0x0000002b52527221 */ /* 0x000fe20000010000 */
[----:B------:R-:W-:Y:S01]  /*5060*/  F2FP.SATFINITE.E4M3.F32.PACK_AB_MERGE_C R143, R36, R33, R44 ;  /* 0x00000021248f723e */ /* 0x000fe2000480702c */
[----:B------:R-:W1:Y:S01]  /*5070*/  MUFU.EX2 R52, R52 ;  /* 0x0000003400347308 */ /* 0x000e620000000800 */
[----:B--2---:R-:W-:-:S07]  /*5080*/  FADD.FTZ R2, R48, R9 ;  /* 0x0000000930027221 */ /* 0x004fce0000010000 */
[----:B------:R-:W-:Y:S01]  /*5090*/  MUFU.EX2 R34, R34 ;  /* 0x0000002200227308 */ /* 0x000fe20000000800 */
[----:B0-----:R-:W-:-:S07]  /*50a0*/  FADD.FTZ R9, R57, R2 ;  /* 0x0000000239097221 */ /* 0x001fce0000010000 */
[----:B------:R-:W0:Y:S01]  /*50b0*/  MUFU.EX2 R3, R3 ;  /* 0x0000000300037308 */ /* 0x000e220000000800 */
[----:B-1----:R-:W-:-:S07]  /*50c0*/  FADD.FTZ R2, R52, R9 ;  /* 0x0000000934027221 */ /* 0x002fce0000010000 */
[----:B------:R-:W1:Y:S08]  /*50d0*/  MUFU.EX2 R15, R15 ;  /* 0x0000000f000f7308 */ /* 0x000e700000000800 */
[----:B------:R-:W-:Y:S01]  /*50e0*/  MUFU.EX2 R37, R37 ;  /* 0x0000002500257308 */ /* 0x000fe20000000800 */
[----:B0-----:R-:W-:-:S07]  /*50f0*/  F2FP.SATFINITE.E4M3.F32.PACK_AB_MERGE_C R4, R3, R34, RZ ;  /* 0x000000220304723e */ /* 0x001fce00048070ff */
[----:B------:R-:W0:Y:S01]  /*5100*/  MUFU.EX2 R84, R84 ;  /* 0x0000005400547308 */ /* 0x000e220000000800 */
[C---:B-1----:R-:W-:Y:S01]  /*5110*/  F2FP.SATFINITE.E4M3.F32.PACK_AB_MERGE_C R52, R15.reuse, R52, RZ ;  /* 0x000000340f34723e */ /* 0x042fe200048070ff */
[----:B------:R-:W-:-:S03]  /*5120*/  FADD.FTZ R15, R15, R2 ;  /* 0x000000020f0f7221 */ /* 0x000fc60000010000 */
[----:B------:R-:W-:-:S03]  /*5130*/  F2FP.SATFINITE.E4M3.F32.PACK_AB_MERGE_C R137, R57, R48, R52 ;  /* 0x000000303989723e */ /* 0x000fc60004807034 */
[----:B------:R-:W1:Y:S08]  /*5140*/  MUFU.EX2 R20, R20 ;  /* 0x0000001400147308 */ /* 0x000e700000000800 */
[----:B------:R-:W2:Y:S01]  /*5150*/  MUFU.EX2 R21, R21 ;  /* 0x0000001500157308 */ /* 0x000ea20000000800 */
[----:B0-----:R-:W-:Y:S01]  /*5160*/  F2FP.SATFINITE.E4M3.F32.PACK_AB_MERGE_C R138, R84, R37, R4 ;  /* 0x00000025548a723e */ /* 0x001fe20004807004 */
[----:B------:R-:W-:-:S04]  /*5170*/  FADD.FTZ R37, R37, R82 ;  /* 0x0000005225257221 */ /* 0x000fc80000010000 */
[----:B------:R-:W-:Y:S02]  /*5180*/  FADD.FTZ R37, R84, R37 ;  /* 0x0000002554257221 */ /* 0x000fe40000010000 */
[----:B------:R-:W-:Y:S01]  /*5190*/  MUFU.EX2 R27, R27 ;  /* 0x0000001b001b7308 */ /* 0x000fe20000000800 */
[----:B-1----:R-:W-:-:S01]  /*51a0*/  FADD.FTZ R2, R20, R15 ;  /* 0x0000000f14027221 */ /* 0x002fc20000010000 */
[----:B------:R-:W-:-:S04]  /*51b0*/  FADD.FTZ R4, R34, R37 ;  /* 0x0000002522047221 */ /* 0x000fc80000010000 */
[----:B------:R-:W-:Y:S02]  /*51c0*/  FADD.FTZ R4, R3, R4 ;  /* 0x0000000403047221 */ /* 0x000fe40000010000 */
[----:B------:R-:W0:Y:S01]  /*51d0*/  MUFU.EX2 R26, R26 ;  /* 0x0000001a001a7308 */ /* 0x000e220000000800 */
[----:B--2---:R-:W-:-:S01]  /*51e0*/  FADD.FTZ R2, R21, R2 ;  /* 0x0000000215027221 */ /* 0x004fc20000010000 */
[----:B0-----:R-:W-:-:S03]  /*51f0*/  F2FP.SATFINITE.E4M3.F32.PACK_AB_MERGE_C R7, R26, R27, RZ ;  /* 0x0000001b1a07723e */ /* 0x001fc600048070ff */
[----:B------:R-:W-:Y:S01]  /*5200*/  FADD.FTZ R27, R27, R2 ;  /* 0x000000021b1b7221 */ /* 0x000fe20000010000 */
[----:B------:R-:W-:Y:S01]  /*5210*/  VIADD R2, R88, 0xfffffffe ;  /* 0xfffffffe58027836 */ /* 0x000fe20000000000 */
[----:B------:R-:W-:Y:S02]  /*5220*/  F2FP.SATFINITE.E4M3.F32.PACK_AB_MERGE_C R139, R21, R20, R7 ;  /* 0x00000014158b723e */ /* 0x000fe40004807007 */
[----:B------:R-:W-:-:S01]  /*5230*/  FADD.FTZ R3, R26, R27 ;  /* 0x0000001b1a037221 */ /* 0x000fc20000010000 */
        /* <DEDUP_REMOVED lines=12> */
.L_x_873:
[----:B------:R-:W-:-:S11]  /*5300*/  UISETP.NE.AND UP1, UPT, UR7, 0x1, UPT ;  /* 0x000000010700788c */ /* 0x000fd6000bf25270 */
[----:B------:R-:W-:Y:S02]  /*5310*/  @UP1 ULDC.64 UR18, c[0x0][0x9e8] ;  /* 0x00027a0000121ab9 */ /* 0x000fe40000000a00 */
[----:B------:R-:W-:-:S04]  /*5320*/  UIMAD.WIDE.U32 UR14, UR11, UR18, URZ ;  /* 0x000000120b0e72a5 */ /* 0x000fc8000f8e003f */
[----:B------:R-:W-:-:S12]  /*5330*/  @UP1 USHF.R.U32.HI UR11, URZ, UR19, UR15 ;  /* 0x000000133f0b1299 */ /* 0x000fd8000801160f */
.L_x_874:
[----:B------:R-:W-:-:S04]  /*5340*/  UIMAD UR7, UR11, UR7, UR7 ;  /* 0x000000070b0772a4 */ /* 0x000fc8000f8e0207 */
[----:B------:R-:W-:-:S04]  /*5350*/  UISETP.LT.AND UP1, UPT, UR6, UR7, UPT ;  /* 0x000000070600728c */ /* 0x000fc8000bf21270 */
[----:B------:R-:W-:-:S12]  /*5360*/  USEL UR6, UR6, UR7, UP1 ;  /* 0x0000000706067287 */ /* 0x000fd80008800000 */
.L_x_872:
        /* <DEDUP_REMOVED lines=31> */
[----:B------:R-:W-:Y:S01]  /*5560*/  IADD3 R13, R5, R17, -R19 ;  /* 0x00000011050d7210 */ /* 0x000fe20007ffe813 */
[----:B------:R-:W-:Y:S01]  /*5570*/  IMAD.MOV.U32 R135, RZ, RZ, RZ ;  /* 0x000000ffff877224 */ /* 0x000fe200078e00ff */
[----:B------:R-:W-:Y:S01]  /*5580*/  ULDC UR22, c[0x0][0x9e4] ;  /* 0x0002790000167ab9 */ /* 0x000fe20000000800 */
[----:B------:R-:W-:Y:S01]  /*5590*/  ULDC UR19, c[0x0][0x988] ;  /* 0x0002620000137ab9 */ /* 0x000fe20000000800 */
[----:B------:R-:W-:Y:S01]  /*55a0*/  LOP3.LUT R9, RZ, R13, RZ, 0x33, !PT ;  /* 0x0000000dff097212 */ /* 0x000fe200078e33ff */
[----:B------:R-:W-:Y:S01]  /*55b0*/  VIADD R11, R13, 0x8 ;  /* 0x000000080d0b7836 */ /* 0x000fe20000000000 */
[----:B------:R-:W-:-:S04]  /*55c0*/  ULDC UR23, c[0x0][0x9e0] ;  /* 0x0002780000177ab9 */ /* 0x000fc80000000800 */
[----:B------:R-:W-:-:S07]  /*55d0*/  LOP3.LUT R7, RZ, R11, RZ, 0x33, !PT ;  /* 0x0000000bff077212 */ /* 0x000fce00078e33ff */
.L_x_893:
[----:B------:R-:W-:-:S04]  /*55e0*/  UIADD3 UR20, UR38, 0x1, URZ ;  /* 0x0000000126147890 */ /* 0x000fc8000fffe03f */
[----:B------:R-:W-:-:S04]  /*55f0*/  UISETP.NE.AND UP1, UPT, UR20, 0x2, UPT ;  /* 0x000000021400788c */ /* 0x000fc8000bf25270 */
[----:B------:R-:W-:Y:S02]  /*5600*/  USEL UR21, URZ, 0x1, UP1 ;  /* 0x000000013f157887 */ /* 0x000fe40008800000 */
[----:B------:R-:W-:Y:S02]  /*5610*/  USEL UR20, UR20, URZ, UP1 ;  /* 0x0000003f14147287 */ /* 0x000fe40008800000 */
[----:B------:R-:W-:Y:S01]  /*5620*/  ULOP3.LUT UR21, UR37, UR21, URZ, 0x3c, !UPT ;  /* 0x0000001525157292 */ /* 0x000fe2000f8e3c3f */
[----:B------:R-:W-:Y:S11]  /*5630*/  @!P0 BRA `(.L_x_876) ;  /* 0x0000000000048947 */ /* 0x000ff60003800000 */
[----:B------:R-:W-:Y:S01]  /*5640*/  BPT.TRAP 0x1 ;  /* 0x000000040000795c */ /* 0x000fe20000300000 */
.L_x_876:
[----:B------:R-:W-:Y:S01]  /*5650*/  ULEA UR24, UR20, UR45, 0x3 ;  /* 0x0000002d14187291 */ /* 0x000fe2000f8e183f */
[----:B------:R-:W-:-:S05]  /*5660*/  IMAD.U32 R12, RZ, RZ, UR21 ;  /* 0x00000015ff0c7e24 */ /* 0x000fca000f8e00ff */
[----:B------:R-:W-:-:S04]  /*5670*/  SHF.L.U32 R12, R12, 0x1f, RZ ;  /* 0x0000001f0c0c7819 */ /* 0x000fc800000006ff */
[----:B------:R0:W1:Y:S01]  /*5680*/  SYNCS.PHASECHK.TRANS64.TRYWAIT P2, [UR24+0x19c30], R12 ;  /* 0x019c300cff0075a7 */ /* 0x0000620008040158 */
[----:B------:R-:W-:Y:S05]  /*5690*/  @!P0 BRA `(.L_x_877) ;  /* 0x0000000000048947 */ /* 0x000fea0003800000 */
[----:B------:R-:W-:Y:S01]  /*56a0*/  BPT.TRAP 0x1 ;  /* 0x000000040000795c */ /* 0x000fe20000300000 */
.L_x_877:
[----:B-1----:R-:W-:Y:S05]  /*56b0*/  @P2 BRA `(.L_x_878) ;  /* 0x0000000000082947 */ /* 0x002fea0003800000 */
[----:B------:R-:W1:Y:S02]  /*56c0*/  SYNCS.PHASECHK.TRANS64.TRYWAIT P2, [UR24+0x19c30], R12 ;  /* 0x019c300cff0075a7 */ /* 0x000e640008040158 */
[----:B-1----:R-:W-:Y:S05]  /*56d0*/  @!P2 BRA `(.L_x_879) ;  /* 0x0000010000d0a947 */ /* 0x002fea0003800000 */
.L_x_878:
        /* <DEDUP_REMOVED lines=17> */
.L_x_880:
[----:B------:R-:W-:Y:S01]  /*57f0*/  ULEA UR11, UR38, UR45, 0x3 ;  /* 0x0000002d260b7291 */ /* 0x000fe2000f8e183f */
[----:B01----:R-:W-:-:S05]  /*5800*/  IMAD.U32 R12, RZ, RZ, UR37 ;  /* 0x00000025ff0c7e24 */ /* 0x003fca000f8e00ff */
[----:B------:R-:W-:-:S04]  /*5810*/  SHF.L.U32 R12, R12, 0x1f, RZ ;  /* 0x0000001f0c0c7819 */ /* 0x000fc800000006ff */
[----:B------:R0:W1:Y:S01]  /*5820*/  SYNCS.PHASECHK.TRANS64.TRYWAIT P2, [UR11+0x19c50], R12 ;  /* 0x019c500cff0075a7 */ /* 0x000062000804014b */
[----:B------:R-:W-:Y:S05]  /*5830*/  @!P0 BRA `(.L_x_881) ;  /* 0x0000000000048947 */ /* 0x000fea0003800000 */
[----:B------:R-:W-:Y:S01]  /*5840*/  BPT.TRAP 0x1 ;  /* 0x000000040000795c */ /* 0x000fe20000300000 */
.L_x_881:
[----:B-1----:R-:W-:Y:S05]  /*5850*/  @P2 BRA `(.L_x_882) ;  /* 0x0000000000082947 */ /* 0x002fea0003800000 */
[----:B------:R-:W1:Y:S02]  /*5860*/  SYNCS.PHASECHK.TRANS64.TRYWAIT P2, [UR11+0x19c50], R12 ;  /* 0x019c500cff0075a7 */ /* 0x000e64000804014b */
[----:B-1----:R-:W-:Y:S05]  /*5870*/  @!P2 BRA `(.L_x_883) ;  /* 0x000001000080a947 */ /* 0x002fea0003800000 */
.L_x_882:
[----:B------:R-:W-:Y:S01]  /*5880*/  UIADD3 UR6, UR45, 0x3000, URZ ;  /* 0x000030002d067890 */ /* 0x000fe2000fffe03f */
[----:B------:R-:W-:Y:S01]  /*5890*/  WARPGROUP.ARRIVE ;  /* 0x00000000000079c5 */ /* 0x000fe20000000000 */
[----:B------:R-:W-:Y:S01]  /*58a0*/  UMOV UR7, 0x40000040 ;  /* 0x4000004000077882 */ /* 0x000fe20000000000 */
[C---:B------:R-:W-:Y:S01]  /*58b0*/  FMUL.FTZ R21, R0.reuse, R28 ;  /* 0x0000001c00157220 */ /* 0x040fe20000410000 */
[----:B------:R-:W-:Y:S01]  /*58c0*/  USHF.R.U32.HI UR6, URZ, 0x4, UR6 ;  /* 0x000000043f067899 */ /* 0x000fe20008011606 */
[C---:B------:R-:W-:Y:S01]  /*58d0*/  FMUL.FTZ R28, R0.reuse, R33 ;  /* 0x00000021001c7220 */ /* 0x040fe20000410000 */
[C---:B------:R-:W-:Y:S01]  /*58e0*/  FMUL.FTZ R33, R0.reuse, R38 ;  /* 0x0000002600217220 */ /* 0x040fe20000410000 */
[C---:B01----:R-:W-:Y:S01]  /*58f0*/  FMUL.FTZ R12, R0.reuse, R24 ;  /* 0x00000018000c7220 */ /* 0x043fe20000410000 */
        /* <DEDUP_REMOVED lines=49> */
[----:B------:R-:W-:-:S02]  /*5c10*/  IMAD.SHL.U32 R82, R2, 0x80, RZ ;  /* 0x0000008002527824 */ /* 0x000fc400078e00ff */
        /* <DEDUP_REMOVED lines=18> */
[----:B------:R-:W-:Y:S01]  /*5d40*/  IADD3 R86, R17, 0x1, -R82 ;  /* 0x0000000111567810 */ /* 0x000fe20007ffe852 */
[----:B------:R-:W-:Y:S01]  /*5d50*/  IMAD.U32 R40, RZ, RZ, UR24 ;  /* 0x00000018ff287e24 */ /* 0x000fe2000f8e00ff */
[----:B------:R-:W-:Y:S01]  /*5d60*/  PLOP3.LUT P2, PT, PT, PT, UP0, 0x40, 0x0 ;  /* 0x000000000000781c */ /* 0x000fe20003f4e808 */
[----:B------:R-:W0:Y:S02]  /*5d70*/  MUFU.TANH R12, R12 ;  /* 0x0000000c000c7308 */ /* 0x000e240000002400 */
[----:B------:R-:W-:-:S02]  /*5d80*/  @!P1 VIADD R40, R40, 0x19c40 ;  /* 0x00019c4028289836 */ /* 0x000fc40000000000 */
[----:B------:R-:W-:-:S03]  /*5d90*/  IMAD.IADD R41, R86, 0x1, -R19 ;  /* 0x0000000156297824 */ /* 0x000fc600078e0a13 */
[----:B------:R-:W-:Y:S01]  /*5da0*/  @!P1 PRMT R40, RZ, 0x654, R40 ;  /* 0x00000654ff289816 */ /* 0x000fe20000000028 */
[----:B------:R-:W1:Y:S01]  /*5db0*/  MUFU.TANH R14, R14 ;  /* 0x0000000e000e7308 */ /* 0x000e620000002400 */
[----:B------:R-:W-:-:S07]  /*5dc0*/  IMAD R41, R16, -0x2, R41 ;  /* 0xfffffffe10297824 */ /* 0x000fce00078e0229 */
[----:B------:R-:W2:Y:S08]  /*5dd0*/  MUFU.TANH R15, R15 ;  /* 0x0000000f000f7308 */ /* 0x000eb00000002400 */
[----:B------:R-:W3:Y:S08]  /*5de0*/  MUFU.TANH R20, R20 ;  /* 0x0000001400147308 */ /* 0x000ef00000002400 */
[----:B------:R-:W4:Y:S08]  /*5df0*/  MUFU.TANH R21, R21 ;  /* 0x0000001500157308 */ /* 0x000f300000002400 */
[----:B------:R-:W0:Y:S08]  /*5e00*/  MUFU.TANH R24, R24 ;  /* 0x0000001800187308 */ /* 0x000e300000002400 */
[----:B------:R-:W0:Y:S01]  /*5e10*/  MUFU.TANH R25, R25 ;  /* 0x0000001900197308 */ /* 0x000e220000002400 */
[----:B------:R-:W-:-:S02]  /*5e20*/  WARPGROUP.DEPBAR.LE gsb0, 0x0 ;  /* 0x00008000000079c5 */ /* 0x000fc40000010000 */
[----:B------:R-:W-:-:S05]  /*5e30*/  WARPGROUP.ARRIVE ;  /* 0x00000000000079c5 */ /* 0x000fca0000000000 */
[----:B------:R-:W0:Y:S01]  /*5e40*/  MUFU.TANH R26, R26 ;  /* 0x0000001a001a7308 */ /* 0x000e220000002400 */
[----:B------:R-:W-:Y:S01]  /*5e50*/  QGMMA.64x96x32.F32.E4M3.E4M3 R88, R144, gdesc[UR4], R88, gsb0 ;  /* 0x0160000490587df3 */ /* 0x000fe20008000858 */
[----:B------:R-:W-:Y:S01]  /*5e60*/  UIADD3 UR6, UR10, 0x4, URZ ;  /* 0x000000040a067890 */ /* 0x000fe2000fffe03f */
[----:B------:R-:W-:-:S05]  /*5e70*/  UMOV UR7, 0x40000040 ;  /* 0x4000004000077882 */ /* 0x000fca0000000000 */
        /* <DEDUP_REMOVED lines=36> */
[----:B------:R-:W-:Y:S07]  /*60c0*/  QGMMA.64x96x32.F32.E4M3.E4M3 R88, R136, gdesc[UR4], R88, gsb0 ;  /* 0x0160000488587df3 */ /* 0x000fee0008000858 */
        /* <DEDUP_REMOVED lines=15> */
[C---:B------:R-:W-:Y:S01]  /*61c0*/  VIADD R137, R41.reuse, UR23 ;  /* 0x0000001729897c36 */ /* 0x040fe20008000000 */
[----:B------:R0:W-:Y:S01]  /*61d0*/  @!P1 SYNCS.ARRIVE.TRANS64.RED.A1T0 RZ, [R40+URZ], RZ ;  /* 0x000000ff28ff99a7 */ /* 0x0001e2000810043f */
[----:B------:R-:W-:-:S03]  /*61e0*/  VIADD R136, R41, UR17 ;  /* 0x0000001129887c36 */ /* 0x000fc60008000000 */
[----:B------:R-:W0:Y:S01]  /*61f0*/  MUFU.TANH R70, R70 ;  /* 0x0000004600467308 */ /* 0x000e220000002400 */
[C---:B------:R-:W-:Y:S02]  /*6200*/  IMAD.IADD R87, R5.reuse, 0x1, R137 ;  /* 0x0000000105577824 */ /* 0x040fe400078e0289 */
[----:B------:R-:W-:-:S05]  /*6210*/  IMAD.IADD R86, R5, 0x1, R136 ;  /* 0x0000000105567824 */ /* 0x000fca00078e0288 */
        /* <DEDUP_REMOVED lines=13> */
[----:B------:R-:W-:Y:S01]  /*62f0*/  ISETP.GT.AND P2, PT, R13, -0x1, PT ;  /* 0xffffffff0d00780c */ /* 0x000fe20003f44270 */
[----:B------:R-:W-:-:S12]  /*6300*/  BSSY B0, `(.L_x_885) ;  /* 0x0000010000007945 */ /* 0x000fd80003800000 */
[----:B------:R-:W-:Y:S05]  /*6310*/  @P2 BRA `(.L_x_886) ;  /* 0x0000000000202947 */ /* 0x000fea0003800000 */
[----:B------:R-:W-:-:S05]  /*6320*/  IMAD.U32 R140, RZ, RZ, UR22 ;  /* 0x00000016ff8c7e24 */ /* 0x000fca000f8e00ff */
[----:B------:R-:W-:-:S13]  /*6330*/  ISETP.NE.AND P2, PT, R140, 0x1, PT ;  /* 0x000000018c00780c */ /* 0x000fda0003f45270 */
[----:B0-----:R-:W0:Y:S02]  /*6340*/  @P2 LDC.64 R40, c[0x0][0x9e8] ;  /* 0x00027a00ff282b82 */ /* 0x001e240000000a00 */
[----:B0-----:R-:W-:-:S04]  /*6350*/  @P2 IMAD.HI.U32 R138, R9, R40, RZ ;  /* 0x00000028098a2227 */ /* 0x001fc800078e00ff */
[----:B------:R-:W-:Y:S01]  /*6360*/  IMAD.MOV.U32 R40, RZ, RZ, R9 ;  /* 0x000000ffff287224 */ /* 0x000fe200078e0009 */
[----:B------:R-:W-:-:S04]  /*6370*/  @P2 SHF.R.U32.HI R40, RZ, R41, R138 ;  /* 0x00000029ff282219 */ /* 0x000fc8000001168a */
[----:B------:R-:W-:Y:S01]  /*6380*/  LOP3.LUT R139, RZ, R40, RZ, 0x33, !PT ;  /* 0x00000028ff8b7212 */ /* 0x000fe200078e33ff */
[----:B------:R-:W-:Y:S06]  /*6390*/  BRA `(.L_x_887) ;  /* 0x0000000000187947 */ /* 0x000fec0003800000 */
.L_x_886:
[----:B------:R-:W-:Y:S02]  /*63a0*/  IMAD.U32 R140, RZ, RZ, UR22 ;  /* 0x00000016ff8c7e24 */ /* 0x000fe4000f8e00ff */
[----:B------:R-:W-:-:S03]  /*63b0*/  IMAD.MOV.U32 R139, RZ, RZ, R13 ;  /* 0x000000ffff8b7224 */ /* 0x000fc600078e000d */
[----:B------:R-:W-:-:S13]  /*63c0*/  ISETP.NE.AND P2, PT, R140, 0x1, PT ;  /* 0x000000018c00780c */ /* 0x000fda0003f45270 */
[----:B0-----:R-:W0:Y:S02]  /*63d0*/  @P2 LDC.64 R40, c[0x0][0x9e8] ;  /* 0x00027a00ff282b82 */ /* 0x001e240000000a00 */
[----:B0-----:R-:W-:-:S05]  /*63e0*/  @P2 IMAD.HI.U32 R40, R13, R40, RZ ;  /* 0x000000280d282227 */ /* 0x001fca00078e00ff */
[----:B------:R-:W-:-:S07]  /*63f0*/  @P2 SHF.R.U32.HI R139, RZ, R41, R40 ;  /* 0x00000029ff8b2219 */ /* 0x000fce0000011628 */
.L_x_887:
[----:B------:R-:W-:Y:S05]  /*6400*/  BSYNC B0 ;  /* 0x0000000000007941 */ /* 0x000fea0003800000 */
.L_x_885:
[----:B------:R-:W-:-:S04]  /*6410*/  IMAD R41, R139, R140, -R82 ;  /* 0x0000008c8b297224 */ /* 0x000fc800078e0a52 */
[----:B------:R-:W-:-:S05]  /*6420*/  IMAD R41, R16, -0x2, R41 ;  /* 0xfffffffe10297824 */ /* 0x000fca00078e0229 */
[----:B------:R-:W-:Y:S02]  /*6430*/  VIADDMNMX R87, R41, R140, R87, PT ;  /* 0x0000008c29577246 */ /* 0x000fe40003800157 */
[----:B------:R-:W-:-:S07]  /*6440*/  VIMNMX R86, R86, R41, !PT ;  /* 0x0000002956567248 */ /* 0x000fce0007fe0100 */
.L_x_884:
[----:B------:R-:W-:Y:S01]  /*6450*/  ISETP.GT.AND P2, PT, R2, -0x1, PT ;  /* 0xffffffff0200780c */ /* 0x000fe20003f44270 */
[C---:B------:R-:W-:Y:S02]  /*6460*/  IMAD.IADD R137, R6.reuse, 0x1, R137 ;  /* 0x0000000106897824 */ /* 0x040fe400078e0289 */
[----:B------:R-:W-:Y:S01]  /*6470*/  IMAD.IADD R136, R6, 0x1, R136 ;  /* 0x0000000106887824 */ /* 0x000fe200078e0288 */
[C---:B------:R-:W-:Y:S02]  /*6480*/  ISETP.GT.AND P5, PT, R86.reuse, RZ, P2 ;  /* 0x000000ff5600720c */ /* 0x040fe400017a4270 */
[C---:B------:R-:W-:Y:S02]  /*6490*/  ISETP.GT.AND P4, PT, R86.reuse, 0x1, P2 ;  /* 0x000000015600780c */ /* 0x040fe40001784270 */
[----:B------:R-:W-:Y:S02]  /*64a0*/  ISETP.LT.OR P5, PT, R87, 0x1, P5 ;  /* 0x000000015700780c */ /* 0x000fe40002fa1670 */
[----:B------:R-:W-:-:S02]  /*64b0*/  ISETP.GT.AND P6, PT, R86, 0x8, P2 ;  /* 0x000000085600780c */ /* 0x000fc400017c4270 */
[----:B0-----:R-:W-:Y:S02]  /*64c0*/  FSEL R139, R12, -INF , !P5 ;  /* 0xff8000000c8b7808 */ /* 0x001fe40006800000 */
        /* <DEDUP_REMOVED lines=93> */
[----:B------:R-:W-:Y:S01]  /*6aa0*/  ISETP.GT.AND P3, PT, R11, -0x1, PT ;  /* 0xffffffff0b00780c */ /* 0x000fe20003f64270 */
[----:B------:R-:W-:-:S12]  /*6ab0*/  BSSY B0, `(.L_x_889) ;  /* 0x0000010000007945 */ /* 0x000fd80003800000 */
[----:B------:R-:W-:Y:S05]  /*6ac0*/  @P3 BRA `(.L_x_890) ;  /* 0x0000000000203947 */ /* 0x000fea0003800000 */
[----:B------:R-:W-:Y:S02]  /*6ad0*/  IMAD.U32 R86, RZ, RZ, UR22 ;  /* 0x00000016ff567e24 */ /* 0x000fe4000f8e00ff */
[----:B------:R-:W-:-:S03]  /*6ae0*/  IMAD.MOV.U32 R12, RZ, RZ, R7 ;  /* 0x000000ffff0c7224 */ /* 0x000fc600078e0007 */
[----:B------:R-:W-:-:S13]  /*6af0*/  ISETP.NE.AND P3, PT, R86, 0x1, PT ;  /* 0x000000015600780c */ /* 0x000fda0003f65270 */
[----:B------:R-:W0:Y:S02]  /*6b00*/  @P3 LDC.64 R40, c[0x0][0x9e8] ;  /* 0x00027a00ff283b82 */ /* 0x000e240000000a00 */
[----:B0-----:R-:W-:-:S05]  /*6b10*/  @P3 IMAD.HI.U32 R40, R7, R40, RZ ;  /* 0x0000002807283227 */ /* 0x001fca00078e00ff */
[----:B------:R-:W-:-:S04]  /*6b20*/  @P3 SHF.R.U32.HI R12, RZ, R41, R40 ;  /* 0x00000029ff0c3219 */ /* 0x000fc80000011628 */
[----:B------:R-:W-:Y:S01]  /*6b30*/  LOP3.LUT R87, RZ, R12, RZ, 0x33, !PT ;  /* 0x0000000cff577212 */ /* 0x000fe200078e33ff */
[----:B------:R-:W-:Y:S06]  /*6b40*/  BRA `(.L_x_891) ;  /* 0x0000000000187947 */ /* 0x000fec0003800000 */
.L_x_890:
[----:B------:R-:W-:Y:S02]  /*6b50*/  IMAD.U32 R86, RZ, RZ, UR22 ;  /* 0x00000016ff567e24 */ /* 0x000fe4000f8e00ff */
[----:B------:R-:W-:-:S03]  /*6b60*/  IMAD.MOV.U32 R87, RZ, RZ, R11 ;  /* 0x000000ffff577224 */ /* 0x000fc600078e000b */
[----:B------:R-:W-:-:S13]  /*6b70*/  ISETP.NE.AND P3, PT, R86, 0x1, PT ;  /* 0x000000015600780c */ /* 0x000fda0003f65270 */
[----:B------:R-:W0:Y:S02]  /*6b80*/  @P3 LDC.64 R40, c[0x0][0x9e8] ;  /* 0x00027a00ff283b82 */ /* 0x000e240000000a00 */
[----:B0-----:R-:W-:-:S05]  /*6b90*/  @P3 IMAD.HI.U32 R40, R11, R40, RZ ;  /* 0x000000280b283227 */ /* 0x001fca00078e00ff */
[----:B------:R-:W-:-:S07]  /*6ba0*/  @P3 SHF.R.U32.HI R87, RZ, R41, R40 ;  /* 0x00000029ff573219 */ /* 0x000fce0000011628 */
.L_x_891:
[----:B------:R-:W-:Y:S05]  /*6bb0*/  BSYNC B0 ;  /* 0x0000000000007941 */ /* 0x000fea0003800000 */
.L_x_889:
[----:B------:R-:W-:-:S04]  /*6bc0*/  IMAD R41, R87, R86, -R82 ;  /* 0x0000005657297224 */ /* 0x000fc800078e0a52 */
[----:B------:R-:W-:-:S05]  /*6bd0*/  IMAD R41, R16, -0x2, R41 ;  /* 0xfffffffe10297824 */ /* 0x000fca00078e0229 */
[----:B------:R-:W-:Y:S02]  /*6be0*/  VIADDMNMX R137, R41, R86, R137, PT ;  /* 0x0000005629897246 */ /* 0x000fe40003800189 */
[----:B------:R-:W-:-:S07]  /*6bf0*/  VIMNMX R136, R136, R41, !PT ;  /* 0x0000002988887248 */ /* 0x000fce0007fe0100 */
.L_x_888:
        /* <DEDUP_REMOVED lines=17> */
[----:B------:R-:W-:Y:S02]  /*6d10*/  ISETP.GT.AND P4, PT, R136, 0x1, P2 ;  /* 0x000000018800780c */ /* 0x000fe40001784270 */
[----:B------:R-:W-:Y:S02]  /*6d20*/  FMNMX.FTZ R41, R35, R12, !PT ;  /* 0x0000000c23297209 */ /* 0x000fe40007810000 */
[----:B------:R-:W-:-:S02]  /*6d30*/  ISETP.LT.OR P5, PT, R137, 0x21, P5 ;  /* 0x000000218900780c */ /* 0x000fc40002fa1670 */
[----:B------:R-:W-:Y:S02]  /*6d40*/  FMNMX.FTZ R12, R36, R41, !PT ;  /* 0x00000029240c7209 */ /* 0x000fe40007810000 */
[----:B------:R-:W-:Y:S02]  /*6d50*/  ISETP.LT.OR P4, PT, R137, 0x2, P4 ;  /* 0x000000028900780c */ /* 0x000fe40002781670 */
[----:B------:R-:W-:Y:S02]  /*6d60*/  FMNMX.FTZ R41, R39, R12, !PT ;  /* 0x0000000c27297209 */ /* 0x000fe40007810000 */
[----:B------:R-:W-:Y:S02]  /*6d70*/  FSEL R37, R37, -INF , !P5 ;  /* 0xff80000025257808 */ /* 0x000fe40006800000 */
[----:B------:R-:W-:Y:S02]  /*6d80*/  FMNMX.FTZ R12, R42, R41, !PT ;  /* 0x000000292a0c7209 */ /* 0x000fe40007810000 */
[----:B------:R-:W-:-:S02]  /*6d90*/  ISETP.GT.AND P5, PT, R136, RZ, P2 ;  /* 0x000000ff8800720c */ /* 0x000fc400017a4270 */
[----:B------:R-:W-:Y:S02]  /*6da0*/  FMNMX.FTZ R41, R45, R12, !PT ;  /* 0x0000000c2d297209 */ /* 0x000fe40007810000 */
[----:B------:R-:W-:Y:S02]  /*6db0*/  ISETP.LT.OR P5, PT, R137, 0x1, P5 ;  /* 0x000000018900780c */ /* 0x000fe40002fa1670 */
        /* <DEDUP_REMOVED lines=28> */
[----:B------:R-:W-:-:S05]  /*6f80*/  FMNMX.FTZ R40, R85, R12, !PT ;  /* 0x0000000c55287209 */ /* 0x000fca0007810000 */
[----:B------:R-:W0:Y:S02]  /*6f90*/  SHFL.BFLY PT, R41, R40, 0x2, 0x1f ;  /* 0x0c401f0028297f89 */ /* 0x000e2400000e0000 */
[----:B0-----:R-:W-:Y:S02]  /*6fa0*/  FMNMX.FTZ R41, R40, R41, !PT ;  /* 0x0000002928297209 */ /* 0x001fe40007810000 */
[----:B------:R-:W-:Y:S02]  /*6fb0*/  FSEL R40, R20, -INF , !P4 ;  /* 0xff80000014287808 */ /* 0x000fe40006000000 */
[----:B------:R-:W-:Y:S01]  /*6fc0*/  ISETP.GT.AND P4, PT, R136, 0x10, P2 ;  /* 0x000000108800780c */ /* 0x000fe20001784270 */
[----:B------:R-:W0:Y:S03]  /*6fd0*/  SHFL.BFLY PT, R12, R41, 0x1, 0x1f ;  /* 0x0c201f00290c7f89 */ /* 0x000e2600000e0000 */
[----:B------:R-:W-:-:S04]  /*6fe0*/  ISETP.LT.OR P4, PT, R137, 0x11, P4 ;  /* 0x000000118900780c */ /* 0x000fc80002781670 */
[----:B------:R-:W-:Y:S02]  /*6ff0*/  FSEL R29, R29, -INF , !P4 ;  /* 0xff8000001d1d7808 */ /* 0x000fe40006000000 */
[----:B------:R-:W-:-:S04]  /*7000*/  ISETP.GT.AND P4, PT, R136, 0x19, P2 ;  /* 0x000000198800780c */ /* 0x000fc80001784270 */
[----:B------:R-:W-:-:S04]  /*7010*/  ISETP.LT.OR P4, PT, R137, 0x1a, P4 ;  /* 0x0000001a8900780c */ /* 0x000fc80002781670 */
[----:B------:R-:W-:Y:S02]  /*7020*/  FSEL R34, R34, -INF , !P4 ;  /* 0xff80000022227808 */ /* 0x000fe40006000000 */
[----:B------:R-:W-:-:S04]  /*7030*/  ISETP.GT.AND P4, PT, R136, 0x28, P2 ;  /* 0x000000288800780c */ /* 0x000fc80001784270 */
[----:B------:R-:W-:Y:S02]  /*7040*/  ISETP.LT.OR P4, PT, R137, 0x29, P4 ;  /* 0x000000298900780c */ /* 0x000fe40002781670 */
[----:B0-----:R-:W-:Y:S02]  /*7050*/  FMNMX.FTZ R12, R41, R12, !PT ;  /* 0x0000000c290c7209 */ /* 0x001fe40007810000 */
[----:B------:R-:W-:Y:S02]  /*7060*/  FSEL R43, R43, -INF , !P4 ;  /* 0xff8000002b2b7808 */ /* 0x000fe40006000000 */
[C---:B------:R-:W-:Y:S01]  /*7070*/  FSETP.NEU.FTZ.AND P6, PT, R12.reuse, -INF , PT ;  /* 0xff8000000c00780b */ /* 0x040fe20003fdd000 */
[----:B------:R-:W-:-:S01]  /*7080*/  FFMA.FTZ R82, R12, R87, -8 ;  /* 0xc10000000c527423 */ /* 0x000fc20000010057 */
[----:B------:R-:W-:-:S04]  /*7090*/  ISETP.GT.AND P4, PT, R136, 0x30, P2 ;  /* 0x000000308800780c */ /* 0x000fc80001784270 */
[----:B------:R-:W-:Y:S02]  /*70a0*/  FSEL R20, R82, RZ, P6 ;  /* 0x000000ff52147208 */ /* 0x000fe40003000000 */
[----:B------:R-:W-:-:S03]  /*70b0*/  ISETP.LT.OR P4, PT, R137, 0x31, P4 ;  /* 0x000000318900780c */ /* 0x000fc60002781670 */
[--C-:B------:R-:W-:Y:S01]  /*70c0*/  FFMA.FTZ R86, R27, UR10, -R20.reuse ;  /* 0x0000000a1b567c23 */ /* 0x100fe20008010814 */
[----:B------:R-:W-:Y:S01]  /*70d0*/  FSEL R27, R15, -INF , !P5 ;  /* 0xff8000000f1b7808 */ /* 0x000fe20006800000 */
[--C-:B------:R-:W-:Y:S01]  /*70e0*/  FFMA.FTZ R41, R139, UR10, -R20.reuse ;  /* 0x0000000a8b297c23 */ /* 0x100fe20008010814 */
[----:B------:R-:W-:Y:S01]  /*70f0*/  ISETP.LT.OR P5, PT, R137, 0x2a, P3 ;  /* 0x0000002a8900780c */ /* 0x000fe20001fa1670 */
[----:B------:R0:W-:Y:S01]  /*7100*/  MUFU.EX2 R15, R86 ;  /* 0x00000056000f7308 */ /* 0x0001e20000000800 */
        /* <DEDUP_REMOVED lines=55> */
[----:B------:R-:W-:Y:S01]  /*7480*/  FFMA.FTZ R80, R80, UR10, -R20 ;  /* 0x0000000a50507c23 */ /* 0x000fe20008010814 */
[----:B------:R-:W-:Y:S01]  /*7490*/  FMNMX.FTZ R87, R51, R82, !PT ;  /* 0x0000005233577209 */ /* 0x000fe20007810000 */
[----:B------:R-:W-:Y:S01]  /*74a0*/  MUFU.EX2 R41, R41 ;  /* 0x0000002900297308 */ /* 0x000fe20000000800 */
[----:B------:R-:W-:-:S02]  /*74b0*/  ISETP.GT.AND P4, PT, R136, 0x48, P2 ;  /* 0x000000488800780c */ /* 0x000fc40001784270 */
[----:B------:R-:W-:Y:S02]  /*74c0*/  ISETP.LT.OR P5, PT, R137, 0x42, P5 ;  /* 0x000000428900780c */ /* 0x000fe40002fa1670 */
[----:B------:R-:W-:Y:S02]  /*74d0*/  FSEL R55, R55, -INF , !P3 ;  /* 0xff80000037377808 */ /* 0x000fe40005800000 */
[----:B------:R-:W-:Y:S01]  /*74e0*/  FMNMX.FTZ R82, R52, R87, !PT ;  /* 0x0000005734527209 */ /* 0x000fe20007810000 */
[----:B------:R-:W-:Y:S01]  /*74f0*/  MUFU.EX2 R14, R14 ;  /* 0x0000000e000e7308 */ /* 0x000fe20000000800 */
[----:B------:R-:W-:Y:S02]  /*7500*/  ISETP.GT.AND P3, PT, R136, 0x49, P2 ;  /* 0x000000498800780c */ /* 0x000fe40001764270 */
[----:B------:R-:W-:Y:S02]  /*7510*/  FSEL R56, R56, -INF , !P5 ;  /* 0xff80000038387808 */ /* 0x000fe40006800000 */
[----:B------:R-:W-:-:S02]  /*7520*/  ISETP.LT.OR P4, PT, R137, 0x49, P4 ;  /* 0x000000498900780c */ /* 0x000fc40002781670 */
[----:B------:R-:W-:Y:S01]  /*7530*/  FMNMX.FTZ R87, R55, R82, !PT ;  /* 0x0000005237577209 */ /* 0x000fe20007810000 */
[----:B------:R-:W-:Y:S01]  /*7540*/  MUFU.EX2 R21, R21 ;  /* 0x0000001500157308 */ /* 0x000fe20000000800 */
[----:B------:R-:W-:Y:S02]  /*7550*/  ISETP.GT.AND P5, PT, R136, 0x50, P2 ;  /* 0x000000508800780c */ /* 0x000fe400017a4270 */
[----:B------:R-:W-:Y:S02]  /*7560*/  ISETP.LT.OR P3, PT, R137, 0x4a, P3 ;  /* 0x0000004a8900780c */ /* 0x000fe40001f61670 */
[----:B------:R-:W-:Y:S02]  /*7570*/  FSEL R57, R57, -INF , !P4 ;  /* 0xff80000039397808 */ /* 0x000fe40006000000 */
[----:B------:R-:W-:Y:S01]  /*7580*/  FMNMX.FTZ R82, R56, R87, !PT ;  /* 0x0000005738527209 */ /* 0x000fe20007810000 */
[----:B------:R-:W-:Y:S01]  /*7590*/  MUFU.EX2 R24, R24 ;  /* 0x0000001800187308 */ /* 0x000fe20000000800 */
[----:B------:R-:W-:-:S02]  /*75a0*/  ISETP.GT.AND P4, PT, R136, 0x51, P2 ;  /* 0x000000518800780c */ /* 0x000fc40001784270 */
[----:B------:R-:W-:Y:S02]  /*75b0*/  FSEL R58, R58, -INF , !P3 ;  /* 0xff8000003a3a7808 */ /* 0x000fe40005800000 */
[----:B------:R-:W-:Y:S02]  /*75c0*/  ISETP.LT.OR P5, PT, R137, 0x51, P5 ;  /* 0x000000518900780c */ /* 0x000fe40002fa1670 */
[----:B------:R-:W-:Y:S01]  /*75d0*/  FMNMX.FTZ R87, R57, R82, !PT ;  /* 0x0000005239577209 */ /* 0x000fe20007810000 */
[----:B------:R-:W-:Y:S01]  /*75e0*/  MUFU.EX2 R28, R28 ;  /* 0x0000001c001c7308 */ /* 0x000fe20000000800 */
[----:B------:R-:W-:Y:S02]  /*75f0*/  ISETP.GT.AND P3, PT, R136, 0x58, P2 ;  /* 0x000000588800780c */ /* 0x000fe40001764270 */
[----:B------:R-:W-:Y:S02]  /*7600*/  ISETP.LT.OR P4, PT, R137, 0x52, P4 ;  /* 0x000000528900780c */ /* 0x000fe40002781670 */
[----:B------:R-:W-:-:S02]  /*7610*/  FSEL R61, R61, -INF , !P5 ;  /* 0xff8000003d3d7808 */ /* 0x000fc40006800000 */
[----:B------:R-:W-:Y:S01]  /*7620*/  FMNMX.FTZ R82, R58, R87, !PT ;  /* 0x000000573a527209 */ /* 0x000fe20007810000 */
[----:B------:R-:W-:Y:S01]  /*7630*/  MUFU.EX2 R31, R31 ;  /* 0x0000001f001f7308 */ /* 0x000fe20000000800 */
[----:B------:R-:W-:Y:S02]  /*7640*/  ISETP.GT.AND P5, PT, R136, 0x59, P2 ;  /* 0x000000598800780c */ /* 0x000fe400017a4270 */
[----:B------:R-:W-:Y:S02]  /*7650*/  FSEL R62, R62, -INF , !P4 ;  /* 0xff8000003e3e7808 */ /* 0x000fe40006000000 */
[----:B------:R-:W-:Y:S02]  /*7660*/  ISETP.LT.OR P3, PT, R137, 0x59, P3 ;  /* 0x000000598900780c */ /* 0x000fe40001f61670 */
        /* <DEDUP_REMOVED lines=37> */
[----:B------:R-:W-:Y:S01]  /*78c0*/  ISETP.GT.AND P2, PT, R136, 0x79, P2 ;  /* 0x000000798800780c */ /* 0x000fe20001744270 */
[----:B------:R-:W-:Y:S01]  /*78d0*/  FFMA.FTZ R136, R85, UR10, -R20 ;  /* 0x0000000a55887c23 */ /* 0x000fe20008010814 */
[----:B------:R-:W-:Y:S02]  /*78e0*/  ISETP.LT.OR P4, PT, R137, 0x79, P4 ;  /* 0x000000798900780c */ /* 0x000fe40002781670 */
[----:B------:R-:W-:-:S02]  /*78f0*/  FSEL R78, R78, -INF , !P5 ;  /* 0xff8000004e4e7808 */ /* 0x000fc40006800000 */
[----:B------:R-:W-:Y:S01]  /*7900*/  FMNMX.FTZ R87, R77, R82, !PT ;  /* 0x000000524d577209 */ /* 0x000fe20007810000 */
[----:B------:R-:W-:Y:S01]  /*7910*/  MUFU.EX2 R50, R50 ;  /* 0x0000003200327308 */ /* 0x000fe20000000800 */
[----:B------:R-:W-:Y:S02]  /*7920*/  ISETP.LT.OR P2, PT, R137, 0x7a, P2 ;  /* 0x0000007a8900780c */ /* 0x000fe40001741670 */
[----:B------:R-:W-:Y:S02]  /*7930*/  FSEL R81, R81, -INF , !P4 ;  /* 0xff80000051517808 */ /* 0x000fe40006000000 */
[----:B------:R-:W-:Y:S02]  /*7940*/  FMNMX.FTZ R82, R78, R87, !PT ;  /* 0x000000574e527209 */ /* 0x000fe40007810000 */
[----:B------:R-:W-:Y:S01]  /*7950*/  FSEL R83, R83, -INF , !P2 ;  /* 0xff80000053537808 */ /* 0x000fe20005000000 */
[----:B------:R-:W-:Y:S01]  /*7960*/  MUFU.EX2 R53, R53 ;  /* 0x0000003500357308 */ /* 0x000fe20000000800 */
[----:B------:R-:W-:-:S02]  /*7970*/  FMNMX.FTZ R82, R81, R82, !PT ;  /* 0x0000005251527209 */ /* 0x000fc40007810000 */
[----:B------:R-:W-:Y:S02]  /*7980*/  FSEL R85, R12, RZ, P6 ;  /* 0x000000ff0c557208 */ /* 0x000fe40003000000 */
[----:B------:R-:W-:-:S03]  /*7990*/  FMNMX.FTZ R82, R83, R82, !PT ;  /* 0x0000005253527209 */ /* 0x000fc60007810000 */
[----:B------:R-:W-:Y:S01]  /*79a0*/  FADD.FTZ R10, -R85, R10 ;  /* 0x0000000a550a7221 */ /* 0x000fe20000010100 */
[----:B------:R-:W-:Y:S01]  /*79b0*/  MUFU.EX2 R54, R54 ;  /* 0x0000003600367308 */ /* 0x000fe20000000800 */
[----:B------:R-:W1:Y:S02]  /*79c0*/  SHFL.BFLY PT, R87, R82, 0x2, 0x1f ;  /* 0x0c401f0052577f89 */ /* 0x000e6400000e0000 */
[----:B------:R-:W-:-:S05]  /*79d0*/  FMUL.FTZ R10, R10, UR10 ;  /* 0x0000000a0a0a7c20 */ /* 0x000fca0008410000 */
[----:B------:R2:W-:Y:S08]  /*79e0*/  MUFU.EX2 R85, R136 ;  /* 0x0000008800557308 */ /* 0x0005f00000000800 */
[----:B------:R-:W3:Y:S08]  /*79f0*/  MUFU.EX2 R10, R10 ;  /* 0x0000000a000a7308 */ /* 0x000ef00000000800 */
[----:B------:R-:W-:Y:S01]  /*7a00*/  MUFU.EX2 R59, R59 ;  /* 0x0000003b003b7308 */ /* 0x000fe20000000800 */
[----:B-1----:R-:W-:Y:S01]  /*7a10*/  FMNMX.FTZ R87, R82, R87, !PT ;  /* 0x0000005752577209 */ /* 0x002fe20007810000 */
[----:B------:R-:W-:-:S04]  /*7a20*/  FFMA.FTZ R82, R84, UR10, -R20 ;  /* 0x0000000a54527c23 */ /* 0x000fc80008010814 */
[----:B0-----:R-:W0:Y:S02]  /*7a30*/  SHFL.BFLY PT, R86, R87, 0x1, 0x1f ;  /* 0x0c201f0057567f89 */ /* 0x001e2400000e0000 */
[----:B------:R-:W-:Y:S08]  /*7a40*/  MUFU.EX2 R60, R60 ;  /* 0x0000003c003c7308 */ /* 0x000ff00000000800 */
[----:B------:R-:W-:Y:S08]  /*7a50*/  MUFU.EX2 R63, R63 ;  /* 0x0000003f003f7308 */ /* 0x000ff00000000800 */
[----:B------:R-:W-:Y:S01]  /*7a60*/  MUFU.EX2 R64, R64 ;  /* 0x0000004000407308 */ /* 0x000fe20000000800 */
[----:B0-----:R-:W-:Y:S01]  /*7a70*/  FMNMX.FTZ R20, R87, R86, !PT ;  /* 0x0000005657147209 */ /* 0x001fe20007810000 */
[----:B------:R-:W-:-:S06]  /*7a80*/  IMAD.U32 R87, RZ, RZ, UR10 ;  /* 0x0000000aff577e24 */ /* 0x000fcc000f8e00ff */
[----:B------:R-:W-:Y:S01]  /*7a90*/  MUFU.EX2 R67, R67 ;  /* 0x0000004300437308 */ /* 0x000fe20000000800 */
[C---:B------:R-:W-:Y:S01]  /*7aa0*/  FSETP.NEU.FTZ.AND P2, PT, R20.reuse, -INF , PT ;  /* 0xff8000001400780b */ /* 0x040fe20003f5d000 */
[----:B------:R-:W-:-:S03]  /*7ab0*/  FFMA.FTZ R84, R20, R87, -8 ;  /* 0xc100000014547423 */ /* 0x000fc60000010057 */
[----:B------:R-:W-:Y:S02]  /*7ac0*/  FSEL R87, R20, RZ, P2 ;  /* 0x000000ff14577208 */ /* 0x000fe40001000000 */
[----:B------:R-:W-:Y:S01]  /*7ad0*/  FSEL R84, R84, RZ, P2 ;  /* 0x000000ff54547208 */ /* 0x000fe20001000000 */
[----:B------:R-:W-:Y:S02]  /*7ae0*/  MUFU.EX2 R68, R68 ;  /* 0x0000004400447308 */ /* 0x000fe40000000800 */
[----:B------:R-:W-:-:S02]  /*7af0*/  FADD.FTZ R87, -R87, R8 ;  /* 0x0000000857577221 */ /* 0x000fc40000010100 */
[--C-:B--2---:R-:W-:Y:S01]  /*7b00*/  FFMA.FTZ R136, R51, UR10, -R84.reuse ;  /* 0x0000000a33887c23 */ /* 0x104fe20008010854 */
[----:B------:R-:W-:-:S01]  /*7b10*/  FFMA.FTZ R86, R27, UR10, -R84 ;  /* 0x0000000a1b567c23 */ /* 0x000fc20008010854 */
[----:B------:R-:W-:Y:S01]  /*7b20*/  FMUL.FTZ R51, R87, UR10 ;  /* 0x0000000a57337c20 */ /* 0x000fe20008410000 */
[----:B------:R-:W-:-:S01]  /*7b30*/  FFMA.FTZ R27, R40, UR10, -R84 ;  /* 0x0000000a281b7c23 */ /* 0x000fc20008010854 */
        /* <DEDUP_REMOVED lines=9> */
[----:B------:R-:W-:Y:S01]  /*7bd0*/  FFMA.FTZ R44, R47, UR10, -R84 ;  /* 0x0000000a2f2c7c23 */ /* 0x000fe20008010854 */
[----:B---3--:R-:W-:-:S01]  /*7be0*/  FFMA.FTZ R57, R10, R4, R41 ;  /* 0x000000040a397223 */ /* 0x008fc20000010029 */
[----:B------:R-:W0:Y:S01]  /*7bf0*/  MUFU.EX2 R51, R51 ;  /* 0x0000003300337308 */ /* 0x000e220000000800 */
[----:B------:R-:W-:-:S01]  /*7c00*/  FFMA.FTZ R47, R48, UR10, -R84 ;  /* 0x0000000a302f7c23 */ /* 0x000fc20008010854 */
[--C-:B------:R-:W-:Y:S01]  /*7c10*/  FFMA.FTZ R33, R33, UR10, -R84.reuse ;  /* 0x0000000a21217c23 */ /* 0x100fe20008010854 */
[----:B------:R-:W-:-:S01]  /*7c20*/  FFMA.FTZ R48, R55, UR10, -R84 ;  /* 0x0000000a37307c23 */ /* 0x000fc20008010854 */
[----:B------:R-:W-:Y:S01]  /*7c30*/  FFMA.FTZ R55, R56, UR10, -R84 ;  /* 0x0000000a38377c23 */ /* 0x000fe20008010854 */
[----:B------:R-:W-:-:S01]  /*7c40*/  FADD.FTZ R56, R14, R57 ;  /* 0x000000390e387221 */ /* 0x000fc20000010000 */
[--C-:B------:R-:W-:Y:S01]  /*7c50*/  FFMA.FTZ R34, R34, UR10, -R84.reuse ;  /* 0x0000000a22227c23 */ /* 0x100fe20008010854 */
[----:B------:R-:W-:-:S01]  /*7c60*/  FFMA.FTZ R37, R37, UR10, -R84 ;  /* 0x0000000a25257c23 */ /* 0x000fc20008010854 */
[----:B------:R-:W1:Y:S01]  /*7c70*/  MUFU.EX2 R27, R27 ;  /* 0x0000001b001b7308 */ /* 0x000e620000000800 */
[----:B------:R-:W-:-:S01]  /*7c80*/  FFMA.FTZ R57, R58, UR10, -R84 ;  /* 0x0000000a3a397c23 */ /* 0x000fc20008010854 */
[----:B------:R-:W-:-:S06]  /*7c90*/  FFMA.FTZ R38, R38, UR10, -R84 ;  /* 0x0000000a26267c23 */ /* 0x000fcc0008010854 */
[----:B------:R-:W2:Y:S01]  /*7ca0*/  MUFU.EX2 R25, R25 ;  /* 0x0000001900197308 */ /* 0x000ea20000000800 */
[----:B0-----:R-:W-:-:S01]  /*7cb0*/  FFMA.FTZ R4, R51, R3, R86 ;  /* 0x0000000333047223 */ /* 0x001fc20000010056 */
[----:B------:R-:W-:Y:S01]  /*7cc0*/  FADD.FTZ R3, R21, R56 ;  /* 0x0000003815037221 */ /* 0x000fe20000010000 */
[----:B------:R-:W-:-:S05]  /*7cd0*/  FFMA.FTZ R56, R61, UR10, -R84 ;  /* 0x0000000a3d387c23 */ /* 0x000fca0008010854 */
[----:B------:R-:W0:Y:S01]  /*7ce0*/  MUFU.EX2 R26, R26 ;  /* 0x0000001a001a7308 */ /* 0x000e220000000800 */
[----:B-1----:R-:W-:-:S07]  /*7cf0*/  FADD.FTZ R4, R27, R4 ;  /* 0x000000041b047221 */ /* 0x002fce0000010000 */
[----:B------:R-:W1:Y:S01]  /*7d00*/  MUFU.EX2 R29, R29 ;  /* 0x0000001d001d7308 */ /* 0x000e620000000800 */
[----:B--2---:R-:W-:-:S01]  /*7d10*/  FADD.FTZ R137, R25, R4 ;  /* 0x0000000419897221 */ /* 0x004fc20000010000 */
[----:B------:R-:W-:-:S04]  /*7d20*/  FADD.FTZ R4, R24, R3 ;  /* 0x0000000318047221 */ /* 0x000fc80000010000 */
[----:B------:R-:W-:Y:S02]  /*7d30*/  FADD.FTZ R3, R15, R4 ;  /* 0x000000040f037221 */ /* 0x000fe40000010000 */
[----:B------:R-:W2:Y:S01]  /*7d40*/  MUFU.EX2 R30, R30 ;  /* 0x0000001e001e7308 */ /* 0x000ea20000000800 */
[----:B0-----:R-:W-:-:S01]  /*7d50*/  FADD.FTZ R58, R26, R137 ;  /* 0x000000891a3a7221 */ /* 0x001fc20000010000 */
[----:B------:R-:W-:-:S04]  /*7d60*/  FADD.FTZ R4, R28, R3 ;  /* 0x000000031c047221 */ /* 0x000fc80000010000 */
[----:B------:R-:W-:Y:S02]  /*7d70*/  FADD.FTZ R3, R31, R4 ;  /* 0x000000041f037221 */ /* 0x000fe40000010000 */
[----:B------:R-:W0:Y:S01]  /*7d80*/  MUFU.EX2 R33, R33 ;  /* 0x0000002100217308 */ /* 0x000e220000000800 */
[----:B-1----:R-:W-:-:S01]  /*7d90*/  FADD.FTZ R61, R29, R58 ;  /* 0x0000003a1d3d7221 */ /* 0x002fc20000010000 */
[----:B------:R-:W-:-:S04]  /*7da0*/  FADD.FTZ R4, R32, R3 ;  /* 0x0000000320047221 */ /* 0x000fc80000010000 */
[----:B------:R-:W-:Y:S02]  /*7db0*/  FADD.FTZ R3, R35, R4 ;  /* 0x0000000423037221 */ /* 0x000fe40000010000 */
[----:B------:R-:W1:Y:S01]  /*7dc0*/  MUFU.EX2 R34, R34 ;  /* 0x0000002200227308 */ /* 0x000e620000000800 */
[----:B--2---:R-:W-:-:S01]  /*7dd0*/  FADD.FTZ R58, R30, R61 ;  /* 0x0000003d1e3a7221 */ /* 0x004fc20000010000 */
[----:B------:R-:W-:Y:S01]  /*7de0*/  FFMA.FTZ R61, R62, UR10, -R84 ;  /* 0x0000000a3e3d7c23 */ /* 0x000fe20008010854 */
[----:B------:R-:W-:-:S05]  /*7df0*/  FADD.FTZ R4, R36, R3 ;  /* 0x0000000324047221 */ /* 0x000fca0000010000 */
[----:B------:R-:W2:Y:S01]  /*7e00*/  MUFU.EX2 R37, R37 ;  /* 0x0000002500257308 */ /* 0x000ea20000000800 */
[----:B0-----:R-:W-:-:S01]  /*7e10*/  FADD.FTZ R137, R33, R58 ;  /* 0x0000003a21897221 */ /* 0x001fc20000010000 */
[----:B------:R-:W-:-:S06]  /*7e20*/  FFMA.FTZ R58, R65, UR10, -R84 ;  /* 0x0000000a413a7c23 */ /* 0x000fcc0008010854 */
[----:B------:R-:W0:Y:S01]  /*7e30*/  MUFU.EX2 R38, R38 ;  /* 0x0000002600267308 */ /* 0x000e220000000800 */
[----:B-1----:R-:W-:-:S01]  /*7e40*/  FADD.FTZ R62, R34, R137 ;  /* 0x00000089223e7221 */ /* 0x002fc20000010000 */
[----:B------:R-:W-:-:S06]  /*7e50*/  FADD.FTZ R137, R39, R4 ;  /* 0x0000000427897221 */ /* 0x000fcc0000010000 */
[----:B------:R-:W1:Y:S01]  /*7e60*/  MUFU.EX2 R40, R40 ;  /* 0x0000002800287308 */ /* 0x000e620000000800 */
[----:B--2---:R-:W-:-:S01]  /*7e70*/  FADD.FTZ R65, R37, R62 ;  /* 0x0000003e25417221 */ /* 0x004fc20000010000 */
[----:B------:R-:W-:-:S06]  /*7e80*/  FFMA.FTZ R62, R69, UR10, -R84 ;  /* 0x0000000a453e7c23 */ /* 0x000fcc0008010854 */
[----:B------:R-:W2:Y:S01]  /*7e90*/  MUFU.EX2 R43, R43 ;  /* 0x0000002b002b7308 */ /* 0x000ea20000000800 */
[----:B0-----:R-:W-:-:S01]  /*7ea0*/  FADD.FTZ R3, R38, R65 ;  /* 0x0000004126037221 */ /* 0x001fc20000010000 */
[----:B------:R-:W-:Y:S01]  /*7eb0*/  FFMA.FTZ R65, R66, UR10, -R84 ;  /* 0x0000000a42417c23 */ /* 0x000fe20008010854 */
[----:B------:R-:W-:-:S04]  /*7ec0*/  FADD.FTZ R66, R42, R137 ;  /* 0x000000892a427221 */ /* 0x000fc80000010000 */
[----:B------:R-:W-:Y:S01]  /*7ed0*/  FADD.FTZ R69, R45, R66 ;  /* 0x000000422d457221 */ /* 0x000fe20000010000 */
[----:B------:R-:W0:Y:S01]  /*7ee0*/  MUFU.EX2 R44, R44 ;  /* 0x0000002c002c7308 */ /* 0x000e220000000800 */
[----:B-1----:R-:W-:-:S02]  /*7ef0*/  FADD.FTZ R4, R40, R3 ;  /* 0x0000000328047221 */ /* 0x002fc40000010000 */
[----:B------:R-:W-:Y:S01]  /*7f00*/  FADD.FTZ R66, R46, R69 ;  /* 0x000000452e427221 */ /* 0x000fe20000010000 */
[----:B------:R-:W-:-:S03]  /*7f10*/  FFMA.FTZ R69, R70, UR10, -R84 ;  /* 0x0000000a46457c23 */ /* 0x000fc60008010854 */
[----:B------:R-:W-:Y:S01]  /*7f20*/  FADD.FTZ R137, R49, R66 ;  /* 0x0000004231897221 */ /* 0x000fe20000010000 */
[----:B------:R-:W1:Y:S01]  /*7f30*/  MUFU.EX2 R47, R47 ;  /* 0x0000002f002f7308 */ /* 0x000e620000000800 */
[----:B--2---:R-:W-:-:S01]  /*7f40*/  FADD.FTZ R3, R43, R4 ;  /* 0x000000042b037221 */ /* 0x004fc20000010000 */
[----:B------:R-:W-:Y:S01]  /*7f50*/  FFMA.FTZ R66, R73, UR10, -R84 ;  /* 0x0000000a49427c23 */ /* 0x000fe20008010854 */
[----:B------:R-:W-:-:S04]  /*7f60*/  FADD.FTZ R70, R50, R137 ;  /* 0x0000008932467221 */ /* 0x000fc80000010000 */
[----:B------:R-:W-:Y:S01]  /*7f70*/  FADD.FTZ R73, R53, R70 ;  /* 0x0000004635497221 */ /* 0x000fe20000010000 */
[----:B------:R-:W2:Y:S01]  /*7f80*/  MUFU.EX2 R8, R136 ;  /* 0x0000008800087308 */ /* 0x000ea20000000800 */
[----:B0-----:R-:W-:-:S02]  /*7f90*/  FADD.FTZ R4, R44, R3 ;  /* 0x000000032c047221 */ /* 0x001fc40000010000 */
[----:B------:R-:W-:Y:S01]  /*7fa0*/  FADD.FTZ R70, R54, R73 ;  /* 0x0000004936467221 */ /* 0x000fe20000010000 */
[----:B------:R-:W-:-:S03]  /*7fb0*/  FFMA.FTZ R73, R74, UR10, -R84 ;  /* 0x0000000a4a497c23 */ /* 0x000fc60008010854 */
[----:B------:R-:W-:Y:S01]  /*7fc0*/  FADD.FTZ R137, R59, R70 ;  /* 0x000000463b897221 */ /* 0x000fe20000010000 */
[----:B------:R-:W0:Y:S01]  /*7fd0*/  MUFU.EX2 R87, R87 ;  /* 0x0000005700577308 */ /* 0x000e220000000800 */
[----:B-1----:R-:W-:-:S01]  /*7fe0*/  FADD.FTZ R3, R47, R4 ;  /* 0x000000042f037221 */ /* 0x002fc20000010000 */
[----:B------:R-:W-:Y:S01]  /*7ff0*/  FFMA.FTZ R70, R77, UR10, -R84 ;  /* 0x0000000a4d467c23 */ /* 0x000fe20008010854 */
[----:B------:R-:W-:-:S04]  /*8000*/  FADD.FTZ R74, R60, R137 ;  /* 0x000000893c4a7221 */ /* 0x000fc80000010000 */
[----:B------:R-:W-:Y:S01]  /*8010*/  FADD.FTZ R77, R63, R74 ;  /* 0x0000004a3f4d7221 */ /* 0x000fe20000010000 */
[----:B------:R-:W1:Y:S01]  /*8020*/  MUFU.EX2 R48, R48 ;  /* 0x0000003000307308 */ /* 0x000e620000000800 */
[----:B--2---:R-:W-:-:S02]  /*8030*/  FADD.FTZ R4, R8, R3 ;  /* 0x0000000308047221 */ /* 0x004fc40000010000 */
[----:B------:R-:W-:Y:S01]  /*8040*/  FADD.FTZ R74, R64, R77 ;  /* 0x0000004d404a7221 */ /* 0x000fe20000010000 */
[----:B------:R-:W-:-:S03]  /*8050*/  FFMA.FTZ R77, R78, UR10, -R84 ;  /* 0x0000000a4e4d7c23 */ /* 0x000fc60008010854 */
[----:B------:R-:W-:Y:S01]  /*8060*/  FADD.FTZ R137, R67, R74 ;  /* 0x0000004a43897221 */ /* 0x000fe20000010000 */
[----:B------:R-:W2:Y:S01]  /*8070*/  MUFU.EX2 R55, R55 ;  /* 0x0000003700377308 */ /* 0x000ea20000000800 */
[----:B0-----:R-:W-:-:S01]  /*8080*/  FADD.FTZ R3, R87, R4 ;  /* 0x0000000457037221 */ /* 0x001fc20000010000 */
[----:B------:R-:W-:Y:S01]  /*8090*/  FFMA.FTZ R74, R81, UR10, -R84 ;  /* 0x0000000a514a7c23 */ /* 0x000fe20008010854 */
[----:B------:R-:W-:-:S05]  /*80a0*/  FADD.FTZ R78, R68, R137 ;  /* 0x00000089444e7221 */ /* 0x000fca0000010000 */
[----:B------:R-:W0:Y:S01]  /*80b0*/  MUFU.EX2 R52, R52 ;  /* 0x0000003400347308 */ /* 0x000e220000000800 */
[----:B-1----:R-:W-:-:S07]  /*80c0*/  FADD.FTZ R4, R48, R3 ;  /* 0x0000000330047221 */ /* 0x002fce0000010000 */
[----:B------:R-:W1:Y:S01]  /*80d0*/  MUFU.EX2 R57, R57 ;  /* 0x0000003900397308 */ /* 0x000e620000000800 */
[----:B--2---:R-:W-:-:S07]  /*80e0*/  FADD.FTZ R3, R55, R4 ;  /* 0x0000000437037221 */ /* 0x004fce0000010000 */
[----:B------:R-:W2:Y:S01]  /*80f0*/  MUFU.EX2 R56, R56 ;  /* 0x0000003800387308 */ /* 0x000ea20000000800 */
[----:B0-----:R-:W-:-:S07]  /*8100*/  FADD.FTZ R4, R52, R3 ;  /* 0x0000000334047221 */ /* 0x001fce0000010000 */
        /* <DEDUP_REMOVED lines=15> */
[----:B--2---:R-:W-:-:S01]  /*8200*/  FADD.FTZ R78, R72, R81 ;  /* 0x00000051484e7221 */ /* 0x004fc20000010000 */
[----:B------:R-:W-:-:S06]  /*8210*/  FFMA.FTZ R81, R83, UR10, -R84 ;  /* 0x0000000a53517c23 */ /* 0x000fcc0008010854 */
        /* <DEDUP_REMOVED lines=19> */
[----:B0-----:R-:W-:-:S04]  /*8350*/  FADD.FTZ R4, R82, R83 ;  /* 0x0000005352047221 */ /* 0x001fc80000010000 */
[----:B------:R-:W-:Y:S01]  /*8360*/  FADD.FTZ R4, R85, R4 ;  /* 0x0000000455047221 */ /* 0x000fe20000010000 */
[----:B-1----:R-:W-:-:S04]  /*8370*/  FADD.FTZ R78, R74, R3 ;  /* 0x000000034a4e7221 */ /* 0x002fc80000010000 */
[----:B--2---:R-:W-:Y:S01]  /*8380*/  FADD.FTZ R3, R81, R78 ;  /* 0x0000004e51037221 */ /* 0x004fe20000010000 */
[----:B------:R-:W-:Y:S06]  /*8390*/  @!P0 BRA `(.L_x_892) ;  /* 0x0000000000048947 */ /* 0x000fec0003800000 */
[----:B------:R-:W-:Y:S01]  /*83a0*/  BPT.TRAP 0x1 ;  /* 0x000000040000795c */ /* 0x000fe20000300000 */
.L_x_892:
        /* <DEDUP_REMOVED lines=10> */
[-C--:B------:R-:W-:Y:S01]  /*8450*/  FMUL.FTZ R89, R89, R10.reuse ;  /* 0x0000000a59597220 */ /* 0x080fe20000410000 */
        /* <DEDUP_REMOVED lines=79> */
[----:B------:R-:W-:Y:S01]  /*8950*/  IMAD.MOV.U32 R8, RZ, RZ, R20 ;  /* 0x000000ffff087224 */ /* 0x000fe200078e0014 */
[----:B------:R-:W-:Y:S01]  /*8960*/  UMOV UR38, UR20 ;  /* 0x0000001400267c82 */ /* 0x000fe20008000000 */
[----:B------:R-:W-:Y:S01]  /*8970*/  IMAD.MOV.U32 R10, RZ, RZ, R12 ;  /* 0x000000ffff0a7224 */ /* 0x000fe200078e000c */
[----:B------:R-:W-:-:S06]  /*8980*/  UMOV UR37, UR21 ;  /* 0x0000001500257c82 */ /* 0x000fcc0008000000 */
.L_x_875:
[----:B------:R-:W0:Y:S01]  /*8990*/  LDC R14, c[0x0][0x9e4] ;  /* 0x00027900ff0e7b82 */ /* 0x000e220000000800 */
[----:B------:R-:W-:Y:S02]  /*89a0*/  ULDC UR6, c[0x0][0x9dc] ;  /* 0x0002770000067ab9 */ /* 0x000fe40000000800 */
[----:B------:R-:W-:-:S05]  /*89b0*/  VIADD R7, R23, -UR6 ;  /* 0x8000000617077c36 */ /* 0x000fca0008000000 */
[----:B------:R-:W-:Y:S02]  /*89c0*/  R2UR UR6, R7 ;  /* 0x00000000070672ca */ /* 0x000fe400000e0000 */
[----:B0-----:R-:W-:-:S13]  /*89d0*/  ISETP.GE.AND P5, PT, R14, 0x1, PT ;  /* 0x000000010e00780c */ /* 0x001fda0003fa6270 */
[----:B------:R-:W-:Y:S05]  /*89e0*/  @!P5 BRA `(.L_x_894) ;  /* 0x000000000044d947 */ /* 0x000fea0003800000 */
        /* <DEDUP_REMOVED lines=9> */
.L_x_895:
[----:B------:R-:W-:-:S13]  /*8a80*/  ISETP.NE.AND P2, PT, R14, 0x1, PT ;  /* 0x000000010e00780c */ /* 0x000fda0003f45270 */
[----:B------:R-:W0:Y:S02]  /*8a90*/  @P2 LDC.64 R12, c[0x0][0x9e8] ;  /* 0x00027a00ff0c2b82 */ /* 0x000e240000000a00 */
[----:B0-----:R-:W-:-:S05]  /*8aa0*/  @P2 IMAD.HI.U32 R12, R23, R12, RZ ;  /* 0x0000000c170c2227 */ /* 0x001fca00078e00ff */
[----:B------:R-:W-:-:S07]  /*8ab0*/  @P2 SHF.R.U32.HI R23, RZ, R13, R12 ;  /* 0x0000000dff172219 */ /* 0x000fce000001160c */
.L_x_896:
[----:B------:R-:W-:-:S05]  /*8ac0*/  IMAD R23, R23, R14, RZ ;  /* 0x0000000e17177224 */ /* 0x000fca00078e02ff */
[----:B------:R-:W-:-:S13]  /*8ad0*/  R2UR UR7, R23 ;  /* 0x00000000170772ca */ /* 0x000fda00000e0000 */
[----:B------:R-:W-:-:S04]  /*8ae0*/  UISETP.LT.AND UP0, UPT, UR6, UR7, UPT ;  /* 0x000000070600728c */ /* 0x000fc8000bf01270 */
[----:B------:R-:W-:-:S12]  /*8af0*/  USEL UR6, UR6, UR7, !UP0 ;  /* 0x0000000706067287 */ /* 0x000fd8000c000000 */
.L_x_894:
        /* <DEDUP_REMOVED lines=13> */
.L_x_907:
[----:B------:R-:W-:-:S04]  /*8bd0*/  UIADD3 UR38, UR21, 0x1, URZ ;  /* 0x0000000115267890 */ /* 0x000fc8000fffe03f */
[----:B------:R-:W-:-:S04]  /*8be0*/  UISETP.NE.AND UP0, UPT, UR38, 0x2, UPT ;  /* 0x000000022600788c */ /* 0x000fc8000bf05270 */
[----:B------:R-:W-:Y:S02]  /*8bf0*/  USEL UR37, URZ, 0x1, UP0 ;  /* 0x000000013f257887 */ /* 0x000fe40008000000 */
[----:B------:R-:W-:Y:S02]  /*8c00*/  USEL UR38, UR38, URZ, UP0 ;  /* 0x0000003f26267287 */ /* 0x000fe40008000000 */
[----:B------:R-:W-:Y:S01]  /*8c10*/  ULOP3.LUT UR37, UR20, UR37, URZ, 0x3c, !UPT ;  /* 0x0000002514257292 */ /* 0x000fe2000f8e3c3f */
[----:B------:R-:W-:Y:S11]  /*8c20*/  @!P0 BRA `(.L_x_898) ;  /* 0x0000000000048947 */ /* 0x000ff60003800000 */
[----:B------:R-:W-:Y:S01]  /*8c30*/  BPT.TRAP 0x1 ;  /* 0x000000040000795c */ /* 0x000fe20000300000 */
.L_x_898:
[----:B------:R-:W-:Y:S01]  /*8c40*/  ULEA UR6, UR38, UR45, 0x3 ;  /* 0x0000002d26067291 */ /* 0x000fe2000f8e183f */
[----:B------:R-:W-:-:S05]  /*8c50*/  IMAD.U32 R8, RZ, RZ, UR37 ;  /* 0x00000025ff087e24 */ /* 0x000fca000f8e00ff */
[----:B------:R-:W-:-:S04]  /*8c60*/  SHF.L.U32 R8, R8, 0x1f, RZ ;  /* 0x0000001f08087819 */ /* 0x000fc800000006ff */
[----:B------:R0:W1:Y:S01]  /*8c70*/  SYNCS.PHASECHK.TRANS64.TRYWAIT P2, [UR6+0x19c30], R8 ;  /* 0x019c3008ff0075a7 */ /* 0x0000620008040146 */
[----:B------:R-:W-:Y:S05]  /*8c80*/  @!P0 BRA `(.L_x_899) ;  /* 0x0000000000048947 */ /* 0x000fea0003800000 */
[----:B------:R-:W-:Y:S01]  /*8c90*/  BPT.TRAP 0x1 ;  /* 0x000000040000795c */ /* 0x000fe20000300000 */
.L_x_899:
[----:B-1----:R-:W-:Y:S05]  /*8ca0*/  @P2 BRA `(.L_x_900) ;  /* 0x0000000000082947 */ /* 0x002fea0003800000 */
[----:B------:R-:W1:Y:S02]  /*8cb0*/  SYNCS.PHASECHK.TRANS64.TRYWAIT P2, [UR6+0x19c30], R8 ;  /* 0x019c3008ff0075a7 */ /* 0x000e640008040146 */
[----:B-1----:R-:W-:Y:S05]  /*8cc0*/  @!P2 BRA `(.L_x_901) ;  /* 0x000000cc0084a947 */ /* 0x002fea0003800000 */
.L_x_900:
        /* <DEDUP_REMOVED lines=17> */
.L_x_902:
[----:B------:R-:W-:Y:S01]  /*8de0*/  ULEA UR14, UR21, UR45, 0x3 ;  /* 0x0000002d150e7291 */ /* 0x000fe2000f8e183f */
[----:B01----:R-:W-:-:S05]  /*8df0*/  IMAD.U32 R8, RZ, RZ, UR20 ;  /* 0x00000014ff087e24 */ /* 0x003fca000f8e00ff */
[----:B------:R-:W-:-:S04]  /*8e00*/  SHF.L.U32 R8, R8, 0x1f, RZ ;  /* 0x0000001f08087819 */ /* 0x000fc800000006ff */
[----:B------:R0:W1:Y:S01]  /*8e10*/  SYNCS.PHASECHK.TRANS64.TRYWAIT P2, [UR14+0x19c50], R8 ;  /* 0x019c5008ff0075a7 */ /* 0x000062000804014e */
[----:B------:R-:W-:Y:S05]  /*8e20*/  @!P0 BRA `(.L_x_903) ;  /* 0x0000000000048947 */ /* 0x000fea0003800000 */
[----:B------:R-:W-:Y:S01]  /*8e30*/  BPT.TRAP 0x1 ;  /* 0x000000040000795c */ /* 0x000fe20000300000 */
.L_x_903:
[----:B-1----:R-:W-:Y:S05]  /*8e40*/  @P2 BRA `(.L_x_904) ;  /* 0x0000000000082947 */ /* 0x002fea0003800000 */
[----:B------:R-:W1:Y:S02]  /*8e50*/  SYNCS.PHASECHK.TRANS64.TRYWAIT P2, [UR14+0x19c50], R8 ;  /* 0x019c5008ff0075a7 */ /* 0x000e64000804014e */
[----:B-1----:R-:W-:Y:S05]  /*8e60*/  @!P2 BRA `(.L_x_905) ;  /* 0x000000cc0034a947 */ /* 0x002fea0003800000 */
.L_x_904:
[----:B------:R-:W-:Y:S01]  /*8e70*/  UIADD3 UR6, UR45, 0x3000, URZ ;  /* 0x000030002d067890 */ /* 0x000fe2000fffe03f */
[C---:B------:R-:W-:Y:S01]  /*8e80*/  FMUL.FTZ R12, R0.reuse, R24 ;  /* 0x00000018000c7220 */ /* 0x040fe20000410000 */
[----:B------:R-:W-:Y:S01]  /*8e90*/  WARPGROUP.ARRIVE ;  /* 0x00000000000079c5 */ /* 0x000fe20000000000 */
[C---:B-1----:R-:W-:Y:S01]  /*8ea0*/  FMUL.FTZ R11, R0.reuse, R25 ;  /* 0x00000019000b7220 */ /* 0x042fe20000410000 */
[----:B------:R-:W-:Y:S01]  /*8eb0*/  USHF.R.U32.HI UR6, URZ, 0x4, UR6 ;  /* 0x000000043f067899 */ /* 0x000fe20008011606 */
[C---:B------:R-:W-:Y:S01]  /*8ec0*/  FMUL.FTZ R14, R0.reuse, R26 ;  /* 0x0000001a000e7220 */ /* 0x040fe20000410000 */
[----:B------:R-:W-:Y:S01]  /*8ed0*/  UMOV UR7, 0x40000040 ;  /* 0x4000004000077882 */ /* 0x000fe20000000000 */
[----:B------:R-:W0:Y:S01]  /*8ee0*/  MUFU.TANH R12, R12 ;  /* 0x0000000c000c7308 */ /* 0x000e220000002400 */
[----:B------:R-:W-:Y:S01]  /*8ef0*/  ULOP3.LUT UR6, UR6, 0x3fff, URZ, 0xc0, !UPT ;  /* 0x00003fff06067892 */ /* 0x000fe2000f8ec03f */
[C---:B------:R-:W-:Y:S01]  /*8f00*/  FMUL.FTZ R13, R0.reuse, R27 ;  /* 0x0000001b000d7220 */ /* 0x040fe20000410000 */
[C---:B------:R-:W-:Y:S01]  /*8f10*/  FMUL.FTZ R15, R0.reuse, R28 ;  /* 0x0000001c000f7220 */ /* 0x040fe20000410000 */
[C---:B------:R-:W-:Y:S01]  /*8f20*/  FMUL.FTZ R21, R0.reuse, R30 ;  /* 0x0000001e00157220 */ /* 0x040fe20000410000 */
[----:B------:R-:W-:Y:S01]  /*8f30*/  ULOP3.LUT UR6, UR6, 0x10000, URZ, 0xfc, !UPT ;  /* 0x0001000006067892 */ /* 0x000fe2000f8efc3f */
[C---:B------:R-:W-:Y:S01]  /*8f40*/  FMUL.FTZ R20, R0.reuse, R29 ;  /* 0x0000001d00147220 */ /* 0x040fe20000410000 */
[C---:B------:R-:W-:Y:S01]  /*8f50*/  FMUL.FTZ R23, R0.reuse, R31 ;  /* 0x0000001f00177220 */ /* 0x040fe20000410000 */
[----:B------:R-:W1:Y:S01]  /*8f60*/  MUFU.TANH R11, R11 ;  /* 0x0000000b000b7308 */ /* 0x000e620000002400 */
[----:B------:R-:W-:Y:S01]  /*8f70*/  UIMAD UR11, UR21, 0x300, UR6 ;  /* 0x00000300150b78a4 */ /* 0x000fe2000f8e0206 */
[C---:B------:R-:W-:Y:S01]  /*8f80*/  FMUL.FTZ R24, R0.reuse, R32 ;  /* 0x0000002000187220 */ /* 0x040fe20000410000 */
[C---:B------:R-:W-:Y:S01]  /*8f90*/  FMUL.FTZ R26, R0.reuse, R34 ;  /* 0x00000022001a7220 */ /* 0x040fe20000410000 */
[C---:B------:R-:W-:Y:S01]  /*8fa0*/  FMUL.FTZ R25, R0.reuse, R33 ;  /* 0x0000002100197220 */ /* 0x040fe20000410000 */
[C---:B------:R-:W-:Y:S01]  /*8fb0*/  FMUL.FTZ R27, R0.reuse, R35 ;  /* 0x00000023001b7220 */ /* 0x040fe20000410000 */
[C---:B------:R-:W-:Y:S01]  /*8fc0*/  FMUL.FTZ R28, R0.reuse, R36 ;  /* 0x00000024001c7220 */ /* 0x040fe20000410000 */
[----:B------:R-:W-:Y:S01]  /*8fd0*/  FMUL.FTZ R29, R0, R37 ;  /* 0x00000025001d7220 */ /* 0x000fe20000410000 */
[----:B------:R-:W-:Y:S01]  /*8fe0*/  UMOV UR6, UR11 ;  /* 0x0000000b00067c82 */ /* 0x000fe20008000000 */
[----:B------:R-:W2:Y:S01]  /*8ff0*/  MUFU.TANH R14, R14 ;  /* 0x0000000e000e7308 */ /* 0x000ea20000002400 */
[----:B------:R-:W-:Y:S01]  /*9000*/  QGMMA.64x96x32.F32.E4M3.E4M3 R88, R148, gdesc[UR4], R88, gsb0 ;  /* 0x0160000494587df3 */ /* 0x000fe20008000858 */
[----:B0-----:R-:W-:Y:S01]  /*9010*/  FMNMX.FTZ R8, R12, R7, !PT ;  /* 0x000000070c087209 */ /* 0x001fe20007810000 */
[C---:B------:R-:W-:Y:S01]  /*9020*/  FMUL.FTZ R30, R0.reuse, R38 ;  /* 0x00000026001e7220 */ /* 0x040fe20000410000 */
[C---:B------:R-:W-:Y:S01]  /*9030*/  FMUL.FTZ R37, R0.reuse, R45 ;  /* 0x0000002d00257220 */ /* 0x040fe20000410000 */
[C---:B------:R-:W-:Y:S01]  /*9040*/  FMUL.FTZ R45, R0.reuse, R53 ;  /* 0x00000035002d7220 */ /* 0x040fe20000410000 */
[C---:B------:R-:W-:Y:S01]  /*9050*/  FMUL.FTZ R53, R0.reuse, R61 ;  /* 0x0000003d00357220 */ /* 0x040fe20000410000 */
[C---:B------:R-:W-:Y:S01]  /*9060*/  FMUL.FTZ R61, R0.reuse, R69 ;  /* 0x00000045003d7220 */ /* 0x040fe20000410000 */
[----:B------:R-:W0:Y:S01]  /*9070*/  MUFU.TANH R13, R13 ;  /* 0x0000000d000d7308 */ /* 0x000e220000002400 */
        /* <DEDUP_REMOVED lines=16> */
[----:B0-----:R-:W-:Y:S01]  /*9180*/  FMNMX.FTZ R8, R13, R8, !PT ;  /* 0x000000080d087209 */ /* 0x001fe20007810000 */
[C---:B------:R-:W-:Y:S01]  /*9190*/  FMUL.FTZ R41, R0.reuse, R49 ;  /* 0x0000003100297220 */ /* 0x040fe20000410000 */
        /* <DEDUP_REMOVED lines=17> */
[C---:B------:R-:W-:Y:S01]  /*92b0*/  FMUL.FTZ R54, R0.reuse, R62 ;  /* 0x0000003e00367220 */ /* 0x040fe20000410000 */
[C---:B------:R-:W-:Y:S01]  /*92c0*/  FMUL.FTZ R56, R0.reuse, R64 ;  /* 0x0000004000387220 */ /* 0x040fe20000410000 */
[C---:B------:R-:W-:Y:S01]  /*92d0*/  FMUL.FTZ R58, R0.reuse, R66 ;  /* 0x00000042003a7220 */ /* 0x040fe20000410000 */
[----:B------:R-:W-:Y:S01]  /*92e0*/  FMUL.FTZ R60, R0, R68 ;  /* 0x00000044003c7220 */ /* 0x000fe20000410000 */
[----:B------:R-:W2:Y:S01]  /*92f0*/  MUFU.TANH R24, R24 ;  /* 0x0000001800187308 */ /* 0x000ea20000002400 */
[----:B0-----:R-:W-:Y:S01]  /*9300*/  FMNMX.FTZ R69, R20, R69, !PT ;  /* 0x0000004514457209 */ /* 0x001fe20007810000 */
[----:B------:R-:W-:Y:S01]  /*9310*/  UIADD3 UR6, UR11, 0x2, URZ ;  /* 0x000000020b067890 */ /* 0x000fe2000fffe03f */
[C---:B------:R-:W-:Y:S01]  /*9320*/  FMUL.FTZ R62, R0.reuse, R70 ;  /* 0x00000046003e7220 */ /* 0x040fe20000410000 */
[----:B------:R-:W-:Y:S01]  /*9330*/  UMOV UR7, 0x40000040 ;  /* 0x4000004000077882 */ /* 0x000fe20000000000 */
        /* <DEDUP_REMOVED lines=9> */
[----:B------:R-:W-:Y:S01]  /*93d0*/  FMUL.FTZ R76, R0, R84 ;  /* 0x00000054004c7220 */ /* 0x000fe20000410000 */
[----:B------:R-:W-:Y:S01]  /*93e0*/  UMOV UR10, UR19 ;  /* 0x00000013000a7c82 */ /* 0x000fe20008000000 */
[----:B------:R-:W1:Y:S01]  /*93f0*/  MUFU.TANH R25, R25 ;  /* 0x0000001900197308 */ /* 0x000e620000002400 */
[----:B--2---:R-:W-:-:S07]  /*9400*/  FMNMX.FTZ R8, R24, R69, !PT ;  /* 0x0000004518087209 */ /* 0x004fce0007810000 */
[----:B------:R-:W2:Y:S01]  /*9410*/  MUFU.TANH R27, R27 ;  /* 0x0000001b001b7308 */ /* 0x000ea20000002400 */
[----:B0-----:R-:W-:-:S07]  /*9420*/  FMNMX.FTZ R10, R26, R71, !PT ;  /* 0x000000471a0a7209 */ /* 0x001fce0007810000 */
[----:B------:R-:W0:Y:S01]  /*9430*/  MUFU.TANH R28, R28 ;  /* 0x0000001c001c7308 */ /* 0x000e220000002400 */
[----:B-1----:R-:W-:-:S07]  /*9440*/  FMNMX.FTZ R69, R25, R8, !PT ;  /* 0x0000000819457209 */ /* 0x002fce0007810000 */
[----:B------:R-:W1:Y:S01]  /*9450*/  MUFU.TANH R30, R30 ;  /* 0x0000001e001e7308 */ /* 0x000e620000002400 */
[----:B--2---:R-:W-:-:S07]  /*9460*/  FMNMX.FTZ R71, R27, R10, !PT ;  /* 0x0000000a1b477209 */ /* 0x004fce0007810000 */
[----:B------:R-:W2:Y:S01]  /*9470*/  MUFU.TANH R29, R29 ;  /* 0x0000001d001d7308 */ /* 0x000ea20000002400 */
[----:B0-----:R-:W-:Y:S01]  /*9480*/  FMNMX.FTZ R8, R28, R69, !PT ;  /* 0x000000451c087209 */ /* 0x001fe20007810000 */
[----:B------:R-:W-:-:S06]  /*9490*/  FMUL.FTZ R69, R0, R77 ;  /* 0x0000004d00457220 */ /* 0x000fcc0000410000 */
[----:B------:R-:W0:Y:S01]  /*94a0*/  MUFU.TANH R31, R31 ;  /* 0x0000001f001f7308 */ /* 0x000e220000002400 */
[----:B-1----:R-:W-:Y:S01]  /*94b0*/  FMNMX.FTZ R10, R30, R71, !PT ;  /* 0x000000471e0a7209 */ /* 0x002fe20007810000 */
[----:B------:R-:W-:-:S06]  /*94c0*/  WARPGROUP.DEPBAR.LE gsb0, 0x0 ;  /* 0x00008000000079c5 */ /* 0x000fcc0000010000 */
[----:B------:R-:W1:Y:S01]  /*94d0*/  MUFU.TANH R32, R32 ;  /* 0x0000002000207308 */ /* 0x000e620000002400 */
[----:B--2---:R-:W-:Y:S01]  /*94e0*/  FMNMX.FTZ R71, R29, R8, !PT ;  /* 0x000000081d477209 */ /* 0x004fe20007810000 */
[----:B------:R-:W-:-:S06]  /*94f0*/  WARPGROUP.ARRIVE ;  /* 0x00000000000079c5 */ /* 0x000fcc0000000000 */
[----:B------:R-:W2:Y:S01]  /*9500*/  MUFU.TANH R34, R34 ;  /* 0x0000002200227308 */ /* 0x000ea20000002400 */
[----:B0-----:R-:W-:Y:S01]  /*9510*/  FMNMX.FTZ R73, R31, R10, !PT ;  /* 0x0000000a1f497209 */ /* 0x001fe20007810000 */
[----:B------:R-:W-:Y:S01]  /*9520*/  QGMMA.64x96x32.F32.E4M3.E4M3 R88, R144, gdesc[UR4], R88, gsb0 ;  /* 0x0160000490587df3 */ /* 0x000fe20008000858 */
[----:B------:R-:W-:Y:S01]  /*9530*/  UIADD3 UR6, UR11, 0x4, URZ ;  /* 0x000000040b067890 */ /* 0x000fe2000fffe03f */
[----:B------:R-:W-:-:S04]  /*9540*/  UMOV UR7, 0x40000040 ;  /* 0x4000004000077882 */ /* 0x000fc80000000000 */
[----:B------:R-:W0:Y:S01]  /*9550*/  MUFU.TANH R33, R33 ;  /* 0x0000002100217308 */ /* 0x000e220000002400 */
[----:B-1----:R-:W-:-:S07]  /*9560*/  FMNMX.FTZ R8, R32, R71, !PT ;  /* 0x0000004720087209 */ /* 0x002fce0007810000 */
[----:B------:R-:W1:Y:S01]  /*9570*/  MUFU.TANH R35, R35 ;  /* 0x0000002300237308 */ /* 0x000e620000002400 */
[----:B--2---:R-:W-:-:S07]  /*9580*/  FMNMX.FTZ R10, R34, R73, !PT ;  /* 0x00000049220a7209 */ /* 0x004fce0007810000 */
[----:B------:R-:W2:Y:S01]  /*9590*/  MUFU.TANH R36, R36 ;  /* 0x0000002400247308 */ /* 0x000ea20000002400 */
[----:B0-----:R-:W-:-:S07]  /*95a0*/  FMNMX.FTZ R71, R33, R8, !PT ;  /* 0x0000000821477209 */ /* 0x001fce0007810000 */
[----:B------:R-:W0:Y:S01]  /*95b0*/  MUFU.TANH R38, R38 ;  /* 0x0000002600267308 */ /* 0x000e220000002400 */
[----:B-1----:R-:W-:-:S07]  /*95c0*/  FMNMX.FTZ R73, R35, R10, !PT ;  /* 0x0000000a23497209 */ /* 0x002fce0007810000 */
[----:B------:R-:W1:Y:S01]  /*95d0*/  MUFU.TANH R37, R37 ;  /* 0x0000002500257308 */ /* 0x000e620000002400 */
[----:B--2---:R-:W-:Y:S01]  /*95e0*/  FMNMX.FTZ R8, R36, R71, !PT ;  /* 0x0000004724087209 */ /* 0x004fe20007810000 */
[----:B------:R-:W-:-:S06]  /*95f0*/  FMUL.FTZ R71, R0, R79 ;  /* 0x0000004f00477220 */ /* 0x000fcc0000410000 */
[----:B------:R-:W2:Y:S01]  /*9600*/  MUFU.TANH R39, R39 ;  /* 0x0000002700277308 */ /* 0x000ea20000002400 */
[----:B0-----:R-:W-:-:S07]  /*9610*/  FMNMX.FTZ R10, R38, R73, !PT ;  /* 0x00000049260a7209 */ /* 0x001fce0007810000 */
        /* <DEDUP_REMOVED lines=13> */
[----:B-1----:R-:W-:Y:S01]  /*96f0*/  FMNMX.FTZ R8, R44, R73, !PT ;  /* 0x000000492c087209 */ /* 0x002fe20007810000 */
[----:B------:R-:W-:-:S06]  /*9700*/  FMUL.FTZ R73, R0, R81 ;  /* 0x0000005100497220 */ /* 0x000fcc0000410000 */
[----:B------:R-:W1:Y:S01]  /*9710*/  MUFU.TANH R47, R47 ;  /* 0x0000002f002f7308 */ /* 0x000e620000002400 */
[----:B--2---:R-:W-:Y:S01]  /*9720*/  FMNMX.FTZ R10, R46, R75, !PT ;  /* 0x0000004b2e0a7209 */ /* 0x004fe20007810000 */
[----:B------:R-:W-:Y:S02]  /*9730*/  WARPGROUP.DEPBAR.LE gsb0, 0x0 ;  /* 0x00008000000079c5 */ /* 0x000fe40000010000 */
[----:B------:R-:W-:-:S04]  /*9740*/  WARPGROUP.ARRIVE ;  /* 0x00000000000079c5 */ /* 0x000fc80000000000 */
        /* <DEDUP_REMOVED lines=34> */
[----:B------:R-:W-:Y:S01]  /*9970*/  FMUL.FTZ R77, R0, R85 ;  /* 0x00000055004d7220 */ /* 0x000fe20000410000 */
[----:B------:R-:W-:Y:S02]  /*9980*/  WARPGROUP.DEPBAR.LE gsb0, 0x0 ;  /* 0x00008000000079c5 */ /* 0x000fe40000010000 */
[----:B------:R-:W-:-:S03]  /*9990*/  WARPGROUP.ARRIVE ;  /* 0x00000000000079c5 */ /* 0x000fc60000000000 */
[----:B------:R-:W2:Y:S01]  /*99a0*/  MUFU.TANH R63, R63 ;  /* 0x0000003f003f7308 */ /* 0x000ea20000002400 */
[----:B0-----:R-:W-:Y:S02]  /*99b0*/  FMNMX.FTZ R10, R62, R79, !PT ;  /* 0x0000004f3e0a7209 */ /* 0x001fe40007810000 */
[----:B------:R-:W-:Y:S05]  /*99c0*/  QGMMA.64x96x32.F32.E4M3.E4M3 R88, R136, gdesc[UR4], R88, gsb0 ;  /* 0x0160000488587df3 */ /* 0x000fea0008000858 */
        /* <DEDUP_REMOVED lines=29> */
[----:B------:R-:W-:-:S06]  /*9ba0*/  WARPGROUP.DEPBAR.LE gsb0, 0x0 ;  /* 0x00008000000079c5 */ /* 0x000fcc0000010000 */
[----:B------:R-:W2:Y:S01]  /*9bb0*/  MUFU.TANH R79, R79 ;  /* 0x0000004f004f7308 */ /* 0x000ea20000002400 */
[----:B0-----:R-:W-:-:S07]  /*9bc0*/  FMNMX.FTZ R10, R78, R83, !PT ;  /* 0x000000534e0a7209 */ /* 0x001fce0007810000 */
[----:B------:R-:W0:Y:S01]  /*9bd0*/  MUFU.TANH R77, R77 ;  /* 0x0000004d004d7308 */ /* 0x000e220000002400 */
[----:B-1----:R-:W-:Y:S02]  /*9be0*/  FMNMX.FTZ R8, R76, R81, !PT ;  /* 0x000000514c087209 */ /* 0x002fe40007810000 */
[----:B--2---:R-:W-:Y:S02]  /*9bf0*/  FMNMX.FTZ R81, R79, R10, !PT ;  /* 0x0000000a4f517209 */ /* 0x004fe40007810000 */
[----:B0-----:R-:W-:-:S03]  /*9c00*/  FMNMX.FTZ R80, R77, R8, !PT ;  /* 0x000000084d507209 */ /* 0x001fc60007810000 */
[----:B------:R-:W0:Y:S04]  /*9c10*/  SHFL.BFLY PT, R8, R81, 0x2, 0x1f ;  /* 0x0c401f0051087f89 */ /* 0x000e2800000e0000 */
[----:B------:R-:W1:Y:S01]  /*9c20*/  SHFL.BFLY PT, R83, R80, 0x2, 0x1f ;  /* 0x0c401f0050537f89 */ /* 0x000e6200000e0000 */
[----:B0-----:R-:W-:Y:S01]  /*9c30*/  FMNMX.FTZ R82, R81, R8, !PT ;  /* 0x0000000851527209 */ /* 0x001fe20007810000 */
[----:B------:R-:W-:Y:S01]  /*9c40*/  IMAD.U32 R81, RZ, RZ, UR10 ;  /* 0x0000000aff517e24 */ /* 0x000fe2000f8e00ff */
[----:B-1----:R-:W-:-:S03]  /*9c50*/  FMNMX.FTZ R83, R80, R83, !PT ;  /* 0x0000005350537209 */ /* 0x002fc60007810000 */
[----:B------:R-:W0:Y:S04]  /*9c60*/  SHFL.BFLY PT, R85, R82, 0x1, 0x1f ;  /* 0x0c201f0052557f89 */ /* 0x000e2800000e0000 */
[----:B------:R-:W1:Y:S01]  /*9c70*/  SHFL.BFLY PT, R10, R83, 0x1, 0x1f ;  /* 0x0c201f00530a7f89 */ /* 0x000e6200000e0000 */
[----:B0-----:R-:W-:Y:S02]  /*9c80*/  FMNMX.FTZ R8, R82, R85, !PT ;  /* 0x0000005552087209 */ /* 0x001fe40007810000 */
[----:B-1----:R-:W-:-:S03]  /*9c90*/  FMNMX.FTZ R10, R83, R10, !PT ;  /* 0x0000000a530a7209 */ /* 0x002fc60007810000 */
[----:B------:R-:W-:-:S04]  /*9ca0*/  FADD.FTZ R9, -R8, R9 ;  /* 0x0000000908097221 */ /* 0x000fc80000010100 */
[----:B------:R-:W-:Y:S01]  /*9cb0*/  FMUL.FTZ R80, R9, UR10 ;  /* 0x0000000a09507c20 */ /* 0x000fe20008410000 */
[----:B------:R-:W-:-:S01]  /*9cc0*/  FFMA.FTZ R9, R10, R81, -8 ;  /* 0xc10000000a097423 */ /* 0x000fc20000010051 */
[----:B------:R-:W-:Y:S02]  /*9cd0*/  IMAD.U32 R81, RZ, RZ, UR10 ;  /* 0x0000000aff517e24 */ /* 0x000fe4000f8e00ff */
[----:B------:R-:W-:-:S01]  /*9ce0*/  FADD.FTZ R7, -R10, R7 ;  /* 0x000000070a077221 */ /* 0x000fc20000010100 */
[----:B------:R-:W-:Y:S01]  /*9cf0*/  FFMA.FTZ R12, R12, UR10, -R9 ;  /* 0x0000000a0c0c7c23 */ /* 0x000fe20008010809 */
[----:B------:R-:W-:-:S01]  /*9d00*/  FFMA.FTZ R82, R8, R81, -8 ;  /* 0xc100000008527423 */ /* 0x000fc20000010051 */
        /* <DEDUP_REMOVED lines=54> */
[----:B------:R-:W-:-:S04]  /*a070*/  FFMA.FTZ R54, R55, UR10, -R82 ;  /* 0x0000000a37367c23 */ /* 0x000fc80008010852 */
[----:B------:R-:W1:Y:S01]  /*a080*/  MUFU.EX2 R77, R77 ;  /* 0x0000004d004d7308 */ /* 0x000e620000000800 */
[----:B0-----:R-:W-:-:S07]  /*a090*/  FFMA.FTZ R4, R7, R4, R12 ;  /* 0x0000000407047223 */ /* 0x001fce000001000c */
[----:B------:R-:W0:Y:S08]  /*a0a0*/  MUFU.EX2 R11, R11 ;  /* 0x0000000b000b7308 */ /* 0x000e300000000800 */
[----:B------:R-:W2:Y:S01]  /*a0b0*/  MUFU.EX2 R14, R14 ;  /* 0x0000000e000e7308 */ /* 0x000ea20000000800 */
[----:B-1----:R-:W-:-:S07]  /*a0c0*/  FFMA.FTZ R3, R80, R3, R77 ;  /* 0x0000000350037223 */ /* 0x002fce000001004d */
        /* <DEDUP_REMOVED lines=41> */
[----:B0-----:R-:W-:-:S01]  /*a360*/  FADD.FTZ R86, R36, R59 ;  /* 0x0000003b24567221 */ /* 0x001fc20000010000 */
[----:B------:R-:W-:-:S06]  /*a370*/  FFMA.FTZ R59, R66, UR10, -R82 ;  /* 0x0000000a423b7c23 */ /* 0x000fcc0008010852 */
        /* <DEDUP_REMOVED lines=53> */
[----:B------:R-:W-:-:S06]  /*a6d0*/  IMAD.U32 R71, RZ, RZ, UR38 ;  /* 0x00000026ff477e24 */ /* 0x000fcc000f8e00ff */
[----:B------:R-:W0:Y:S01]  /*a6e0*/  MUFU.EX2 R62, R62 ;  /* 0x0000003e003e7308 */ /* 0x000e220000000800 */
[----:B--2---:R-:W-:-:S07]  /*a6f0*/  FADD.FTZ R3, R55, R4 ;  /* 0x0000000437037221 */ /* 0x004fce0000010000 */
[----:B------:R-:W2:Y:S01]  /*a700*/  MUFU.EX2 R64, R64 ;  /* 0x0000004000407308 */ /* 0x000ea20000000800 */
[----:B-1----:R-:W-:-:S07]  /*a710*/  FADD.FTZ R75, R61, R86 ;  /* 0x000000563d4b7221 */ /* 0x002fce0000010000 */
[----:B------:R-:W1:Y:S01]  /*a720*/  MUFU.EX2 R59, R59 ;  /* 0x0000003b003b7308 */ /* 0x000e620000000800 */
[----:B0-----:R-:W-:-:S01]  /*a730*/  FADD.FTZ R4, R62, R3 ;  /* 0x000000033e047221 */ /* 0x001fc20000010000 */
[----:B------:R-:W-:Y:S01]  /*a740*/  @!P1 LEA R3, R71, UR45, 0x3 ;  /* 0x0000002d47039c11 */ /* 0x000fe2000f8e18ff */
[----:B------:R-:W-:-:S04]  /*a750*/  FFMA.FTZ R71, R78, UR10, -R82 ;  /* 0x0000000a4e477c23 */ /* 0x000fc80008010852 */
[----:B------:R-:W-:Y:S01]  /*a760*/  @!P1 VIADD R3, R3, 0x19c40 ;  /* 0x00019c4003039836 */ /* 0x000fe20000000000 */
[----:B------:R-:W0:Y:S01]  /*a770*/  MUFU.EX2 R65, R65 ;  /* 0x0000004100417308 */ /* 0x000e220000000800 */
[----:B--2---:R-:W-:-:S03]  /*a780*/  FADD.FTZ R78, R64, R75 ;  /* 0x0000004b404e7221 */ /* 0x004fc60000010000 */
[----:B------:R-:W-:-:S04]  /*a790*/  @!P1 PRMT R3, RZ, 0x654, R3 ;  /* 0x00000654ff039816 */ /* 0x000fc80000000003 */
[----:B------:R-:W2:Y:S01]  /*a7a0*/  MUFU.EX2 R66, R66 ;  /* 0x0000004200427308 */ /* 0x000ea20000000800 */
[----:B-1----:R-:W-:-:S01]  /*a7b0*/  FADD.FTZ R75, R59, R4 ;  /* 0x000000043b4b7221 */ /* 0x002fc20000010000 */
[----:B------:R1:W-:Y:S06]  /*a7c0*/  @!P1 SYNCS.ARRIVE.TRANS64.RED.A1T0 RZ, [R3+URZ], RZ ;  /* 0x000000ff03ff99a7 */ /* 0x0003ec000810043f */
[----:B------:R-:W3:Y:S01]  /*a7d0*/  MUFU.EX2 R68, R68 ;  /* 0x0000004400447308 */ /* 0x000ee20000000800 */
[----:B0-----:R-:W-:-:S01]  /*a7e0*/  FADD.FTZ R81, R65, R78 ;  /* 0x0000004e41517221 */ /* 0x001fc20000010000 */
[----:B------:R-:W-:-:S06]  /*a7f0*/  FFMA.FTZ R78, R79, UR10, -R82 ;  /* 0x0000000a4f4e7c23 */ /* 0x000fcc0008010852 */
[----:B------:R-:W0:Y:S01]  /*a800*/  MUFU.EX2 R63, R63 ;  /* 0x0000003f003f7308 */ /* 0x000e220000000800 */
[----:B--2---:R-:W-:-:S07]  /*a810*/  FADD.FTZ R4, R66, R75 ;  /* 0x0000004b42047221 */ /* 0x004fce0000010000 */
[----:B------:R-:W1:Y:S01]  /*a820*/  MUFU.EX2 R69, R69 ;  /* 0x0000004500457308 */ /* 0x000e620000000800 */
[----:B---3--:R-:W-:-:S07]  /*a830*/  FADD.FTZ R82, R68, R81 ;  /* 0x0000005144527221 */ /* 0x008fce0000010000 */
        /* <DEDUP_REMOVED lines=18> */
[----:B0-----:R-:W-:-:S03]  /*a960*/  FADD.FTZ R4, R9, R82 ;  /* 0x0000005209047221 */ /* 0x001fc60000010000 */
[----:B-1----:R-:W-:Y:S01]  /*a970*/  FADD.FTZ R3, R78, R3 ;  /* 0x000000034e037221 */ /* 0x002fe20000010000 */
[----:B------:R-:W-:Y:S06]  /*a980*/  @!P0 BRA `(.L_x_906) ;  /* 0x0000000000048947 */ /* 0x000fec0003800000 */
[----:B------:R-:W-:Y:S01]  /*a990*/  BPT.TRAP 0x1 ;  /* 0x000000040000795c */ /* 0x000fe20000300000 */
.L_x_906:
        /* <DEDUP_REMOVED lines=90> */
.L_x_897:
[----:B------:R-:W-:-:S13]  /*af40*/  ISETP.GE.AND P2, PT, R2, UR43, PT ;  /* 0x0000002b02007c0c */ /* 0x000fda000bf46270 */
[----:B------:R-:W-:Y:S05]  /*af50*/  @!P2 BRA `(.L_x_908) ;  /* 0x00000034000ca947 */ /* 0x000fea0003800000 */
[----:B------:R-:W-:Y:S01]  /*af60*/  IMAD.IADD R11, R17, 0x1, -R19 ;  /* 0x00000001110b7824 */ /* 0x000fe200078e0a13 */
[----:B------:R-:W-:Y:S01]  /*af70*/  UMOV UR19, UR37 ;  /* 0x0000002500137c82 */ /* 0x000fe20008000000 */
[----:B------:R-:W-:Y:S01]  /*af80*/  IMAD.MOV.U32 R14, RZ, RZ, R8 ;  /* 0x000000ffff0e7224 */ /* 0x000fe200078e0008 */
[----:B------:R-:W-:Y:S01]  /*af90*/  UMOV UR20, UR38 ;  /* 0x0000002600147c82 */ /* 0x000fe20008000000 */
[C---:B------:R-:W-:Y:S01]  /*afa0*/  IMAD.IADD R13, R11.reuse, 0x1, R5 ;  /* 0x000000010b0d7824 */ /* 0x040fe200078e0205 */
[----:B------:R-:W-:Y:S01]  /*afb0*/  ULDC UR21, c[0x0][0x9e4] ;  /* 0x0002790000157ab9 */ /* 0x000fe20000000800 */
[----:B------:R-:W-:Y:S01]  /*afc0*/  IMAD.IADD R11, R11, 0x1, R6 ;  /* 0x000000010b0b7824 */ /* 0x000fe200078e0206 */
[----:B------:R-:W-:Y:S01]  /*afd0*/  ULDC UR18, c[0x0][0x988] ;  /* 0x0002620000127ab9 */ /* 0x000fe20000000800 */
[----:B------:R-:W-:Y:S01]  /*afe0*/  IMAD.MOV.U32 R12, RZ, RZ, R10 ;  /* 0x000000ffff0c7224 */ /* 0x000fe200078e000a */
[----:B------:R-:W-:Y:S01]  /*aff0*/  LOP3.LUT R9, RZ, R13, RZ, 0x33, !PT ;  /* 0x0000000dff097212 */ /* 0x000fe200078e33ff */
[----:B------:R-:W-:Y:S01]  /*b000*/  ULDC UR22, c[0x0][0x9e0] ;  /* 0x0002780000167ab9 */ /* 0x000fe20000000800 */
[----:B------:R-:W-:-:S07]  /*b010*/  LOP3.LUT R7, RZ, R11, RZ, 0x33, !PT ;  /* 0x0000000bff077212 */ /* 0x000fce00078e33ff */
.L_x_926:
[----:B------:R-:W-:-:S04]  /*b020*/  UISETP.NE.AND UP0, UPT, UR20, 0x1, UPT ;  /* 0x000000011400788c */ /* 0x000fc8000bf05270 */
[----:B------:R-:W-:-:S04]  /*b030*/  USEL UR37, URZ, 0x1, UP0 ;  /* 0x000000013f257887 */ /* 0x000fc80008000000 */
[----:B------:R-:W-:Y:S01]  /*b040*/  ULOP3.LUT UR37, UR19, UR37, URZ, 0x3c, !UPT ;  /* 0x0000002513257292 */ /* 0x000fe2000f8e3c3f */
[----:B------:R-:W-:Y:S11]  /*b050*/  @!P0 BRA `(.L_x_909) ;  /* 0x0000000000048947 */ /* 0x000ff60003800000 */
[----:B------:R-:W-:Y:S01]  /*b060*/  BPT.TRAP 0x1 ;  /* 0x000000040000795c */ /* 0x000fe20000300000 */
.L_x_909:
[----:B------:R-:W-:Y:S01]  /*b070*/  UIADD3 UR38, UR20, 0x1, URZ ;  /* 0x0000000114267890 */ /* 0x000fe2000fffe03f */
[----:B------:R-:W-:-:S03]  /*b080*/  IMAD.U32 R8, RZ, RZ, UR37 ;  /* 0x00000025ff087e24 */ /* 0x000fc6000f8e00ff */
[----:B------:R-:W-:Y:S02]  /*b090*/  UISETP.NE.AND UP0, UPT, UR38, 0x2, UPT ;  /* 0x000000022600788c */ /* 0x000fe4000bf05270 */
[----:B------:R-:W-:Y:S02]  /*b0a0*/  SHF.L.U32 R8, R8, 0x1f, RZ ;  /* 0x0000001f08087819 */ /* 0x000fe400000006ff */
[----:B------:R-:W-:-:S04]  /*b0b0*/  USEL UR38, UR38, URZ, UP0 ;  /* 0x0000003f26267287 */ /* 0x000fc80008000000 */
[----:B------:R-:W-:-:S09]  /*b0c0*/  ULEA UR23, UR38, UR45, 0x3 ;  /* 0x0000002d26177291 */ /* 0x000fd2000f8e183f */
[----:B------:R0:W1:Y:S01]  /*b0d0*/  SYNCS.PHASECHK.TRANS64.TRYWAIT P2, [UR23+0x19c30], R8 ;  /* 0x019c3008ff0075a7 */ /* 0x0000620008040157 */
[----:B------:R-:W-:Y:S05]  /*b0e0*/  @!P0 BRA `(.L_x_910) ;  /* 0x0000000000048947 */ /* 0x000fea0003800000 */
[----:B------:R-:W-:Y:S01]  /*b0f0*/  BPT.TRAP 0x1 ;  /* 0x000000040000795c */ /* 0x000fe20000300000 */
.L_x_910:
[----:B-1----:R-:W-:Y:S05]  /*b100*/  @P2 BRA `(.L_x_911) ;  /* 0x0000000000082947 */ /* 0x002fea0003800000 */
[----:B------:R-:W1:Y:S02]  /*b110*/  SYNCS.PHASECHK.TRANS64.TRYWAIT P2, [UR23+0x19c30], R8 ;  /* 0x019c3008ff0075a7 */ /* 0x000e640008040157 */
[----:B-1----:R-:W-:Y:S05]  /*b120*/  @!P2 BRA `(.L_x_912) ;  /* 0x000000a8009ca947 */ /* 0x002fea0003800000 */
.L_x_911:
        /* <DEDUP_REMOVED lines=17> */
.L_x_913:
[----:B------:R-:W-:Y:S01]  /*b240*/  ULEA UR11, UR20, UR45, 0x3 ;  /* 0x0000002d140b7291 */ /* 0x000fe2000f8e183f */
[----:B01----:R-:W-:-:S05]  /*b250*/  IMAD.U32 R8, RZ, RZ, UR19 ;  /* 0x00000013ff087e24 */ /* 0x003fca000f8e00ff */
[----:B------:R-:W-:-:S04]  /*b260*/  SHF.L.U32 R8, R8, 0x1f, RZ ;  /* 0x0000001f08087819 */ /* 0x000fc800000006ff */
[----:B------:R0:W1:Y:S01]  /*b270*/  SYNCS.PHASECHK.TRANS64.TRYWAIT P2, [UR11+0x19c50], R8 ;  /* 0x019c5008ff0075a7 */ /* 0x000062000804014b */
[----:B------:R-:W-:Y:S05]  /*b280*/  @!P0 BRA `(.L_x_914) ;  /* 0x0000000000048947 */ /* 0x000fea0003800000 */
[----:B------:R-:W-:Y:S01]  /*b290*/  BPT.TRAP 0x1 ;  /* 0x000000040000795c */ /* 0x000fe20000300000 */
.L_x_914:
[----:B-1----:R-:W-:Y:S05]  /*b2a0*/  @P2 BRA `(.L_x_915) ;  /* 0x0000000000082947 */ /* 0x002fea0003800000 */
[----:B------:R-:W1:Y:S02]  /*b2b0*/  SYNCS.PHASECHK.TRANS64.TRYWAIT P2, [UR11+0x19c50], R8 ;  /* 0x019c5008ff0075a7 */ /* 0x000e64000804014b */
[----:B-1----:R-:W-:Y:S05]  /*b2c0*/  @!P2 BRA `(.L_x_916) ;  /* 0x000000a8004ca947 */ /* 0x002fea0003800000 */
.L_x_915:
[----:B------:R-:W-:Y:S01]  /*b2d0*/  UIADD3 UR6, UR45, 0x3000, URZ ;  /* 0x000030002d067890 */ /* 0x000fe2000fffe03f */
[----:B------:R-:W-:Y:S01]  /*b2e0*/  WARPGROUP.ARRIVE ;  /* 0x00000000000079c5 */ /* 0x000fe20000000000 */
[----:B------:R-:W-:Y:S01]  /*b2f0*/  UMOV UR7, 0x40000040 ;  /* 0x4000004000077882 */ /* 0x000fe20000000000 */
[C---:B-1----:R-:W-:Y:S01]  /*b300*/  FMUL.FTZ R15, R0.reuse, R26 ;  /* 0x0000001a000f7220 */ /* 0x042fe20000410000 */
[----:B------:R-:W-:Y:S01]  /*b310*/  USHF.R.U32.HI UR6, URZ, 0x4, UR6 ;  /* 0x000000043f067899 */ /* 0x000fe20008011606 */
[C---:B0-----:R-:W-:Y:S01]  /*b320*/  FMUL.FTZ R8, R0.reuse, R24 ;  /* 0x0000001800087220 */ /* 0x041fe20000410000 */
        /* <DEDUP_REMOVED lines=72> */
[----:B------:R-:W0:Y:S03]  /*b7b0*/  MUFU.TANH R8, R8 ;  /* 0x0000000800087308 */ /* 0x000e260000002400 */
[----:B------:R-:W-:-:S02]  /*b7c0*/  @!P1 VIADD R40, R40, 0x19c40 ;  /* 0x00019c4028289836 */ /* 0x000fc40000000000 */
[----:B------:R-:W-:-:S03]  /*b7d0*/  IMAD.IADD R41, R86, 0x1, -R19 ;  /* 0x0000000156297824 */ /* 0x000fc600078e0a13 */
[----:B------:R-:W1:Y:S01]  /*b7e0*/  MUFU.TANH R10, R10 ;  /* 0x0000000a000a7308 */ /* 0x000e620000002400 */
[----:B------:R-:W-:Y:S01]  /*b7f0*/  IMAD R41, R16, -0x2, R41 ;  /* 0xfffffffe10297824 */ /* 0x000fe200078e0229 */
[----:B------:R-:W-:-:S03]  /*b800*/  @!P1 PRMT R40, RZ, 0x654, R40 ;  /* 0x00000654ff289816 */ /* 0x000fc60000000028 */
[----:B------:R-:W-:-:S03]  /*b810*/  VIADD R87, R41, UR17 ;  /* 0x0000001129577c36 */ /* 0x000fc60008000000 */
[----:B------:R-:W2:Y:S01]  /*b820*/  MUFU.TANH R15, R15 ;  /* 0x0000000f000f7308 */ /* 0x000ea20000002400 */
[----:B------:R-:W-:-:S07]  /*b830*/  IMAD.IADD R85, R5, 0x1, R87 ;  /* 0x0000000105557824 */ /* 0x000fce00078e0257 */
[----:B------:R-:W3:Y:S08]  /*b840*/  MUFU.TANH R20, R20 ;  /* 0x0000001400147308 */ /* 0x000ef00000002400 */
[----:B------:R-:W4:Y:S08]  /*b850*/  MUFU.TANH R21, R21 ;  /* 0x0000001500157308 */ /* 0x000f300000002400 */
        /* <DEDUP_REMOVED lines=61> */
[----:B------:R-:W-:Y:S01]  /*bc30*/  VIADD R136, R41, UR22 ;  /* 0x0000001629887c36 */ /* 0x000fe20008000000 */
[----:B------:R0:W-:Y:S03]  /*bc40*/  @!P1 SYNCS.ARRIVE.TRANS64.RED.A1T0 RZ, [R40+URZ], RZ ;  /* 0x000000ff28ff99a7 */ /* 0x0001e6000810043f */
[----:B------:R-:W-:Y:S01]  /*bc50*/  IMAD.IADD R86, R5, 0x1, R136 ;  /* 0x0000000105567824 */ /* 0x000fe200078e0288 */
        /* <DEDUP_REMOVED lines=12> */
[----:B-1234-:R-:W-:Y:S05]  /*bd20*/  @!P5 BRA `(.L_x_917) ;  /* 0x000000000058d947 */ /* 0x01efea0003800000 */
        /* <DEDUP_REMOVED lines=11> */
.L_x_919:
[----:B------:R-:W-:Y:S02]  /*bde0*/  IMAD.U32 R139, RZ, RZ, UR21 ;  /* 0x00000015ff8b7e24 */ /* 0x000fe4000f8e00ff */
[----:B------:R-:W-:-:S03]  /*bdf0*/  IMAD.MOV.U32 R137, RZ, RZ, R13 ;  /* 0x000000ffff897224 */ /* 0x000fc600078e000d */
[----:B------:R-:W-:-:S13]  /*be00*/  ISETP.NE.AND P2, PT, R139, 0x1, PT ;  /* 0x000000018b00780c */ /* 0x000fda0003f45270 */
[----:B0-----:R-:W0:Y:S02]  /*be10*/  @P2 LDC.64 R40, c[0x0][0x9e8] ;  /* 0x00027a00ff282b82 */ /* 0x001e240000000a00 */
[----:B0-----:R-:W-:-:S05]  /*be20*/  @P2 IMAD.HI.U32 R40, R13, R40, RZ ;  /* 0x000000280d282227 */ /* 0x001fca00078e00ff */
[----:B------:R-:W-:-:S07]  /*be30*/  @P2 SHF.R.U32.HI R137, RZ, R41, R40 ;  /* 0x00000029ff892219 */ /* 0x000fce0000011628 */
.L_x_920:
[----:B------:R-:W-:Y:S05]  /*be40*/  BSYNC B0 ;  /* 0x0000000000007941 */ /* 0x000fea0003800000 */
.L_x_918:
[----:B------:R-:W-:-:S04]  /*be50*/  IMAD R41, R137, R139, -R82 ;  /* 0x0000008b89297224 */ /* 0x000fc800078e0a52 */
[----:B------:R-:W-:-:S05]  /*be60*/  IMAD R41, R16, -0x2, R41 ;  /* 0xfffffffe10297824 */ /* 0x000fca00078e0229 */
[----:B------:R-:W-:Y:S02]  /*be70*/  VIADDMNMX R86, R41, R139, R86, PT ;  /* 0x0000008b29567246 */ /* 0x000fe40003800156 */
[----:B------:R-:W-:-:S07]  /*be80*/  VIMNMX R85, R85, R41, !PT ;  /* 0x0000002955557248 */ /* 0x000fce0007fe0100 */
.L_x_917:
[----:B------:R-:W-:Y:S01]  /*be90*/  ISETP.GT.AND P2, PT, R2, -0x1, PT ;  /* 0xffffffff0200780c */ /* 0x000fe20003f44270 */
[C---:B------:R-:W-:Y:S02]  /*bea0*/  IMAD.IADD R136, R6.reuse, 0x1, R136 ;  /* 0x0000000106887824 */ /* 0x040fe400078e0288 */
[----:B------:R-:W-:Y:S01]  /*beb0*/  IMAD.IADD R87, R6, 0x1, R87 ;  /* 0x0000000106577824 */ /* 0x000fe200078e0257 */
[C---:B------:R-:W-:Y:S02]  /*bec0*/  ISETP.GT.AND P4, PT, R85.reuse, RZ, P2 ;  /* 0x000000ff5500720c */ /* 0x040fe40001784270 */
[----:B------:R-:W-:Y:S02]  /*bed0*/  ISETP.GT.AND P6, PT, R85, 0x1, P2 ;  /* 0x000000015500780c */ /* 0x000fe400017c4270 */
[C---:B------:R-:W-:Y:S02]  /*bee0*/  ISETP.LT.OR P4, PT, R86.reuse, 0x1, P4 ;  /* 0x000000015600780c */ /* 0x040fe40002781670 */
[----:B------:R-:W-:-:S02]  /*bef0*/  ISETP.LT.OR P6, PT, R86, 0x2, P6 ;  /* 0x000000025600780c */ /* 0x000fc400037c1670 */
[----:B0-----:R-:W-:Y:S02]  /*bf00*/  FSEL R41, R8, -INF , !P4 ;  /* 0xff80000008297808 */ /* 0x001fe40006000000 */
        /* <DEDUP_REMOVED lines=103> */
.L_x_923:
[----:B------:R-:W-:Y:S02]  /*c580*/  IMAD.U32 R86, RZ, RZ, UR21 ;  /* 0x00000015ff567e24 */ /* 0x000fe4000f8e00ff */
[----:B------:R-:W-:-:S03]  /*c590*/  IMAD.MOV.U32 R85, RZ, RZ, R11 ;  /* 0x000000ffff557224 */ /* 0x000fc600078e000b */
[----:B------:R-:W-:-:S13]  /*c5a0*/  ISETP.NE.AND P3, PT, R86, 0x1, PT ;  /* 0x000000015600780c */ /* 0x000fda0003f65270 */
[----:B------:R-:W0:Y:S02]  /*c5b0*/  @P3 LDC.64 R26, c[0x0][0x9e8] ;  /* 0x00027a00ff1a3b82 */ /* 0x000e240000000a00 */
[----:B0-----:R-:W-:-:S05]  /*c5c0*/  @P3 IMAD.HI.U32 R26, R11, R26, RZ ;  /* 0x0000001a0b1a3227 */ /* 0x001fca00078e00ff */
[----:B------:R-:W-:-:S07]  /*c5d0*/  @P3 SHF.R.U32.HI R85, RZ, R27, R26 ;  /* 0x0000001bff553219 */ /* 0x000fce000001161a */
.L_x_924:
[----:B------:R-:W-:Y:S05]  /*c5e0*/  BSYNC B0 ;  /* 0x0000000000007941 */ /* 0x000fea0003800000 */
.L_x_922:
[----:B------:R-:W-:-:S04]  /*c5f0*/  IMAD R27, R85, R86, -R82 ;  /* 0x00000056551b7224 */ /* 0x000fc800078e0a52 */
[----:B------:R-:W-:-:S05]  /*c600*/  IMAD R27, R16, -0x2, R27 ;  /* 0xfffffffe101b7824 */ /* 0x000fca00078e021b */
[----:B------:R-:W-:Y:S02]  /*c610*/  VIADDMNMX R136, R27, R86, R136, PT ;  /* 0x000000561b887246 */ /* 0x000fe40003800188 */
[----:B------:R-:W-:-:S07]  /*c620*/  VIMNMX R87, R87, R27, !PT ;  /* 0x0000001b57577248 */ /* 0x000fce0007fe0100 */
.L_x_921:
[----:B------:R-:W-:Y:S01]  /*c630*/  FMNMX.FTZ R27, R41, R12, !PT ;  /* 0x0000000c291b7209 */ /* 0x000fe20007810000 */
[----:B------:R-:W-:Y:S01]  /*c640*/  UMOV UR10, UR18 ;  /* 0x00000012000a7c82 */ /* 0x000fe20008000000 */
        /* <DEDUP_REMOVED lines=64> */
[----:B------:R-:W0:Y:S03]  /*ca50*/  SHFL.BFLY PT, R10, R27, 0x2, 0x1f ;  /* 0x0c401f001b0a7f89 */ /* 0x000e2600000e0000 */
[----:B------:R-:W-:-:S02]  /*ca60*/  ISETP.LT.OR P4, PT, R136, 0x42, P4 ;  /* 0x000000428800780c */ /* 0x000fc40002781670 */
[----:B0-----:R-:W-:-:S05]  /*ca70*/  FMNMX.FTZ R26, R27, R10, !PT ;  /* 0x0000000a1b1a7209 */ /* 0x001fca0007810000 */
[----:B------:R-:W0:Y:S02]  /*ca80*/  SHFL.BFLY PT, R85, R26, 0x1, 0x1f ;  /* 0x0c201f001a557f89 */ /* 0x000e2400000e0000 */
[----:B0-----:R-:W-:Y:S01]  /*ca90*/  FMNMX.FTZ R10, R26, R85, !PT ;  /* 0x000000551a0a7209 */ /* 0x001fe20007810000 */
[----:B------:R-:W-:Y:S01]  /*caa0*/  IMAD.U32 R85, RZ, RZ, UR10 ;  /* 0x0000000aff557e24 */ /* 0x000fe2000f8e00ff */
[----:B------:R-:W-:Y:S02]  /*cab0*/  FSEL R26, R29, -INF , !P3 ;  /* 0xff8000001d1a7808 */ /* 0x000fe40005800000 */
[----:B------:R-:W-:Y:S01]  /*cac0*/  ISETP.GT.AND P3, PT, R87, 0x19, P2 ;  /* 0x000000195700780c */ /* 0x000fe20001764270 */
[----:B------:R-:W-:-:S01]  /*cad0*/  FFMA.FTZ R27, R10, R85, -8 ;  /* 0xc10000000a1b7423 */ /* 0x000fc20000010055 */
[----:B------:R-:W-:Y:S02]  /*cae0*/  FSETP.NEU.FTZ.AND P6, PT, R10, -INF , PT ;  /* 0xff8000000a00780b */ /* 0x000fe40003fdd000 */
[----:B------:R-:W-:-:S02]  /*caf0*/  ISETP.LT.OR P3, PT, R136, 0x1a, P3 ;  /* 0x0000001a8800780c */ /* 0x000fc40001f61670 */
[----:B------:R-:W-:Y:S02]  /*cb00*/  FSEL R27, R27, RZ, P6 ;  /* 0x000000ff1b1b7208 */ /* 0x000fe40003000000 */
[----:B------:R-:W-:Y:S02]  /*cb10*/  FSEL R33, R33, -INF , !P3 ;  /* 0xff80000021217808 */ /* 0x000fe40005800000 */
[----:B------:R-:W-:Y:S01]  /*cb20*/  ISETP.GT.AND P3, PT, R87, 0x21, P2 ;  /* 0x000000215700780c */ /* 0x000fe20001764270 */
[----:B------:R-:W-:-:S01]  /*cb30*/  FFMA.FTZ R41, R41, UR10, -R27 ;  /* 0x0000000a29297c23 */ /* 0x000fc2000801081b */
[--C-:B------:R-:W-:Y:S01]  /*cb40*/  FFMA.FTZ R82, R8, UR10, -R27.reuse ;  /* 0x0000000a08527c23 */ /* 0x100fe2000801081b */
[----:B------:R-:W-:-:S01]  /*cb50*/  FFMA.FTZ R86, R32, UR10, -R27 ;  /* 0x0000000a20567c23 */ /* 0x000fc2000801081b */
[----:B------:R-:W-:Y:S01]  /*cb60*/  ISETP.LT.OR P3, PT, R136, 0x22, P3 ;  /* 0x000000228800780c */ /* 0x000fe20001f61670 */
[----:B------:R0:W-:Y:S01]  /*cb70*/  MUFU.EX2 R29, R41 ;  /* 0x00000029001d7308 */ /* 0x0001e20000000800 */
[----:B------:R-:W-:-:S01]  /*cb80*/  FFMA.FTZ R32, R34, UR10, -R27 ;  /* 0x0000000a22207c23 */ /* 0x000fc2000801081b */
[----:B------:R-:W-:Y:S01]  /*cb90*/  FSEL R34, R55, -INF , !P4 ;  /* 0xff80000037227808 */ /* 0x000fe20006000000 */
[----:B------:R-:W-:-:S01]  /*cba0*/  FFMA.FTZ R137, R137, UR10, -R27 ;  /* 0x0000000a89897c23 */ /* 0x000fc2000801081b */
[----:B------:R-:W-:Y:S01]  /*cbb0*/  FSEL R37, R37, -INF , !P3 ;  /* 0xff80000025257808 */ /* 0x000fe20005800000 */
[----:B------:R-:W-:-:S01]  /*cbc0*/  FFMA.FTZ R46, R46, UR10, -R27 ;  /* 0x0000000a2e2e7c23 */ /* 0x000fc2000801081b */
[----:B------:R-:W-:Y:S01]  /*cbd0*/  ISETP.GT.AND P3, PT, R87, RZ, P2 ;  /* 0x000000ff5700720c */ /* 0x000fe20001764270 */
[----:B------:R-:W-:-:S01]  /*cbe0*/  FFMA.FTZ R50, R50, UR10, -R27 ;  /* 0x0000000a32327c23 */ /* 0x000fc2000801081b */
[----:B------:R-:W-:Y:S01]  /*cbf0*/  ISETP.GT.AND P4, PT, R87, 0x49, P2 ;  /* 0x000000495700780c */ /* 0x000fe20001784270 */
[----:B------:R-:W-:-:S01]  /*cc00*/  FFMA.FTZ R54, R54, UR10, -R27 ;  /* 0x0000000a36367c23 */ /* 0x000fc2000801081b */
[----:B------:R-:W-:Y:S01]  /*cc10*/  ISETP.LT.OR P3, PT, R136, 0x1, P3 ;  /* 0x000000018800780c */ /* 0x000fe20001f61670 */
[----:B------:R-:W-:-:S01]  /*cc20*/  FFMA.FTZ R21, R21, UR10, -R27 ;  /* 0x0000000a15157c23 */ /* 0x000fc2000801081b */
[----:B------:R-:W-:Y:S01]  /*cc30*/  ISETP.LT.OR P4, PT, R136, 0x4a, P4 ;  /* 0x0000004a8800780c */ /* 0x000fe20002781670 */
[----:B------:R-:W-:-:S01]  /*cc40*/  FFMA.FTZ R24, R24, UR10, -R27 ;  /* 0x0000000a18187c23 */ /* 0x000fc2000801081b */
[----:B------:R-:W-:Y:S01]  /*cc50*/  FSEL R15, R15, -INF , !P3 ;  /* 0xff8000000f0f7808 */ /* 0x000fe20005800000 */
[----:B------:R-:W-:-:S01]  /*cc60*/  FFMA.FTZ R40, R40, UR10, -R27 ;  /* 0x0000000a28287c23 */ /* 0x000fc2000801081b */
[----:B------:R-:W-:Y:S01]  /*cc70*/  ISETP.GT.AND P3, PT, R87, 0x30, P2 ;  /* 0x000000305700780c */ /* 0x000fe20001764270 */
[----:B------:R-:W-:-:S01]  /*cc80*/  FFMA.FTZ R30, R30, UR10, -R27 ;  /* 0x0000000a1e1e7c23 */ /* 0x000fc2000801081b */
[----:B0-----:R-:W-:Y:S01]  /*cc90*/  FMNMX.FTZ R41, R15, R14, !PT ;  /* 0x0000000e0f297209 */ /* 0x001fe20007810000 */
[----:B------:R-:W-:-:S01]  /*cca0*/  FFMA.FTZ R71, R71, UR10, -R27 ;  /* 0x0000000a47477c23 */ /* 0x000fc2000801081b */
[----:B------:R-:W-:Y:S01]  /*ccb0*/  ISETP.LT.OR P3, PT, R136, 0x31, P3 ;  /* 0x000000318800780c */ /* 0x000fe20001f61670 */
[----:B------:R-:W-:-:S01]  /*ccc0*/  FFMA.FTZ R143, R80, UR10, -R27 ;  /* 0x0000000a508f7c23 */ /* 0x000fc2000801081b */
[----:B------:R-:W-:Y:S01]  /*ccd0*/  FMNMX.FTZ R8, R20, R41, !PT ;  /* 0x0000002914087209 */ /* 0x000fe20007810000 */
[----:B------:R-:W-:-:S01]  /*cce0*/  FFMA.FTZ R84, R84, UR10, -R27 ;  /* 0x0000000a54547c23 */ /* 0x000fc2000801081b */
[----:B------:R-:W-:Y:S01]  /*ccf0*/  FSEL R45, R45, -INF , !P3 ;  /* 0xff8000002d2d7808 */ /* 0x000fe20005800000 */
[----:B------:R-:W-:Y:S01]  /*cd00*/  MUFU.EX2 R41, R137 ;  /* 0x0000008900297308 */ /* 0x000fe20000000800 */
[----:B------:R-:W-:-:S02]  /*cd10*/  FMNMX.FTZ R8, R23, R8, !PT ;  /* 0x0000000817087209 */ /* 0x000fc40007810000 */
[----:B------:R-:W-:Y:S02]  /*cd20*/  ISETP.GT.AND P3, PT, R87, 0x38, P2 ;  /* 0x000000385700780c */ /* 0x000fe40001764270 */
[----:B------:R-:W-:Y:S02]  /*cd30*/  FMNMX.FTZ R85, R25, R8, !PT ;  /* 0x0000000819557209 */ /* 0x000fe40007810000 */
[----:B------:R-:W-:Y:S01]  /*cd40*/  ISETP.LT.OR P3, PT, R136, 0x39, P3 ;  /* 0x000000398800780c */ /* 0x000fe20001f61670 */
[----:B------:R-:W-:Y:S01]  /*cd50*/  MUFU.EX2 R82, R82 ;  /* 0x0000005200527308 */ /* 0x000fe20000000800 */
[----:B------:R-:W-:Y:S02]  /*cd60*/  FMNMX.FTZ R85, R28, R85, !PT ;  /* 0x000000551c557209 */ /* 0x000fe40007810000 */
[----:B------:R-:W-:Y:S02]  /*cd70*/  FSEL R49, R49, -INF , !P3 ;  /* 0xff80000031317808 */ /* 0x000fe40005800000 */
[----:B------:R-:W-:-:S02]  /*cd80*/  FMNMX.FTZ R8, R26, R85, !PT ;  /* 0x000000551a087209 */ /* 0x000fc40007810000 */
[----:B------:R-:W-:Y:S01]  /*cd90*/  ISETP.GT.AND P3, PT, R87, 0x40, P2 ;  /* 0x000000405700780c */ /* 0x000fe20001764270 */
[----:B------:R0:W-:Y:S01]  /*cda0*/  MUFU.EX2 R85, R86 ;  /* 0x0000005600557308 */ /* 0x0001e20000000800 */
[----:B------:R-:W-:Y:S02]  /*cdb0*/  FMNMX.FTZ R8, R31, R8, !PT ;  /* 0x000000081f087209 */ /* 0x000fe40007810000 */
[----:B------:R-:W-:Y:S02]  /*cdc0*/  ISETP.LT.OR P3, PT, R136, 0x41, P3 ;  /* 0x000000418800780c */ /* 0x000fe40001f61670 */
[----:B------:R-:W-:Y:S02]  /*cdd0*/  FMNMX.FTZ R8, R33, R8, !PT ;  /* 0x0000000821087209 */ /* 0x000fe40007810000 */
[----:B------:R-:W-:Y:S01]  /*cde0*/  FSEL R53, R53, -INF , !P3 ;  /* 0xff80000035357808 */ /* 0x000fe20005800000 */
[----:B------:R-:W-:Y:S01]  /*cdf0*/  MUFU.EX2 R21, R21 ;  /* 0x0000001500157308 */ /* 0x000fe20000000800 */
[----:B------:R-:W-:Y:S01]  /*ce00*/  FMNMX.FTZ R8, R35, R8, !PT ;  /* 0x0000000823087209 */ /* 0x000fe20007810000 */
[--C-:B0-----:R-:W-:Y:S01]  /*ce10*/  FFMA.FTZ R86, R36, UR10, -R27.reuse ;  /* 0x0000000a24567c23 */ /* 0x101fe2000801081b */
[----:B------:R-:W-:Y:S01]  /*ce20*/  ISETP.GT.AND P3, PT, R87, 0x48, P2 ;  /* 0x000000485700780c */ /* 0x000fe20001764270 */
[----:B------:R-:W-:Y:S01]  /*ce30*/  FFMA.FTZ R36, R38, UR10, -R27 ;  /* 0x0000000a26247c23 */ /* 0x000fe2000801081b */
[----:B------:R-:W-:-:S02]  /*ce40*/  FMNMX.FTZ R8, R37, R8, !PT ;  /* 0x0000000825087209 */ /* 0x000fc40007810000 */
[----:B------:R-:W-:Y:S01]  /*ce50*/  ISETP.LT.OR P3, PT, R136, 0x49, P3 ;  /* 0x000000498800780c */ /* 0x000fe20001f61670 */
[----:B------:R0:W-:Y:S01]  /*ce60*/  MUFU.EX2 R55, R86 ;  /* 0x0000005600377308 */ /* 0x0001e20000000800 */
[----:B------:R-:W-:Y:S02]  /*ce70*/  FMNMX.FTZ R8, R39, R8, !PT ;  /* 0x0000000827087209 */ /* 0x000fe40007810000 */
[----:B------:R-:W-:Y:S02]  /*ce80*/  FSEL R56, R56, -INF , !P3 ;  /* 0xff80000038387808 */ /* 0x000fe40005800000 */
[----:B------:R-:W-:Y:S02]  /*ce90*/  FMNMX.FTZ R8, R43, R8, !PT ;  /* 0x000000082b087209 */ /* 0x000fe40007810000 */
[----:B------:R-:W-:Y:S01]  /*cea0*/  ISETP.GT.AND P3, PT, R87, 0x50, P2 ;  /* 0x000000505700780c */ /* 0x000fe20001764270 */
[----:B------:R-:W-:Y:S01]  /*ceb0*/  MUFU.EX2 R24, R24 ;  /* 0x0000001800187308 */ /* 0x000fe20000000800 */
[----:B------:R-:W-:Y:S01]  /*cec0*/  FMNMX.FTZ R8, R45, R8, !PT ;  /* 0x000000082d087209 */ /* 0x000fe20007810000 */
[--C-:B0-----:R-:W-:Y:S01]  /*ced0*/  FFMA.FTZ R86, R42, UR10, -R27.reuse ;  /* 0x0000000a2a567c23 */ /* 0x101fe2000801081b */
        /* <DEDUP_REMOVED lines=11> */
[----:B------:R-:W-:Y:S01]  /*cf90*/  FFMA.FTZ R62, R70, UR10, -R27 ;  /* 0x0000000a463e7c23 */ /* 0x000fe2000801081b */
        /* <DEDUP_REMOVED lines=8> */
[----:B------:R-:W-:Y:S02]  /*d020*/  ISETP.LT.OR P3, PT, R136, 0x59, P3 ;  /* 0x000000598800780c */ /* 0x000fe40001f61670 */
[----:B------:R-:W-:-:S02]  /*d030*/  FSEL R61, R61, -INF , !P4 ;  /* 0xff8000003d3d7808 */ /* 0x000fc40006000000 */
[----:B------:R-:W-:Y:S01]  /*d040*/  FMNMX.FTZ R139, R57, R8, !PT ;  /* 0x00000008398b7209 */ /* 0x000fe20007810000 */
[----:B------:R0:W-:Y:S01]  /*d050*/  MUFU.EX2 R59, R86 ;  /* 0x00000056003b7308 */ /* 0x0001e20000000800 */
[----:B------:R-:W-:Y:S02]  /*d060*/  ISETP.GT.AND P4, PT, R87, 0x59, P2 ;  /* 0x000000595700780c */ /* 0x000fe40001784270 */
[----:B------:R-:W-:Y:S02]  /*d070*/  FSEL R63, R63, -INF , !P3 ;  /* 0xff8000003f3f7808 */ /* 0x000fe40005800000 */
[----:B------:R-:W-:Y:S02]  /*d080*/  ISETP.GT.AND P3, PT, R87, 0x60, P2 ;  /* 0x000000605700780c */ /* 0x000fe40001764270 */
[----:B------:R-:W-:Y:S01]  /*d090*/  FMNMX.FTZ R8, R38, R139, !PT ;  /* 0x0000008b26087209 */ /* 0x000fe20007810000 */
[----:B------:R-:W-:Y:S01]  /*d0a0*/  MUFU.EX2 R30, R30 ;  /* 0x0000001e001e7308 */ /* 0x000fe20000000800 */
[----:B------:R-:W-:Y:S01]  /*d0b0*/  ISETP.LT.OR P4, PT, R136, 0x5a, P4 ;  /* 0x0000005a8800780c */ /* 0x000fe20002781670 */
[--C-:B0-----:R-:W-:Y:S01]  /*d0c0*/  FFMA.FTZ R86, R60, UR10, -R27.reuse ;  /* 0x0000000a3c567c23 */ /* 0x101fe2000801081b */
[----:B------:R-:W-:Y:S01]  /*d0d0*/  ISETP.LT.OR P3, PT, R136, 0x61, P3 ;  /* 0x000000618800780c */ /* 0x000fe20001f61670 */
[--C-:B------:R-:W-:Y:S01]  /*d0e0*/  FFMA.FTZ R60, R66, UR10, -R27.reuse ;  /* 0x0000000a423c7c23 */ /* 0x100fe2000801081b */
[----:B------:R-:W-:Y:S01]  /*d0f0*/  FMNMX.FTZ R8, R61, R8, !PT ;  /* 0x000000083d087209 */ /* 0x000fe20007810000 */
[----:B------:R-:W-:Y:S01]  /*d100*/  FFMA.FTZ R66, R78, UR10, -R27 ;  /* 0x0000000a4e427c23 */ /* 0x000fe2000801081b */
[----:B------:R-:W-:Y:S01]  /*d110*/  FSEL R65, R65, -INF , !P4 ;  /* 0xff80000041417808 */ /* 0x000fe20006000000 */
[----:B------:R-:W-:Y:S01]  /*d120*/  MUFU.EX2 R32, R32 ;  /* 0x0000002000207308 */ /* 0x000fe20000000800 */
[----:B------:R-:W-:-:S02]  /*d130*/  ISETP.GT.AND P4, PT, R87, 0x61, P2 ;  /* 0x000000615700780c */ /* 0x000fc40001784270 */
[----:B------:R-:W-:Y:S02]  /*d140*/  FSEL R67, R67, -INF , !P3 ;  /* 0xff80000043437808 */ /* 0x000fe40005800000 */
[----:B------:R-:W-:Y:S02]  /*d150*/  ISETP.GT.AND P3, PT, R87, 0x68, P2 ;  /* 0x000000685700780c */ /* 0x000fe40001764270 */
[----:B------:R-:W-:Y:S01]  /*d160*/  FMNMX.FTZ R8, R63, R8, !PT ;  /* 0x000000083f087209 */ /* 0x000fe20007810000 */
[----:B------:R-:W-:Y:S01]  /*d170*/  MUFU.EX2 R36, R36 ;  /* 0x0000002400247308 */ /* 0x000fe20000000800 */
[C---:B------:R-:W-:Y:S02]  /*d180*/  ISETP.LT.OR P4, PT, R136.reuse, 0x62, P4 ;  /* 0x000000628800780c */ /* 0x040fe40002781670 */
[----:B------:R-:W-:Y:S02]  /*d190*/  ISETP.LT.OR P3, PT, R136, 0x69, P3 ;  /* 0x000000698800780c */ /* 0x000fe40001f61670 */
[----:B------:R-:W-:-:S02]  /*d1a0*/  FMNMX.FTZ R8, R65, R8, !PT ;  /* 0x0000000841087209 */ /* 0x000fc40007810000 */
[----:B------:R-:W-:Y:S01]  /*d1b0*/  FSEL R46, R69, -INF , !P4 ;  /* 0xff800000452e7808 */ /* 0x000fe20006000000 */
[----:B------:R-:W-:Y:S01]  /*d1c0*/  MUFU.EX2 R42, R42 ;  /* 0x0000002a002a7308 */ /* 0x000fe20000000800 */
[----:B------:R-:W-:Y:S02]  /*d1d0*/  ISETP.GT.AND P4, PT, R87, 0x69, P2 ;  /* 0x000000695700780c */ /* 0x000fe40001784270 */
[----:B------:R-:W-:Y:S02]  /*d1e0*/  FSEL R72, R72, -INF , !P3 ;  /* 0xff80000048487808 */ /* 0x000fe40005800000 */
[----:B------:R-:W-:Y:S02]  /*d1f0*/  FMNMX.FTZ R139, R67, R8, !PT ;  /* 0x00000008438b7209 */ /* 0x000fe40007810000 */
[----:B------:R-:W-:Y:S01]  /*d200*/  ISETP.GT.AND P3, PT, R87, 0x70, P2 ;  /* 0x000000705700780c */ /* 0x000fe20001764270 */
[----:B------:R0:W-:Y:S01]  /*d210*/  MUFU.EX2 R69, R50 ;  /* 0x0000003200457308 */ /* 0x0001e20000000800 */
[----:B------:R-:W-:-:S02]  /*d220*/  ISETP.LT.OR P4, PT, R136, 0x6a, P4 ;  /* 0x0000006a8800780c */ /* 0x000fc40002781670 */
[----:B------:R-:W-:Y:S02]  /*d230*/  FMNMX.FTZ R139, R46, R139, !PT ;  /* 0x0000008b2e8b7209 */ /* 0x000fe40007810000 */
[----:B------:R-:W-:Y:S02]  /*d240*/  ISETP.LT.OR P3, PT, R136, 0x71, P3 ;  /* 0x000000718800780c */ /* 0x000fe40001f61670 */
[----:B------:R-:W-:Y:S01]  /*d250*/  FSEL R73, R73, -INF , !P4 ;  /* 0xff80000049497808 */ /* 0x000fe20006000000 */
[----:B------:R-:W-:Y:S01]  /*d260*/  MUFU.EX2 R44, R44 ;  /* 0x0000002c002c7308 */ /* 0x000fe20000000800 */
[----:B------:R-:W-:Y:S02]  /*d270*/  ISETP.GT.AND P4, PT, R87, 0x71, P2 ;  /* 0x000000715700780c */ /* 0x000fe40001784270 */
[----:B------:R-:W-:Y:S01]  /*d280*/  FMNMX.FTZ R8, R72, R139, !PT ;  /* 0x0000008b48087209 */ /* 0x000fe20007810000 */
[----:B------:R-:W-:-:S01]  /*d290*/  FFMA.FTZ R139, R68, UR10, -R27 ;  /* 0x0000000a448b7c23 */ /* 0x000fc2000801081b */
[----:B0-----:R-:W-:Y:S01]  /*d2a0*/  FSEL R50, R75, -INF , !P3 ;  /* 0xff8000004b327808 */ /* 0x001fe20005800000 */
[----:B------:R-:W-:-:S01]  /*d2b0*/  FFMA.FTZ R68, R83, UR10, -R27 ;  /* 0x0000000a53447c23 */ /* 0x000fc2000801081b */
[C---:B------:R-:W-:Y:S01]  /*d2c0*/  ISETP.GT.AND P3, PT, R87.reuse, 0x78, P2 ;  /* 0x000000785700780c */ /* 0x040fe20001764270 */
[----:B------:R0:W-:Y:S01]  /*d2d0*/  MUFU.EX2 R75, R54 ;  /* 0x00000036004b7308 */ /* 0x0001e20000000800 */
[----:B------:R-:W-:Y:S01]  /*d2e0*/  ISETP.GT.AND P2, PT, R87, 0x79, P2 ;  /* 0x000000795700780c */ /* 0x000fe20001744270 */
[----:B------:R-:W-:Y:S01]  /*d2f0*/  IMAD.U32 R83, RZ, RZ, UR10 ;  /* 0x0000000aff537e24 */ /* 0x000fe2000f8e00ff */
[----:B------:R-:W-:-:S02]  /*d300*/  ISETP.LT.OR P4, PT, R136, 0x72, P4 ;  /* 0x000000728800780c */ /* 0x000fc40002781670 */
[----:B------:R-:W-:Y:S02]  /*d310*/  FMNMX.FTZ R87, R73, R8, !PT ;  /* 0x0000000849577209 */ /* 0x000fe40007810000 */
[----:B------:R-:W-:Y:S01]  /*d320*/  ISETP.LT.OR P3, PT, R136, 0x79, P3 ;  /* 0x000000798800780c */ /* 0x000fe20001f61670 */
[----:B------:R-:W-:Y:S01]  /*d330*/  MUFU.EX2 R48, R48 ;  /* 0x0000003000307308 */ /* 0x000fe20000000800 */
[----:B------:R-:W-:Y:S02]  /*d340*/  FSEL R77, R77, -INF , !P4 ;  /* 0xff8000004d4d7808 */ /* 0x000fe40006000000 */
[----:B------:R-:W-:Y:S02]  /*d350*/  FMNMX.FTZ R8, R50, R87, !PT ;  /* 0x0000005732087209 */ /* 0x000fe40007810000 */
[----:B------:R-:W-:Y:S02]  /*d360*/  ISETP.LT.OR P2, PT, R136, 0x7a, P2 ;  /* 0x0000007a8800780c */ /* 0x000fe40001741670 */
[----:B------:R-:W-:Y:S01]  /*d370*/  FSEL R79, R79, -INF , !P3 ;  /* 0xff8000004f4f7808 */ /* 0x000fe20005800000 */
[----:B------:R-:W-:Y:S01]  /*d380*/  MUFU.EX2 R52, R52 ;  /* 0x0000003400347308 */ /* 0x000fe20000000800 */
[----:B------:R-:W-:-:S02]  /*d390*/  FMNMX.FTZ R8, R77, R8, !PT ;  /* 0x000000084d087209 */ /* 0x000fc40007810000 */
[----:B0-----:R-:W-:Y:S02]  /*d3a0*/  FSEL R54, R81, -INF , !P2 ;  /* 0xff80000051367808 */ /* 0x001fe40005000000 */
[----:B------:R-:W-:-:S03]  /*d3b0*/  FMNMX.FTZ R87, R79, R8, !PT ;  /* 0x000000084f577209 */ /* 0x000fc60007810000 */
[----:B------:R-:W-:Y:S01]  /*d3c0*/  MUFU.EX2 R81, R86 ;  /* 0x0000005600517308 */ /* 0x000fe20000000800 */
[----:B------:R-:W-:Y:S01]  /*d3d0*/  FMNMX.FTZ R8, R54, R87, !PT ;  /* 0x0000005736087209 */ /* 0x000fe20007810000 */
[--C-:B------:R-:W-:Y:S01]  /*d3e0*/  FFMA.FTZ R87, R64, UR10, -R27.reuse ;  /* 0x0000000a40577c23 */ /* 0x100fe2000801081b */
[----:B------:R-:W-:-:S03]  /*d3f0*/  FFMA.FTZ R64, R74, UR10, -R27 ;  /* 0x0000000a4a407c23 */ /* 0x000fc6000801081b */
[----:B------:R-:W0:Y:S02]  /*d400*/  SHFL.BFLY PT, R141, R8, 0x2, 0x1f ;  /* 0x0c401f00088d7f89 */ /* 0x000e2400000e0000 */
[----:B------:R-:W-:Y:S08]  /*d410*/  MUFU.EX2 R58, R58 ;  /* 0x0000003a003a7308 */ /* 0x000ff00000000800 */
[----:B------:R-:W-:Y:S08]  /*d420*/  MUFU.EX2 R87, R87 ;  /* 0x0000005700577308 */ /* 0x000ff00000000800 */
[----:B------:R-:W-:Y:S01]  /*d430*/  MUFU.EX2 R60, R60 ;  /* 0x0000003c003c7308 */ /* 0x000fe20000000800 */
[----:B0-----:R-:W-:Y:S01]  /*d440*/  FMNMX.FTZ R70, R8, R141, !PT ;  /* 0x0000008d08467209 */ /* 0x001fe20007810000 */
[----:B------:R-:W-:Y:S01]  /*d450*/  FFMA.FTZ R141, R76, UR10, -R27 ;  /* 0x0000000a4c8d7c23 */ /* 0x000fe2000801081b */
[----:B------:R-:W-:-:S05]  /*d460*/  FSEL R27, R10, RZ, P6 ;  /* 0x000000ff0a1b7208 */ /* 0x000fca0003000000 */
[----:B------:R-:W-:Y:S01]  /*d470*/  MUFU.EX2 R139, R139 ;  /* 0x0000008b008b7308 */ /* 0x000fe20000000800 */
[----:B------:R-:W0:Y:S01]  /*d480*/  SHFL.BFLY PT, R145, R70, 0x1, 0x1f ;  /* 0x0c201f0046917f89 */ /* 0x000e2200000e0000 */
[----:B------:R-:W-:-:S04]  /*d490*/  FADD.FTZ R12, -R27, R12 ;  /* 0x0000000c1b0c7221 */ /* 0x000fc80000010100 */
[----:B------:R-:W-:Y:S02]  /*d4a0*/  FMUL.FTZ R12, R12, UR10 ;  /* 0x0000000a0c0c7c20 */ /* 0x000fe40008410000 */
[----:B------:R-:W-:Y:S08]  /*d4b0*/  MUFU.EX2 R27, R84 ;  /* 0x00000054001b7308 */ /* 0x000ff00000000800 */
[----:B------:R-:W1:Y:S08]  /*d4c0*/  MUFU.EX2 R12, R12 ;  /* 0x0000000c000c7308 */ /* 0x000e700000000800 */
[----:B------:R-:W-:Y:S01]  /*d4d0*/  MUFU.EX2 R62, R62 ;  /* 0x0000003e003e7308 */ /* 0x000fe20000000800 */
[----:B0-----:R-:W-:-:S04]  /*d4e0*/  FMNMX.FTZ R8, R70, R145, !PT ;  /* 0x0000009146087209 */ /* 0x001fc80007810000 */
[C---:B------:R-:W-:Y:S01]  /*d4f0*/  FSETP.NEU.FTZ.AND P2, PT, R8.reuse, -INF , PT ;  /* 0xff8000000800780b */ /* 0x040fe20003f5d000 */
[----:B------:R-:W-:-:S02]  /*d500*/  FFMA.FTZ R70, R8, R83, -8 ;  /* 0xc100000008467423 */ /* 0x000fc40000010053 */
[----:B------:R-:W-:Y:S03]  /*d510*/  MUFU.EX2 R71, R71 ;  /* 0x0000004700477308 */ /* 0x000fe60000000800 */
[----:B------:R-:W-:-:S05]  /*d520*/  FSEL R70, R70, RZ, P2 ;  /* 0x000000ff46467208 */ /* 0x000fca0001000000 */
        /* <DEDUP_REMOVED lines=9> */
[----:B------:R-:W-:Y:S01]  /*d5c0*/  FSEL R39, R8, RZ, P2 ;  /* 0x000000ff08277208 */ /* 0x000fe20001000000 */
[----:B------:R-:W-:Y:S01]  /*d5d0*/  MUFU.EX2 R74, R74 ;  /* 0x0000004a004a7308 */ /* 0x000fe20000000800 */
[----:B------:R-:W-:-:S01]  /*d5e0*/  FFMA.FTZ R26, R26, UR10, -R70 ;  /* 0x0000000a1a1a7c23 */ /* 0x000fc20008010846 */
[--C-:B------:R-:W-:Y:S01]  /*d5f0*/  FFMA.FTZ R78, R43, UR10, -R70.reuse ;  /* 0x0000000a2b4e7c23 */ /* 0x100fe20008010846 */
[----:B------:R-:W-:-:S01]  /*d600*/  FFMA.FTZ R43, R51, UR10, -R70 ;  /* 0x0000000a332b7c23 */ /* 0x000fc20008010846 */
[----:B------:R-:W-:Y:S01]  /*d610*/  FADD.FTZ R39, -R39, R14 ;  /* 0x0000000e27277221 */ /* 0x000fe20000010100 */
[----:B-1----:R-:W-:-:S01]  /*d620*/  FFMA.FTZ R51, R12, R4, R29 ;  /* 0x000000040c337223 */ /* 0x002fc2000001001d */
[--C-:B------:R-:W-:Y:S01]  /*d630*/  FFMA.FTZ R49, R49, UR10, -R70.reuse ;  /* 0x0000000a31317c23 */ /* 0x100fe20008010846 */
[----:B------:R-:W-:-:S01]  /*d640*/  FFMA.FTZ R76, R37, UR10, -R70 ;  /* 0x0000000a254c7c23 */ /* 0x000fc20008010846 */
[----:B------:R-:W-:Y:S01]  /*d650*/  FMUL.FTZ R39, R39, UR10 ;  /* 0x0000000a27277c20 */ /* 0x000fe20008410000 */
[----:B------:R-:W-:Y:S01]  /*d660*/  MUFU.EX2 R15, R15 ;  /* 0x0000000f000f7308 */ /* 0x000fe20000000800 */
[----:B------:R-:W-:-:S01]  /*d670*/  FADD.FTZ R84, R82, R51 ;  /* 0x0000003352547221 */ /* 0x000fc20000010000 */
        /* <DEDUP_REMOVED lines=10> */
[----:B------:R-:W-:-:S04]  /*d720*/  FFMA.FTZ R54, R54, UR10, -R70 ;  /* 0x0000000a36367c23 */ /* 0x000fc80008010846 */
[----:B------:R-:W1:Y:S08]  /*d730*/  MUFU.EX2 R20, R20 ;  /* 0x0000001400147308 */ /* 0x000e700000000800 */
[----:B------:R-:W2:Y:S01]  /*d740*/  MUFU.EX2 R23, R23 ;  /* 0x0000001700177308 */ /* 0x000ea20000000800 */
[----:B0-----:R-:W-:-:S04]  /*d750*/  FFMA.FTZ R4, R39, R3, R74 ;  /* 0x0000000327047223 */ /* 0x001fc8000001004a */
[----:B------:R-:W-:-:S03]  /*d760*/  FADD.FTZ R3, R15, R4 ;  /* 0x000000040f037221 */ /* 0x000fc60000010000 */
[----:B------:R-:W0:Y:S01]  /*d770*/  MUFU.EX2 R25, R25 ;  /* 0x0000001900197308 */ /* 0x000e220000000800 */
[----:B-1----:R-:W-:-:S07]  /*d780*/  FADD.FTZ R4, R20, R3 ;  /* 0x0000000314047221 */ /* 0x002fce0000010000 */
[----:B------:R-:W1:Y:S01]  /*d790*/  MUFU.EX2 R26, R26 ;  /* 0x0000001a001a7308 */ /* 0x000e620000000800 */
[----:B--2---:R-:W-:-:S07]  /*d7a0*/  FADD.FTZ R4, R23, R4 ;  /* 0x0000000417047221 */ /* 0x004fce0000010000 */
[----:B------:R2:W-:Y:S01]  /*d7b0*/  MUFU.EX2 R14, R49 ;  /* 0x00000031000e7308 */ /* 0x0005e20000000800 */
[----:B0-----:R-:W-:-:S07]  /*d7c0*/  FADD.FTZ R3, R25, R4 ;  /* 0x0000000419037221 */ /* 0x001fce0000010000 */
[----:B------:R-:W0:Y:S01]  /*d7d0*/  MUFU.EX2 R28, R28 ;  /* 0x0000001c001c7308 */ /* 0x000e220000000800 */
[----:B--2---:R-:W-:-:S01]  /*d7e0*/  FADD.FTZ R49, R21, R84 ;  /* 0x0000005415317221 */ /* 0x004fc20000010000 */
[----:B-1----:R-:W-:-:S03]  /*d7f0*/  FADD.FTZ R3, R26, R3 ;  /* 0x000000031a037221 */ /* 0x002fc60000010000 */
[----:B------:R-:W-:-:S03]  /*d800*/  FADD.FTZ R49, R24, R49 ;  /* 0x0000003118317221 */ /* 0x000fc60000010000 */
[----:B------:R-:W1:Y:S01]  /*d810*/  MUFU.EX2 R31, R31 ;  /* 0x0000001f001f7308 */ /* 0x000e620000000800 */
[----:B------:R-:W-:-:S01]  /*d820*/  FADD.FTZ R84, R40, R49 ;  /* 0x0000003128547221 */ /* 0x000fc20000010000 */
[----:B------:R-:W-:-:S03]  /*d830*/  FFMA.FTZ R49, R61, UR10, -R70 ;  /* 0x0000000a3d317c23 */ /* 0x000fc60008010846 */
[----:B------:R-:W-:-:S03]  /*d840*/  FADD.FTZ R51, R41, R84 ;  /* 0x0000005429337221 */ /* 0x000fc60000010000 */
[----:B------:R-:W2:Y:S01]  /*d850*/  MUFU.EX2 R33, R33 ;  /* 0x0000002100217308 */ /* 0x000ea20000000800 */
[----:B------:R-:W-:-:S01]  /*d860*/  FADD.FTZ R4, R30, R51 ;  /* 0x000000331e047221 */ /* 0x000fc20000010000 */
[----:B0-----:R-:W-:Y:S01]  /*d870*/  FADD.FTZ R84, R28, R3 ;  /* 0x000000031c547221 */ /* 0x001fe20000010000 */
[----:B------:R-:W-:-:S01]  /*d880*/  FFMA.FTZ R51, R63, UR10, -R70 ;  /* 0x0000000a3f337c23 */ /* 0x000fc20008010846 */
[----:B------:R-:W-:Y:S01]  /*d890*/  FFMA.FTZ R63, R79, UR10, -R70 ;  /* 0x0000000a4f3f7c23 */ /* 0x000fe20008010846 */
[----:B------:R-:W-:-:S03]  /*d8a0*/  FADD.FTZ R3, R85, R4 ;  /* 0x0000000455037221 */ /* 0x000fc60000010000 */
[----:B------:R-:W0:Y:S01]  /*d8b0*/  MUFU.EX2 R76, R76 ;  /* 0x0000004c004c7308 */ /* 0x000e220000000800 */
[----:B-1----:R-:W-:-:S01]  /*d8c0*/  FADD.FTZ R84, R31, R84 ;  /* 0x000000541f547221 */ /* 0x002fc20000010000 */
[----:B------:R-:W-:-:S04]  /*d8d0*/  FADD.FTZ R4, R32, R3 ;  /* 0x0000000320047221 */ /* 0x000fc80000010000 */
[----:B------:R-:W-:Y:S02]  /*d8e0*/  FADD.FTZ R53, R55, R4 ;  /* 0x0000000437357221 */ /* 0x000fe40000010000 */
[----:B------:R-:W1:Y:S01]  /*d8f0*/  MUFU.EX2 R35, R35 ;  /* 0x0000002300237308 */ /* 0x000e620000000800 */
[----:B--2---:R-:W-:-:S01]  /*d900*/  FADD.FTZ R3, R33, R84 ;  /* 0x0000005421037221 */ /* 0x004fc20000010000 */
[----:B------:R-:W-:Y:S01]  /*d910*/  FADD.FTZ R86, R36, R53 ;  /* 0x0000003524567221 */ /* 0x000fe20000010000 */
[----:B------:R-:W-:-:S01]  /*d920*/  FFMA.FTZ R84, R65, UR10, -R70 ;  /* 0x0000000a41547c23 */ /* 0x000fc20008010846 */
[----:B------:R-:W-:Y:S02]  /*d930*/  FFMA.FTZ R53, R67, UR10, -R70 ;  /* 0x0000000a43357c23 */ /* 0x000fe40008010846 */
[----:B------:R-:W-:-:S02]  /*d940*/  FADD.FTZ R57, R59, R86 ;  /* 0x000000563b397221 */ /* 0x000fc40000010000 */
[----:B------:R-:W2:Y:S01]  /*d950*/  MUFU.EX2 R78, R78 ;  /* 0x0000004e004e7308 */ /* 0x000ea20000000800 */
[----:B0-----:R-:W-:-:S01]  /*d960*/  FADD.FTZ R4, R76, R3 ;  /* 0x000000034c047221 */ /* 0x001fc20000010000 */
[----:B------:R-:W-:-:S04]  /*d970*/  FADD.FTZ R86, R42, R57 ;  /* 0x000000392a567221 */ /* 0x000fc80000010000 */
[----:B------:R-:W-:Y:S02]  /*d980*/  FADD.FTZ R57, R137, R86 ;  /* 0x0000005689397221 */ /* 0x000fe40000010000 */
[----:B------:R-:W0:Y:S01]  /*d990*/  MUFU.EX2 R37, R37 ;  /* 0x0000002500257308 */ /* 0x000e220000000800 */
[----:B-1----:R-:W-:-:S07]  /*d9a0*/  FADD.FTZ R3, R35, R4 ;  /* 0x0000000423037221 */ /* 0x002fce0000010000 */
[----:B------:R-:W1:Y:S01]  /*d9b0*/  MUFU.EX2 R80, R80 ;  /* 0x0000005000507308 */ /* 0x000e620000000800 */
[----:B--2---:R-:W-:-:S07]  /*d9c0*/  FADD.FTZ R4, R78, R3 ;  /* 0x000000034e047221 */ /* 0x004fce0000010000 */
[----:B------:R-:W2:Y:S01]  /*d9d0*/  MUFU.EX2 R43, R43 ;  /* 0x0000002b002b7308 */ /* 0x000ea20000000800 */
[----:B0-----:R-:W-:-:S01]  /*d9e0*/  FADD.FTZ R3, R37, R4 ;  /* 0x0000000425037221 */ /* 0x001fc20000010000 */
[----:B------:R-:W-:Y:S01]  /*d9f0*/  FADD.FTZ R4, R44, R57 ;  /* 0x000000392c047221 */ /* 0x000fe20000010000 */
[----:B------:R-:W-:-:S01]  /*da00*/  FFMA.FTZ R57, R72, UR10, -R70 ;  /* 0x0000000a48397c23 */ /* 0x000fc20008010846 */
[----:B------:R-:W-:-:S04]  /*da10*/  FFMA.FTZ R72, R73, UR10, -R70 ;  /* 0x0000000a49487c23 */ /* 0x000fc80008010846 */
[----:B------:R-:W0:Y:S01]  /*da20*/  MUFU.EX2 R45, R45 ;  /* 0x0000002d002d7308 */ /* 0x000e220000000800 */
[----:B-1----:R-:W-:-:S04]  /*da30*/  FADD.FTZ R3, R80, R3 ;  /* 0x0000000350037221 */ /* 0x002fc80000010000 */
[----:B------:R-:W-:Y:S01]  /*da40*/  FADD.FTZ R86, R14, R3 ;  /* 0x000000030e567221 */ /* 0x000fe20000010000 */
[----:B------:R-:W-:-:S02]  /*da50*/  FADD.FTZ R3, R69, R4 ;  /* 0x0000000445037221 */ /* 0x000fc40000010000 */
        /* <DEDUP_REMOVED lines=9> */
[----:B-1----:R-:W-:-:S07]  /*daf0*/  FADD.FTZ R4, R34, R3 ;  /* 0x0000000322047221 */ /* 0x002fce0000010000 */
[----:B------:R-:W1:Y:S01]  /*db00*/  MUFU.EX2 R38, R38 ;  /* 0x0000002600267308 */ /* 0x000e620000000800 */
[----:B--2---:R-:W-:-:S01]  /*db10*/  FADD.FTZ R3, R47, R4 ;  /* 0x000000042f037221 */ /* 0x004fc20000010000 */
[----:B------:R-:W-:Y:S01]  /*db20*/  FADD.FTZ R4, R58, R61 ;  /* 0x0000003d3a047221 */ /* 0x000fe20000010000 */
[----:B------:R-:W-:-:S05]  /*db30*/  FFMA.FTZ R61, R77, UR10, -R70 ;  /* 0x0000000a4d3d7c23 */ /* 0x000fca0008010846 */
[----:B------:R-:W2:Y:S01]  /*db40*/  MUFU.EX2 R49, R49 ;  /* 0x0000003100317308 */ /* 0x000ea20000000800 */
[----:B0-----:R-:W-:-:S07]  /*db50*/  FADD.FTZ R3, R56, R3 ;  /* 0x0000000338037221 */ /* 0x001fce0000010000 */
[----:B------:R-:W0:Y:S01]  /*db60*/  MUFU.EX2 R51, R51 ;  /* 0x0000003300337308 */ /* 0x000e220000000800 */
[----:B-1----:R-:W-:-:S01]  /*db70*/  FADD.FTZ R86, R38, R3 ;  /* 0x0000000326567221 */ /* 0x002fc20000010000 */
[----:B------:R-:W-:-:S04]  /*db80*/  FADD.FTZ R3, R87, R4 ;  /* 0x0000000457037221 */ /* 0x000fc80000010000 */
[----:B------:R-:W-:Y:S02]  /*db90*/  FADD.FTZ R4, R60, R3 ;  /* 0x000000033c047221 */ /* 0x000fe40000010000 */
[----:B------:R-:W1:Y:S01]  /*dba0*/  MUFU.EX2 R84, R84 ;  /* 0x0000005400547308 */ /* 0x000e620000000800 */
[----:B--2---:R-:W-:-:S01]  /*dbb0*/  FADD.FTZ R86, R49, R86 ;  /* 0x0000005631567221 */ /* 0x004fc20000010000 */
[----:B------:R-:W-:-:S06]  /*dbc0*/  FADD.FTZ R65, R139, R4 ;  /* 0x000000048b417221 */ /* 0x000fcc0000010000 */
        /* <DEDUP_REMOVED lines=33> */
.L_x_925:
        /* <DEDUP_REMOVED lines=11> */
[----:B------:R-:W-:Y:S01]  /*de90*/  F2FP.SATFINITE.E4M3.F32.PACK_AB_MERGE_C R51, R49, R38, R51 ;  /* 0x000000263133723e */ /* 0x000fe20004807033 */
        /* <DEDUP_REMOVED lines=25> */
[----:B------:R-:W-:Y:S01]  /*e030*/  F2FP.SATFINITE.E4M3.F32.PACK_AB_MERGE_C R146, R137, R42, R44 ;  /* 0x0000002a8992723e */ /* 0x000fe2000480702c */
[-C--:B------:R-:W-:Y:S01]  /*e040*/  FMUL.FTZ R116, R116, R12.reuse ;  /* 0x0000000c74747220 */ /* 0x080fe20000410000 */
        /* <DEDUP_REMOVED lines=49> */
[----:B------:R-:W-:Y:S02]  /*e360*/  IMAD.MOV.U32 R12, RZ, RZ, R10 ;  /* 0x000000ffff0c7224 */ /* 0x000fe400078e000a */
[----:B------:R-:W-:Y:S01]  /*e370*/  IMAD.MOV.U32 R143, RZ, RZ, R51 ;  /* 0x000000ffff8f7224 */ /* 0x000fe200078e0033 */
[----:B------:R-:W-:Y:S06]  /*e380*/  @P2 BRA `(.L_x_926) ;  /* 0xffffffcc00242947 */ /* 0x000fec000383ffff */
.L_x_908:
[----:B------:R-:W-:Y:S06]  /*e390*/  BAR.ARV 0x8, 0x1a0 ;  /* 0x0206800000007b1d */ /* 0x000fec0000002000 */
[----:B------:R-:W-:Y:S05]  /*e3a0*/  @!P0 BRA `(.L_x_927) ;  /* 0x0000000000048947 */ /* 0x000fea0003800000 */
[----:B------:R-:W-:Y:S01]  /*e3b0*/  BPT.TRAP 0x1 ;  /* 0x000000040000795c */ /* 0x000fe20000300000 */
.L_x_927:
[----:B------:R-:W-:Y:S01]  /*e3c0*/  ULEA UR11, UR38, UR45, 0x3 ;  /* 0x0000002d260b7291 */ /* 0x000fe2000f8e183f */
[----:B------:R-:W-:-:S05]  /*e3d0*/  IMAD.U32 R0, RZ, RZ, UR37 ;  /* 0x00000025ff007e24 */ /* 0x000fca000f8e00ff */
[----:B------:R-:W-:-:S04]  /*e3e0*/  SHF.L.U32 R0, R0, 0x1f, RZ ;  /* 0x0000001f00007819 */ /* 0x000fc800000006ff */
[----:B------:R0:W1:Y:S01]  /*e3f0*/  SYNCS.PHASECHK.TRANS64.TRYWAIT P1, [UR11+0x19c50], R0 ;  /* 0x019c5000ff0075a7 */ /* 0x000062000802014b */
[----:B------:R-:W-:Y:S05]  /*e400*/  @!P0 BRA `(.L_x_928) ;  /* 0x0000000000048947 */ /* 0x000fea0003800000 */
[----:B------:R-:W-:Y:S01]  /*e410*/  BPT.TRAP 0x1 ;  /* 0x000000040000795c */ /* 0x000fe20000300000 */
.L_x_928:
[----:B-1----:R-:W-:Y:S05]  /*e420*/  @P1 BRA `(.L_x_929) ;  /* 0x0000000000081947 */ /* 0x002fea0003800000 */
[----:B------:R-:W1:Y:S02]  /*e430*/  SYNCS.PHASECHK.TRANS64.TRYWAIT P1, [UR11+0x19c50], R0 ;  /* 0x019c5000ff0075a7 */ /* 0x000e64000802014b */
[----:B-1----:R-:W-:Y:S05]  /*e440*/  @!P1 BRA `(.L_x_930) ;  /* 0x0000007800049947 */ /* 0x002fea0003800000 */
.L_x_929:
[----:B------:R-:W-:Y:S01]  /*e450*/  UIADD3 UR45, UR45, 0x3000, URZ ;  /* 0x000030002d2d7890 */ /* 0x000fe2000fffe03f */
[----:B------:R-:W-:Y:S01]  /*e460*/  WARPGROUP.ARRIVE ;  /* 0x00000000000079c5 */ /* 0x000fe20000000000 */
[----:B------:R-:W-:Y:S01]  /*e470*/  UMOV UR15, 0x40000040 ;  /* 0x40000040000f7882 */ /* 0x000fe20000000000 */
[----:B------:R-:W-:Y:S01]  /*e480*/  ULDC.64 UR4, c[0x0][0x9a0] ;  /* 0x0002680000047ab9 */ /* 0x000fe20000000a00 */
[----:B------:R-:W-:Y:S01]  /*e490*/  USHF.R.U32.HI UR45, URZ, 0x4, UR45 ;  /* 0x000000043f2d7899 */ /* 0x000fe2000801162d */
[----:B-1----:R-:W-:Y:S01]  /*e4a0*/  IMAD.MOV.U32 R5, RZ, RZ, 0x3f800000 ;  /* 0x3f800000ff057424 */ /* 0x002fe200078e00ff */
[----:B------:R-:W-:Y:S02]  /*e4b0*/  UISETP.NE.U32.AND UP0, UPT, UR4, URZ, UPT ;  /* 0x0000003f0400728c */ /* 0x000fe4000bf05070 */
[----:B------:R-:W-:Y:S02]  /*e4c0*/  ULOP3.LUT UR45, UR45, 0x3fff, URZ, 0xc0, !UPT ;  /* 0x00003fff2d2d7892 */ /* 0x000fe4000f8ec03f */
[----:B------:R-:W-:-:S02]  /*e4d0*/  UISETP.NE.AND.EX UP0, UPT, UR5, URZ, UPT, UP0 ;  /* 0x0000003f0500728c */ /* 0x000fc4000bf05300 */
[----:B------:R-:W-:-:S04]  /*e4e0*/  ULOP3.LUT UR14, UR45, 0x10000, URZ, 0xfc, !UPT ;  /* 0x000100002d0e7892 */ /* 0x000fc8000f8efc3f */
[----:B------:R-:W-:Y:S01]  /*e4f0*/  UIMAD UR14, UR38, 0x300, UR14 ;  /* 0x00000300260e78a4 */ /* 0x000fe2000f8e020e */
[----:B------:R-:W-:-:S04]  /*e500*/  PLOP3.LUT P1, PT, PT, PT, UP0, 0x80, 0x0 ;  /* 0x000000000000781c */ /* 0x000fc80003f2f008 */
[----:B------:R-:W-:Y:S01]  /*e510*/  @UP0 USHF.R.S32.HI UR8, URZ, 0x1f, UR49 ;  /* 0x0000001f3f080899 */ /* 0x000fe20008011431 */
[----:B------:R-:W-:Y:S01]  /*e520*/  @UP0 ULDC.64 UR12, c[0x0][0x9c8] ;  /* 0x00027200000c0ab9 */ /* 0x000fe20000000a00 */
[----:B------:R-:W-:Y:S02]  /*e530*/  @UP0 USHF.R.S32.HI UR9, URZ, 0x1f, UR41 ;  /* 0x0000001f3f090899 */ /* 0x000fe40008011429 */
[----:B------:R-:W-:Y:S01]  /*e540*/  QGMMA.64x96x32.F32.E4M3.E4M3 R88, R148, gdesc[UR12], R88, gsb0 ;  /* 0x0160000c94587df3 */ /* 0x000fe20008000858 */
[----:B------:R-:W-:Y:S02]  /*e550*/  @UP0 UIMAD UR8, UR8, UR12, URZ ;  /* 0x0000000c080802a4 */ /* 0x000fe4000f8e023f */
[----:B------:R-:W-:Y:S02]  /*e560*/  @UP0 UIMAD.WIDE.U32 UR6, UR49, UR12, URZ ;  /* 0x0000000c310602a5 */ /* 0x000fe4000f8e003f */
[----:B------:R-:W-:-:S03]  /*e570*/  @UP0 UIMAD UR8, UR49, UR13, UR8 ;  /* 0x0000000d310802a4 */ /* 0x000fc6000f8e0208 */
[----:B------:R-:W-:Y:S01]  /*e580*/  @UP0 ULDC.64 UR12, c[0x0][0x9d0] ;  /* 0x00027400000c0ab9 */ /* 0x000fe20000000a00 */
[----:B------:R-:W-:Y:S02]  /*e590*/  @UP0 UIADD3 UR7, UR7, UR8, URZ ;  /* 0x0000000807070290 */ /* 0x000fe4000fffe03f */
[----:B------:R-:W-:Y:S02]  /*e5a0*/  @UP0 UIMAD UR9, UR9, UR12, URZ ;  /* 0x0000000c090902a4 */ /* 0x000fe4000f8e023f */
[----:B------:R-:W-:Y:S02]  /*e5b0*/  @UP0 UIMAD.WIDE.U32 UR6, UR41, UR12, UR6 ;  /* 0x0000000c290602a5 */ /* 0x000fe4000f8e0006 */
[----:B------:R-:W-:Y:S02]  /*e5c0*/  @UP0 UIMAD UR9, UR41, UR13, UR9 ;  /* 0x0000000d290902a4 */ /* 0x000fe4000f8e0209 */
[----:B------:R-:W-:Y:S02]  /*e5d0*/  @UP0 ULEA UR4, UP1, UR6, UR4, 0x2 ;  /* 0x0000000406040291 */ /* 0x000fe4000f82103f */
[----:B------:R-:W-:-:S04]  /*e5e0*/  @UP0 UIADD3 UR7, UR7, UR9, URZ ;  /* 0x0000000907070290 */ /* 0x000fc8000fffe03f */
[----:B------:R-:W-:Y:S01]  /*e5f0*/  @UP0 ULEA.HI.X UR5, UR6, UR5, UR7, 0x2, UP1 ;  /* 0x0000000506050291 */ /* 0x000fe200088f1407 */
[----:B------:R-:W-:-:S05]  /*e600*/  IMAD.U32 R6, RZ, RZ, UR4 ;  /* 0x00000004ff067e24 */ /* 0x000fca000f8e00ff */
[----:B------:R-:W-:-:S05]  /*e610*/  IMAD.U32 R7, RZ, RZ, UR5 ;  /* 0x00000005ff077e24 */ /* 0x000fca000f8e00ff */
[----:B------:R1:W2:Y:S01]  /*e620*/  @P1 LDG.E R5, desc[UR46][R6.64] ;  /* 0x0000002e06051981 */ /* 0x0002a2000c1e1900 */
        /* <DEDUP_REMOVED lines=9> */
[----:B------:R-:W3:Y:S01]  /*e6c0*/  SHFL.BFLY PT, R9, R4, 0x2, 0x1f ;  /* 0x0c401f0004097f89 */ /* 0x000ee200000e0000 */
[----:B------:R-:W-:-:S03]  /*e6d0*/  UIADD3 UR14, UR14, 0x6, URZ ;  /* 0x000000060e0e7890 */ /* 0x000fc6000fffe03f */
[----:B------:R-:W4:Y:S01]  /*e6e0*/  SHFL.BFLY PT, R2, R3, 0x2, 0x1f ;  /* 0x0c401f0003027f89 */ /* 0x000f2200000e0000 */
[----:B------:R-:W-:Y:S01]  /*e6f0*/  UMOV UR15, 0x40000040 ;  /* 0x40000040000f7882 */ /* 0x000fe20000000000 */
[----:B------:R-:W-:Y:S02]  /*e700*/  WARPGROUP.DEPBAR.LE gsb0, 0x0 ;  /* 0x00008000000079c5 */ /* 0x000fe40000010000 */
[----:B------:R-:W-:-:S06]  /*e710*/  WARPGROUP.ARRIVE ;  /* 0x00000000000079c5 */ /* 0x000fcc0000000000 */
[----:B------:R-:W-:Y:S01]  /*e720*/  QGMMA.64x96x32.F32.E4M3.E4M3 R88, R140, gdesc[UR4], R88, gsb0 ;  /* 0x016000048c587df3 */ /* 0x000fe20008000858 */
[----:B---3--:R-:W-:-:S01]  /*e730*/  FADD.FTZ R9, R9, R4 ;  /* 0x0000000409097221 */ /* 0x008fc20000010000 */
[----:B----4-:R-:W-:-:S04]  /*e740*/  FADD.FTZ R2, R2, R3 ;  /* 0x0000000302027221 */ /* 0x010fc80000010000 */
[----:B0-----:R-:W0:Y:S04]  /*e750*/  SHFL.BFLY PT, R0, R9, 0x1, 0x1f ;  /* 0x0c201f0009007f89 */ /* 0x001e2800000e0000 */
[----:B-1----:R-:W1:Y:S01]  /*e760*/  SHFL.BFLY PT, R7, R2, 0x1, 0x1f ;  /* 0x0c201f0002077f89 */ /* 0x002e6200000e0000 */
[----:B------:R-:W-:Y:S02]  /*e770*/  IMAD.MOV.U32 R4, RZ, RZ, RZ ;  /* 0x000000ffff047224 */ /* 0x000fe400078e00ff */
[----:B0-----:R-:W-:Y:S01]  /*e780*/  FADD.FTZ R11, R9, R0 ;  /* 0x00000000090b7221 */ /* 0x001fe20000010000 */
[----:B-1----:R-:W-:-:S04]  /*e790*/  FADD.FTZ R13, R2, R7 ;  /* 0x00000007020d7221 */ /* 0x002fc80000010000 */
[C---:B------:R-:W-:Y:S01]  /*e7a0*/  FSETP.NE.FTZ.AND P1, PT, R11.reuse, RZ, PT ;  /* 0x000000ff0b00720b */ /* 0x040fe20003f35000 */
[----:B------:R-:W-:Y:S01]  /*e7b0*/  FMUL.FTZ R6, R11, 0.00390625 ;  /* 0x3b8000000b067820 */ /* 0x000fe20000410000 */
[----:B------:R-:W-:-:S04]  /*e7c0*/  FMUL.FTZ R9, R13, 0.00390625 ;  /* 0x3b8000000d097820 */ /* 0x000fc80000410000 */
        /* <DEDUP_REMOVED lines=8> */
[----:B------:R-:W0:Y:S08]  /*e850*/  @P2 MUFU.LG2 R6, R6 ;  /* 0x0000000600062308 */ /* 0x000e300000000c00 */
[----:B------:R-:W1:Y:S08]  /*e860*/  @P3 MUFU.LG2 R7, R9 ;  /* 0x0000000900073308 */ /* 0x000e700000000c00 */
[----:B------:R-:W3:Y:S01]  /*e870*/  @P1 MUFU.RCP R12, R13 ;  /* 0x0000000d000c1308 */ /* 0x000ee20000001000 */
[----:B------:R-:W-:-:S02]  /*e880*/  IMAD.U32 R3, RZ, RZ, UR10 ;  /* 0x0000000aff037e24 */ /* 0x000fc4000f8e00ff */
[----:B------:R-:W-:Y:S02]  /*e890*/  IMAD.U32 R14, RZ, RZ, UR10 ;  /* 0x0000000aff0e7e24 */ /* 0x000fe4000f8e00ff */
[----:B0-----:R-:W-:Y:S01]  /*e8a0*/  @P2 FMUL.FTZ R6, R6, 0.69314718246459960938 ;  /* 0x3f31721806062820 */ /* 0x001fe20000410000 */
[----:B------:R-:W-:Y:S01]  /*e8b0*/  @P2 FMUL.FTZ R3, R3, 0.69314718246459960938 ;  /* 0x3f31721803032820 */ /* 0x000fe20000410000 */
[----:B------:R-:W-:Y:S01]  /*e8c0*/  @P3 FMUL.FTZ R14, R14, 0.69314718246459960938 ;  /* 0x3f3172180e0e3820 */ /* 0x000fe20000410000 */
[----:B-1----:R-:W-:Y:S01]  /*e8d0*/  @P3 FMUL.FTZ R7, R7, 0.69314718246459960938 ;  /* 0x3f31721807073820 */ /* 0x002fe20000410000 */
[----:B------:R-:W-:Y:S02]  /*e8e0*/  IMAD.MOV.U32 R0, RZ, RZ, -0x800000 ;  /* 0xff800000ff007424 */ /* 0x000fe400078e00ff */
[----:B--2---:R-:W-:Y:S01]  /*e8f0*/  FMUL.FTZ R4, R4, R5 ;  /* 0x0000000504047220 */ /* 0x004fe20000410000 */
[----:B------:R-:W-:Y:S02]  /*e900*/  IMAD.MOV.U32 R2, RZ, RZ, -0x800000 ;  /* 0xff800000ff027424 */ /* 0x000fe400078e00ff */
[----:B------:R-:W-:Y:S01]  /*e910*/  @P2 FFMA.FTZ R0, R3, R10, R6 ;  /* 0x0000000a03002223 */ /* 0x000fe20000010006 */
[----:B------:R-:W-:-:S01]  /*e920*/  @P3 FFMA.FTZ R2, R14, R8, R7 ;  /* 0x000000080e023223 */ /* 0x000fc20000010007 */
[----:B---3--:R-:W-:Y:S01]  /*e930*/  FMUL.FTZ R5, R12, R5 ;  /* 0x000000050c057220 */ /* 0x008fe20000410000 */
[----:B------:R-:W-:-:S02]  /*e940*/  WARPGROUP.DEPBAR.LE gsb0, 0x0 ;  /* 0x00008000000079c5 */ /* 0x000fc40000010000 */
[----:B------:R-:W-:Y:S05]  /*e950*/  @!P0 BRA `(.L_x_931) ;  /* 0x0000000000048947 */ /* 0x000fea0003800000 */
[----:B------:R-:W-:Y:S01]  /*e960*/  BPT.TRAP 0x1 ;  /* 0x000000040000795c */ /* 0x000fe20000300000 */
.L_x_931:
        /* <DEDUP_REMOVED lines=58> */
.L_x_857:
[----:B------:R-:W0:Y:S01]  /*ed10*/  S2R R4, SR_CgaCtaId ;  /* 0x0000000000047919 */ /* 0x000e220000008800 */
[----:B------:R-:W-:Y:S01]  /*ed20*/  MOV R3, 0x400 ;  /* 0x0000040000037802 */ /* 0x000fe20000000f00 */
[----:B------:R-:W-:Y:S01]  /*ed30*/  BSSY B0, `(.L_x_932) ;  /* 0x00001cd000007945 */ /* 0x000fe20003800000 */
[----:B------:R-:W-:Y:S02]  /*ed40*/  BAR.SYNC.DEFER_BLOCKING 0x5, 0x200 ;  /* 0x0148000000007b1d */ /* 0x000fe40000010000 */
[----:B0-----:R-:W-:-:S05]  /*ed50*/  LEA R3, R4, R3, 0x18 ;  /* 0x0000000304037211 */ /* 0x001fca00078ec0ff */
[----:B------:R-:W0:Y:S02]  /*ed60*/  LDS.128 R88, [R3+0x19cd0] ;  /* 0x019cd00003587984 */ /* 0x000e240000000c00 */
[----:B0-----:R-:W-:Y:S02]  /*ed70*/  R2UR UR41, R90 ;  /* 0x000000005a2972ca */ /* 0x001fe400000e0000 */
[----:B------:R-:W-:Y:S01]  /*ed80*/  R2UR UR49, R91 ;  /* 0x000000005b3172ca */ /* 0x000fe200000e0000 */
[----:B------:R-:W-:Y:S06]  /*ed90*/  BAR.ARV 0x4, 0x200 ;  /* 0x0108000000007b1d */ /* 0x000fec0000002000 */
[----:B------:R-:W-:Y:S08]  /*eda0*/  @P0 BRA `(.L_x_933) ;  /* 0x0000001400100947 */ /* 0x000ff00003800000 */
[----:B------:R-:W0:Y:S01]  /*edb0*/  S2R R19, SR_TID.X ;  /* 0x0000000000137919 */ /* 0x000e220000002100 */
[----:B------:R-:W-:Y:S01]  /*edc0*/  ULDC.64 UR4, c[0x4][0x38] ;  /* 0x01000e0000047ab9 */ /* 0x000fe20000000a00 */
[----:B------:R-:W2:Y:S01]  /*edd0*/  LDL R17, [R1] ;  /* 0x0000000001117983 */ /* 0x000ea20000100800 */
[----:B0-----:R-:W-:-:S05]  /*ede0*/  IMAD.SHL.U32 R4, R19, 0x4, RZ ;  /* 0x0000000413047824 */ /* 0x001fca00078e00ff */
[----:B------:R-:W-:-:S04]  /*edf0*/  LOP3.LUT R4, R4, 0xc, RZ, 0xc0, !PT ;  /* 0x0000000c04047812 */ /* 0x000fc800078ec0ff */
[----:B------:R-:W-:-:S05]  /*ee00*/  IADD3 R4, P0, R4, UR4, RZ ;  /* 0x0000000404047c10 */ /* 0x000fca000ff1e0ff */
[----:B------:R-:W-:Y:S01]  /*ee10*/  IMAD.X R5, RZ, RZ, UR5, P0 ;  /* 0x00000005ff057e24 */ /* 0x000fe200080e06ff */
[----:B------:R-:W0:Y:S01]  /*ee20*/  S2R R58, SR_SWINHI ;  /* 0x00000000003a7919 */ /* 0x000e220000002f00 */
[----:B------:R-:W-:Y:S01]  /*ee30*/  F2FP.BF16.F32.PACK_AB R11, R132, R11 ;  /* 0x0000000b840b723e */ /* 0x000fe200000010ff */
[----:B------:R-:W-:Y:S02]  /*ee40*/  ULDC.64 UR4, c[0x0][0xbd8] ;  /* 0x0002f60000047ab9 */ /* 0x000fe40000000a00 */
[----:B------:R1:W3:Y:S01]  /*ee50*/  LDG.E.CONSTANT R9, desc[UR46][R4.64] ;  /* 0x0000002e04097981 */ /* 0x0002e2000c1e9900 */
[----:B------:R-:W-:Y:S01]  /*ee60*/  F2FP.BF16.F32.PACK_AB R8, R133, R8 ;  /* 0x000000088508723e */ /* 0x000fe200000010ff */
[----:B------:R-:W-:Y:S01]  /*ee70*/  UISETP.NE.U32.AND UP0, UPT, UR4, URZ, UPT ;  /* 0x0000003f0400728c */ /* 0x000fe2000bf05070 */
[----:B------:R-:W-:Y:S02]  /*ee80*/  F2FP.BF16.F32.PACK_AB R36, R127, R10 ;  /* 0x0000000a7f24723e */ /* 0x000fe400000010ff */
[----:B------:R-:W-:Y:S01]  /*ee90*/  F2FP.BF16.F32.PACK_AB R7, R134, R7 ;  /* 0x000000078607723e */ /* 0x000fe200000010ff */
[----:B------:R-:W-:Y:S01]  /*eea0*/  UISETP.NE.AND.EX UP0, UPT, UR5, URZ, UPT, UP0 ;  /* 0x0000003f0500728c */ /* 0x000fe2000bf05300 */
[----:B------:R-:W-:-:S02]  /*eeb0*/  F2FP.BF16.F32.PACK_AB R6, R135, R6 ;  /* 0x000000068706723e */ /* 0x000fc400000010ff */
[----:B------:R-:W-:Y:S01]  /*eec0*/  F2FP.BF16.F32.PACK_AB R27, R110, R27 ;  /* 0x0000001b6e1b723e */ /* 0x000fe200000010ff */
[----:B------:R-:W-:Y:S01]  /*eed0*/  ULDC.64 UR4, c[0x0][0xbd8] ;  /* 0x0002f60000047ab9 */ /* 0x000fe20000000a00 */
[----:B-1----:R-:W-:Y:S01]  /*eee0*/  LOP3.LUT P0, R4, R19, 0x3, RZ, 0xc0, !PT ;  /* 0x0000000313047812 */ /* 0x002fe2000780c0ff */
[----:B------:R-:W-:Y:S01]  /*eef0*/  UIMAD.WIDE UR4, UR40, 0x4, UR4 ;  /* 0x00000004280478a5 */ /* 0x000fe2000f8e0204 */
[----:B------:R-:W-:Y:S02]  /*ef00*/  F2FP.BF16.F32.PACK_AB R24, R111, R24 ;  /* 0x000000186f18723e */ /* 0x000fe400000010ff */
[----:B------:R-:W-:Y:S02]  /*ef10*/  ISETP.EQ.OR P0, PT, R4, 0x3, !P0 ;  /* 0x000000030400780c */ /* 0x000fe40004702670 */
[----:B------:R-:W-:Y:S02]  /*ef20*/  F2FP.BF16.F32.PACK_AB R15, R124, R15 ;  /* 0x0000000f7c0f723e */ /* 0x000fe400000010ff */
[----:B------:R-:W-:-:S02]  /*ef30*/  SEL R52, R11, R8, P0 ;  /* 0x000000080b347207 */ /* 0x000fc40000000000 */
[----:B------:R-:W-:Y:S02]  /*ef40*/  SEL R54, R8, R11, P0 ;  /* 0x0000000b08367207 */ /* 0x000fe40000000000 */
[----:B------:R-:W-:Y:S02]  /*ef50*/  SEL R68, R7, R6, P0 ;  /* 0x0000000607447207 */ /* 0x000fe40000000000 */
[----:B------:R-:W-:Y:S02]  /*ef60*/  SEL R70, R6, R7, P0 ;  /* 0x0000000706467207 */ /* 0x000fe40000000000 */
[----:B------:R-:W-:Y:S02]  /*ef70*/  F2FP.BF16.F32.PACK_AB R12, R125, R12 ;  /* 0x0000000c7d0c723e */ /* 0x000fe400000010ff */
[----:B------:R-:W-:Y:S02]  /*ef80*/  MOV R4, R3 ;  /* 0x0000000300047202 */ /* 0x000fe40000000f00 */
[----:B0-----:R-:W-:-:S02]  /*ef90*/  MOV R5, R58 ;  /* 0x0000003a00057202 */ /* 0x001fc40000000f00 */
[----:B------:R-:W-:Y:S02]  /*efa0*/  SEL R48, R15, R12, P0 ;  /* 0x0000000c0f307207 */ /* 0x000fe40000000000 */
[----:B------:R-:W-:Y:S02]  /*efb0*/  SEL R50, R12, R15, P0 ;  /* 0x0000000f0c327207 */ /* 0x000fe40000000000 */
[----:B------:R-:W-:Y:S02]  /*efc0*/  SEL R58, R27, R24, P0 ;  /* 0x000000181b3a7207 */ /* 0x000fe40000000000 */
[----:B------:R-:W-:Y:S02]  /*efd0*/  SEL R60, R24, R27, P0 ;  /* 0x0000001b183c7207 */ /* 0x000fe40000000000 */
[----:B------:R-:W-:Y:S02]  /*efe0*/  F2FP.BF16.F32.PACK_AB R21, R118, R21 ;  /* 0x000000157615723e */ /* 0x000fe400000010ff */
[----:B------:R-:W-:-:S02]  /*eff0*/  F2FP.BF16.F32.PACK_AB R14, R119, R14 ;  /* 0x0000000e770e723e */ /* 0x000fc400000010ff */
[----:B------:R-:W-:Y:S02]  /*f000*/  F2FP.BF16.F32.PACK_AB R37, R92, R37 ;  /* 0x000000255c25723e */ /* 0x000fe400000010ff */
[----:B------:R-:W-:Y:S02]  /*f010*/  F2FP.BF16.F32.PACK_AB R34, R93, R34 ;  /* 0x000000225d22723e */ /* 0x000fe400000010ff */
[----:B------:R-:W-:Y:S02]  /*f020*/  F2FP.BF16.F32.PACK_AB R25, R116, R25 ;  /* 0x000000197419723e */ /* 0x000fe400000010ff */
[----:B------:R-:W-:Y:S02]  /*f030*/  F2FP.BF16.F32.PACK_AB R20, R117, R20 ;  /* 0x000000147514723e */ /* 0x000fe400000010ff */
[----:B------:R-:W-:Y:S02]  /*f040*/  F2FP.BF16.F32.PACK_AB R35, R94, R35 ;  /* 0x000000235e23723e */ /* 0x000fe400000010ff */
[----:B------:R-:W-:-:S02]  /*f050*/  F2FP.BF16.F32.PACK_AB R32, R95, R32 ;  /* 0x000000205f20723e */ /* 0x000fc400000010ff */
[----:B------:R-:W-:Y:S02]  /*f060*/  F2FP.BF16.F32.PACK_AB R33, R100, R33 ;  /* 0x000000216421723e */ /* 0x000fe400000010ff */
[----:B------:R-:W-:Y:S02]  /*f070*/  F2FP.BF16.F32.PACK_AB R30, R101, R30 ;  /* 0x0000001e651e723e */ /* 0x000fe400000010ff */
[----:B------:R-:W-:Y:S02]  /*f080*/  F2FP.BF16.F32.PACK_AB R31, R102, R31 ;  /* 0x0000001f661f723e */ /* 0x000fe400000010ff */
[----:B------:R-:W-:Y:S02]  /*f090*/  F2FP.BF16.F32.PACK_AB R28, R103, R28 ;  /* 0x0000001c671c723e */ /* 0x000fe400000010ff */
[----:B------:R-:W-:Y:S02]  /*f0a0*/  SEL R62, R21, R14, P0 ;  /* 0x0000000e153e7207 */ /* 0x000fe40000000000 */
[----:B------:R-:W-:-:S02]  /*f0b0*/  SEL R64, R14, R21, P0 ;  /* 0x000000150e407207 */ /* 0x000fc40000000000 */
[----:B------:R-:W-:Y:S02]  /*f0c0*/  F2FP.BF16.F32.PACK_AB R13, R126, R13 ;  /* 0x0000000d7e0d723e */ /* 0x000fe400000010ff */
[----:B------:R-:W-:Y:S02]  /*f0d0*/  SEL R38, R37, R34, P0 ;  /* 0x0000002225267207 */ /* 0x000fe40000000000 */
[----:B------:R-:W-:Y:S02]  /*f0e0*/  SEL R44, R25, R20, P0 ;  /* 0x00000014192c7207 */ /* 0x000fe40000000000 */
[----:B------:R-:W-:Y:S02]  /*f0f0*/  SEL R46, R20, R25, P0 ;  /* 0x00000019142e7207 */ /* 0x000fe40000000000 */
[----:B------:R-:W-:Y:S02]  /*f100*/  SEL R34, R34, R37, P0 ;  /* 0x0000002522227207 */ /* 0x000fe40000000000 */
[----:B------:R-:W-:-:S02]  /*f110*/  SEL R40, R33, R30, P0 ;  /* 0x0000001e21287207 */ /* 0x000fc40000000000 */
[----:B------:R-:W-:Y:S02]  /*f120*/  SEL R8, R35, R32, P0 ;  /* 0x0000002023087207 */ /* 0x000fe40000000000 */
[----:B------:R-:W-:Y:S02]  /*f130*/  F2FP.BF16.F32.PACK_AB R29, R108, R29 ;  /* 0x0000001d6c1d723e */ /* 0x000fe400000010ff */
        /* <DEDUP_REMOVED lines=8> */
[----:B------:R-:W-:Y:S01]  /*f1c0*/  SEL R26, R26, R29, P0 ;  /* 0x0000001d1a1a7207 */ /* 0x000fe20000000000 */
[----:B--2---:R-:W-:-:S03]  /*f1d0*/  IMAD.WIDE R10, R17, 0x2, R4 ;  /* 0x00000002110a7825 */ /* 0x004fc600078e0204 */
[C---:B------:R-:W-:Y:S02]  /*f1e0*/  IADD3 R17, P5, R10.reuse, 0x20, RZ ;  /* 0x000000200a117810 */ /* 0x040fe40007fbe0ff */
[C---:B------:R-:W-:Y:S02]  /*f1f0*/  IADD3 R23, P3, R10.reuse, 0x3020, RZ ;  /* 0x000030200a177810 */ /* 0x040fe40007f7e0ff */
[----:B------:R-:W-:Y:S01]  /*f200*/  LOP3.LUT R6, R17, 0x180, RZ, 0xc0, !PT ;  /* 0x0000018011067812 */ /* 0x000fe200078ec0ff */
[--C-:B------:R-:W-:Y:S01]  /*f210*/  IMAD.X R25, RZ, RZ, R11.reuse, P5 ;  /* 0x000000ffff197224 */ /* 0x100fe200028e060b */
[----:B------:R-:W-:Y:S01]  /*f220*/  IADD3 R72, P2, R10, 0x6000, RZ ;  /* 0x000060000a487810 */ /* 0x000fe20007f5e0ff */
[--C-:B------:R-:W-:Y:S01]  /*f230*/  IMAD.X R15, RZ, RZ, R11.reuse, P3 ;  /* 0x000000ffff0f7224 */ /* 0x100fe200018e060b */
[----:B------:R-:W-:Y:S02]  /*f240*/  SHF.R.U64 R6, R6, 0x3, RZ ;  /* 0x0000000306067819 */ /* 0x000fe400000012ff */
[----:B------:R-:W-:Y:S01]  /*f250*/  IADD3 R19, P4, R10, 0x3000, RZ ;  /* 0x000030000a137810 */ /* 0x000fe20007f9e0ff */
[----:B------:R-:W-:Y:S01]  /*f260*/  IMAD.X R13, RZ, RZ, R11, P2 ;  /* 0x000000ffff0d7224 */ /* 0x000fe200010e060b */
[----:B------:R-:W-:-:S02]  /*f270*/  LOP3.LUT R24, R6, R17, RZ, 0x3c, !PT ;  /* 0x0000001106187212 */ /* 0x000fc400078e3cff */
[----:B------:R-:W-:Y:S01]  /*f280*/  LOP3.LUT R12, R23, 0x180, RZ, 0xc0, !PT ;  /* 0x00000180170c7812 */ /* 0x000fe200078ec0ff */
[----:B------:R-:W-:Y:S01]  /*f290*/  IMAD.X R21, RZ, RZ, R11, P4 ;  /* 0x000000ffff157224 */ /* 0x000fe200020e060b */
[----:B------:R-:W-:Y:S02]  /*f2a0*/  LOP3.LUT R17, R72, 0x180, RZ, 0xc0, !PT ;  /* 0x0000018048117812 */ /* 0x000fe400078ec0ff */
[C---:B------:R-:W-:Y:S02]  /*f2b0*/  LOP3.LUT R7, R10.reuse, 0x180, RZ, 0xc0, !PT ;  /* 0x000001800a077812 */ /* 0x040fe400078ec0ff */
[----:B------:R-:W-:Y:S02]  /*f2c0*/  IADD3 R74, P1, R10, 0x6020, RZ ;  /* 0x000060200a4a7810 */ /* 0x000fe40007f3e0ff */
[----:B------:R-:W-:Y:S02]  /*f2d0*/  LOP3.LUT R6, R19, 0x180, RZ, 0xc0, !PT ;  /* 0x0000018013067812 */ /* 0x000fe400078ec0ff */
[----:B------:R-:W-:-:S02]  /*f2e0*/  SHF.R.U64 R12, R12, 0x3, RZ ;  /* 0x000000030c0c7819 */ /* 0x000fc400000012ff */
[----:B------:R-:W-:Y:S02]  /*f2f0*/  SHF.R.U64 R17, R17, 0x3, RZ ;  /* 0x0000000311117819 */ /* 0x000fe400000012ff */
[----:B------:R-:W-:Y:S02]  /*f300*/  SHF.R.U64 R7, R7, 0x3, RZ ;  /* 0x0000000307077819 */ /* 0x000fe400000012ff */
[----:B------:R-:W-:Y:S02]  /*f310*/  LOP3.LUT R27, R74, 0x180, RZ, 0xc0, !PT ;  /* 0x000001804a1b7812 */ /* 0x000fe400078ec0ff */
[----:B------:R-:W-:Y:S02]  /*f320*/  SHF.R.U64 R6, R6, 0x3, RZ ;  /* 0x0000000306067819 */ /* 0x000fe400000012ff */
[----:B------:R-:W-:Y:S02]  /*f330*/  LOP3.LUT R14, R12, R23, RZ, 0x3c, !PT ;  /* 0x000000170c0e7212 */ /* 0x000fe400078e3cff */
[----:B------:R-:W-:-:S02]  /*f340*/  LOP3.LUT R12, R17, R72, RZ, 0x3c, !PT ;  /* 0x00000048110c7212 */ /* 0x000fc400078e3cff */
[----:B------:R-:W-:Y:S01]  /*f350*/  LOP3.LUT R10, R7, R10, RZ, 0x3c, !PT ;  /* 0x0000000a070a7212 */ /* 0x000fe200078e3cff */
[----:B------:R-:W-:Y:S01]  /*f360*/  IMAD.X R7, RZ, RZ, R11, P1 ;  /* 0x000000ffff077224 */ /* 0x000fe200008e060b */
[----:B------:R-:W-:Y:S02]  /*f370*/  SHF.R.U64 R27, R27, 0x3, RZ ;  /* 0x000000031b1b7819 */ /* 0x000fe400000012ff */
[----:B------:R-:W-:Y:S01]  /*f380*/  LOP3.LUT R20, R6, R19, RZ, 0x3c, !PT ;  /* 0x0000001306147212 */ /* 0x000fe200078e3cff */
[----:B---3--:R-:W-:Y:S01]  /*f390*/  SHFL.IDX PT, R38, R38, R9, 0x1c1f ;  /* 0x001c1f0926267589 */ /* 0x008fe200000e0000 */
[----:B------:R-:W-:Y:S02]  /*f3a0*/  LOP3.LUT R17, R9, 0x2, RZ, 0x3c, !PT ;  /* 0x0000000209117812 */ /* 0x000fe400078e3cff */
[----:B------:R-:W-:Y:S01]  /*f3b0*/  MOV R47, R10 ;  /* 0x0000000a002f7202 */ /* 0x000fe20000000f00 */
[----:B------:R-:W-:Y:S01]  /*f3c0*/  SHFL.IDX PT, R40, R40, R9, 0x1c1f ;  /* 0x001c1f0928287589 */ /* 0x000fe200000e0000 */
[----:B------:R-:W-:-:S02]  /*f3d0*/  LOP3.LUT R6, R27, R74, RZ, 0x3c, !PT ;  /* 0x0000004a1b067212 */ /* 0x000fc400078e3cff */
[----:B------:R-:W-:Y:S01]  /*f3e0*/  MOV R45, R20 ;  /* 0x00000014002d7202 */ /* 0x000fe20000000f00 */
[----:B------:R-:W0:Y:S01]  /*f3f0*/  SHFL.IDX PT, R11, R34, R17, 0x1c1f ;  /* 0x001c1f11220b7589 */ /* 0x000e2200000e0000 */
[----:B------:R-:W-:Y:S02]  /*f400*/  MOV R43, R14 ;  /* 0x0000000e002b7202 */ /* 0x000fe40000000f00 */
[----:B------:R-:W-:Y:S01]  /*f410*/  MOV R37, R24 ;  /* 0x0000001800257202 */ /* 0x000fe20000000f00 */
[----:B------:R0:W-:Y:S01]  /*f420*/  SHFL.IDX PT, R20, R8, R9, 0x1c1f ;  /* 0x001c1f0908147589 */ /* 0x0001e200000e0000 */
[----:B------:R-:W-:Y:S02]  /*f430*/  MOV R41, R12 ;  /* 0x0000000c00297202 */ /* 0x000fe40000000f00 */
[----:B------:R-:W-:Y:S01]  /*f440*/  PLOP3.LUT P1, PT, PT, PT, UP0, 0x80, 0x0 ;  /* 0x000000000000781c */ /* 0x000fe20003f2f008 */
[----:B------:R-:W1:Y:S04]  /*f450*/  SHFL.IDX PT, R15, R30, R17, 0x1c1f ;  /* 0x001c1f111e0f7589 */ /* 0x000e6800000e0000 */
[----:B------:R-:W2:Y:S04]  /*f460*/  SHFL.IDX PT, R27, R32, R17, 0x1c1f ;  /* 0x001c1f11201b7589 */ /* 0x000ea800000e0000 */
[----:B------:R-:W-:Y:S04]  /*f470*/  SHFL.IDX PT, R56, R56, R9, 0x1c1f ;  /* 0x001c1f0938387589 */ /* 0x000fe800000e0000 */
[----:B------:R-:W3:Y:S04]  /*f480*/  SHFL.IDX PT, R29, R28, R17, 0x1c1f ;  /* 0x001c1f111c1d7589 */ /* 0x000ee800000e0000 */
[----:B------:R-:W-:Y:S01]  /*f490*/  SHFL.IDX PT, R52, R52, R9, 0x1c1f ;  /* 0x001c1f0934347589 */ /* 0x000fe200000e0000 */
[----:B0-----:R-:W-:-:S02]  /*f4a0*/  SEL R8, R38, R11, P0 ;  /* 0x0000000b26087207 */ /* 0x001fc40000000000 */
[----:B------:R-:W-:Y:S01]  /*f4b0*/  SEL R10, R11, R38, P0 ;  /* 0x000000260b0a7207 */ /* 0x000fe20000000000 */
[----:B------:R-:W0:Y:S04]  /*f4c0*/  SHFL.IDX PT, R25, R54, R17, 0x1c1f ;  /* 0x001c1f1136197589 */ /* 0x000e2800000e0000 */
[----:B------:R-:W-:Y:S01]  /*f4d0*/  SHFL.IDX PT, R58, R58, R9, 0x1c1f ;  /* 0x001c1f093a3a7589 */ /* 0x000fe200000e0000 */
[----:B-1----:R-:W-:Y:S02]  /*f4e0*/  SEL R12, R40, R15, P0 ;  /* 0x0000000f280c7207 */ /* 0x002fe40000000000 */
[----:B------:R-:W-:Y:S01]  /*f4f0*/  SEL R14, R15, R40, P0 ;  /* 0x000000280f0e7207 */ /* 0x000fe20000000000 */
[----:B------:R-:W-:Y:S01]  /*f500*/  SHFL.IDX PT, R31, R60, R17, 0x1c1f ;  /* 0x001c1f113c1f7589 */ /* 0x000fe200000e0000 */
[----:B--2---:R-:W-:-:S03]  /*f510*/  SEL R11, R27, R20, P0 ;  /* 0x000000141b0b7207 */ /* 0x004fc60000000000 */
[----:B------:R-:W-:Y:S04]  /*f520*/  SHFL.IDX PT, R42, R42, R9, 0x1c1f ;  /* 0x001c1f092a2a7589 */ /* 0x000fe800000e0000 */
[----:B------:R-:W-:Y:S01]  /*f530*/  SHFL.IDX PT, R62, R62, R9, 0x1c1f ;  /* 0x001c1f093e3e7589 */ /* 0x000fe200000e0000 */
[----:B---3--:R-:W-:Y:S02]  /*f540*/  SEL R13, R56, R29, P0 ;  /* 0x0000001d380d7207 */ /* 0x008fe40000000000 */
[----:B------:R-:W-:Y:S01]  /*f550*/  SEL R15, R29, R56, P0 ;  /* 0x000000381d0f7207 */ /* 0x000fe20000000000 */
[----:B------:R-:W1:Y:S04]  /*f560*/  SHFL.IDX PT, R19, R26, R17, 0x1c1f ;  /* 0x001c1f111a137589 */ /* 0x000e6800000e0000 */
[----:B------:R-:W2:Y:S01]  /*f570*/  SHFL.IDX PT, R33, R64, R17, 0x1c1f ;  /* 0x001c1f1140217589 */ /* 0x000ea200000e0000 */
[----:B0-----:R-:W-:-:S03]  /*f580*/  SEL R38, R25, R52, P0 ;  /* 0x0000003419267207 */ /* 0x001fc60000000000 */
[----:B------:R-:W-:Y:S04]  /*f590*/  SHFL.IDX PT, R44, R44, R9, 0x1c1f ;  /* 0x001c1f092c2c7589 */ /* 0x000fe800000e0000 */
[----:B------:R-:W-:Y:S04]  /*f5a0*/  SHFL.IDX PT, R66, R66, R9, 0x1c1f ;  /* 0x001c1f0942427589 */ /* 0x000fe800000e0000 */
[----:B------:R-:W0:Y:S04]  /*f5b0*/  SHFL.IDX PT, R21, R46, R17, 0x1c1f ;  /* 0x001c1f112e157589 */ /* 0x000e2800000e0000 */
[----:B------:R3:W4:Y:S04]  /*f5c0*/  SHFL.IDX PT, R35, R36, R17, 0x1c1f ;  /* 0x001c1f1124237589 */ /* 0x00072800000e0000 */
[----:B------:R-:W-:Y:S01]  /*f5d0*/  SHFL.IDX PT, R48, R48, R9, 0x1c1f ;  /* 0x001c1f0930307589 */ /* 0x000fe200000e0000 */
[----:B-1----:R-:W-:-:S02]  /*f5e0*/  SEL R24, R42, R19, P0 ;  /* 0x000000132a187207 */ /* 0x002fc40000000000 */
[----:B------:R-:W-:Y:S01]  /*f5f0*/  SEL R26, R19, R42, P0 ;  /* 0x0000002a131a7207 */ /* 0x000fe20000000000 */
[----:B------:R1:W-:Y:S01]  /*f600*/  SHFL.IDX PT, R68, R68, R9, 0x1c1f ;  /* 0x001c1f0944447589 */ /* 0x0003e200000e0000 */
[----:B--2---:R-:W-:Y:S02]  /*f610*/  SEL R29, R62, R33, P0 ;  /* 0x000000213e1d7207 */ /* 0x004fe40000000000 */
[----:B---3--:R-:W-:Y:S01]  /*f620*/  SEL R36, R52, R25, P0 ;  /* 0x0000001934247207 */ /* 0x008fe20000000000 */
[----:B------:R-:W2:Y:S01]  /*f630*/  SHFL.IDX PT, R23, R50, R17, 0x1c1f ;  /* 0x001c1f1132177589 */ /* 0x000ea200000e0000 */
[----:B------:R-:W-:-:S03]  /*f640*/  SEL R25, R58, R31, P0 ;  /* 0x0000001f3a197207 */ /* 0x000fc60000000000 */
[----:B------:R-:W3:Y:S01]  /*f650*/  SHFL.IDX PT, R39, R70, R17, 0x1c1f ;  /* 0x001c1f1146277589 */ /* 0x000ee200000e0000 */
[----:B-1----:R-:W-:Y:S01]  /*f660*/  SEL R9, R20, R27, P0 ;  /* 0x0000001b14097207 */ /* 0x002fe20000000000 */
[----:B------:R-:W-:Y:S01]  /*f670*/  BAR.SYNC.DEFER_BLOCKING 0x1, 0x180 ;  /* 0x0046000000007b1d */ /* 0x000fe20000010000 */
[----:B------:R-:W-:Y:S02]  /*f680*/  SEL R27, R31, R58, P0 ;  /* 0x0000003a1f1b7207 */ /* 0x000fe40000000000 */
[----:B------:R-:W-:Y:S02]  /*f690*/  SEL R31, R33, R62, P0 ;  /* 0x0000003e211f7207 */ /* 0x000fe40000000000 */
[----:B0-----:R-:W-:Y:S02]  /*f6a0*/  SEL R28, R44, R21, P0 ;  /* 0x000000152c1c7207 */ /* 0x001fe40000000000 */
[----:B------:R-:W-:Y:S02]  /*f6b0*/  SEL R30, R21, R44, P0 ;  /* 0x0000002c151e7207 */ /* 0x000fe40000000000 */
[----:B----4-:R-:W-:-:S02]  /*f6c0*/  SEL R33, R66, R35, P0 ;  /* 0x0000002342217207 */ /* 0x010fc40000000000 */
[----:B------:R-:W-:Y:S02]  /*f6d0*/  SEL R35, R35, R66, P0 ;  /* 0x0000004223237207 */ /* 0x000fe40000000000 */
[----:B------:R-:W-:Y:S01]  /*f6e0*/  MOV R20, R6 ;  /* 0x0000000600147202 */ /* 0x000fe20000000f00 */
[----:B------:R-:W-:Y:S01]  /*f6f0*/  IMAD.U32 R6, RZ, RZ, UR4 ;  /* 0x00000004ff067e24 */ /* 0x000fe2000f8e00ff */
[----:B--2---:R-:W-:Y:S01]  /*f700*/  SEL R32, R48, R23, P0 ;  /* 0x0000001730207207 */ /* 0x004fe20000000000 */
[----:B------:R-:W-:Y:S01]  /*f710*/  IMAD.U32 R7, RZ, RZ, UR5 ;  /* 0x00000005ff077e24 */ /* 0x000fe2000f8e00ff */
[----:B------:R-:W-:Y:S01]  /*f720*/  SEL R34, R23, R48, P0 ;  /* 0x0000003017227207 */ /* 0x000fe20000000000 */
[----:B------:R-:W-:Y:S01]  /*f730*/  ULDC.64 UR4, c[0x0][0xbe0] ;  /* 0x0002f80000047ab9 */ /* 0x000fe20000000a00 */
[----:B------:R-:W-:Y:S04]  /*f740*/  STSM.16.M88.4 [R47], R8 ;  /* 0x000000082f007844 */ /* 0x000fe80000000200 */
[----:B------:R3:W-:Y:S04]  /*f750*/  STSM.16.M88.4 [R37], R12 ;  /* 0x0000000c25007844 */ /* 0x0007e80000000200 */
[----:B------:R0:W-:Y:S04]  /*f760*/  STSM.16.M88.4 [R45], R24 ;  /* 0x000000182d007844 */ /* 0x0001e80000000200 */
[----:B------:R0:W-:Y:S04]  /*f770*/  STSM.16.M88.4 [R43], R28 ;  /* 0x0000001c2b007844 */ /* 0x0001e80000000200 */
[----:B------:R0:W-:Y:S01]  /*f780*/  STSM.16.M88.4 [R41], R32 ;  /* 0x0000002029007844 */ /* 0x0001e20000000200 */
[----:B---3--:R-:W-:-:S02]  /*f790*/  SEL R37, R68, R39, P0 ;  /* 0x0000002744257207 */ /* 0x008fc40000000000 */
[----:B------:R-:W-:Y:S01]  /*f7a0*/  SEL R39, R39, R68, P0 ;  /* 0x0000004427277207 */ /* 0x000fe20000000000 */
[----:B------:R-:W-:-:S04]  /*f7b0*/  UISETP.NE.U32.AND UP1, UPT, UR4, URZ, UPT ;  /* 0x0000003f0400728c */ /* 0x000fc8000bf25070 */
[----:B------:R0:W-:Y:S01]  /*f7c0*/  STSM.16.M88.4 [R20], R36 ;  /* 0x0000002414007844 */ /* 0x0001e20000000200 */
[----:B------:R-:W-:Y:S01]  /*f7d0*/  BAR.SYNC.DEFER_BLOCKING 0x1, 0x180 ;  /* 0x0046000000007b1d */ /* 0x000fe20000010000 */
[----:B------:R-:W-:-:S07]  /*f7e0*/  UISETP.NE.AND.EX UP1, UPT, UR5, URZ, UPT, UP1 ;  /* 0x0000003f0500728c */ /* 0x000fce000bf25310 */
[----:B------:R-:W1:Y:S01]  /*f7f0*/  LDC R17, c[0x0][0xa88] ;  /* 0x0002a200ff117b82 */ /* 0x000e620000000800 */
[----:B------:R-:W-:-:S03]  /*f800*/  PLOP3.LUT P0, PT, PT, PT, UP1, 0x80, 0x0 ;  /* 0x000000000000781c */ /* 0x000fc60003f0f018 */
[----:B------:R-:W-:Y:S02]  /*f810*/  @UP1 ULDC.64 UR6, c[0x0][0xbe0] ;  /* 0x0002f80000061ab9 */ /* 0x000fe40000000a00 */
[----:B------:R-:W-:-:S06]  /*f820*/  @UP1 UIMAD.WIDE UR6, UR40, 0x4, UR6 ;  /* 0x00000004280618a5 */ /* 0x000fcc000f8e0206 */
[----:B------:R-:W-:Y:S02]  /*f830*/  IMAD.U32 R10, RZ, RZ, UR6 ;  /* 0x00000006ff0a7e24 */ /* 0x000fe4000f8e00ff */
[----:B------:R-:W-:Y:S01]  /*f840*/  IMAD.U32 R11, RZ, RZ, UR7 ;  /* 0x00000007ff0b7e24 */ /* 0x000fe2000f8e00ff */
[----:B------:R-:W2:Y:S01]  /*f850*/  @P1 LDG.E R8, desc[UR46][R6.64] ;  /* 0x0000002e06081981 */ /* 0x000ea2000c1e1900 */
[----:B------:R-:W-:Y:S01]  /*f860*/  IMAD R9, R152, 0x20, R22 ;  /* 0x0000002098097824 */ /* 0x000fe200078e0216 */
[----:B------:R-:W-:-:S03]  /*f870*/  UMOV UR4, URZ ;  /* 0x0000003f00047c82 */ /* 0x000fc60008000000 */
[----:B------:R-:W-:Y:S01]  /*f880*/  IMAD.WIDE R4, R9, 0x2, R4 ;  /* 0x0000000209047825 */ /* 0x000fe200078e0204 */
[----:B-1----:R0:W5:Y:S02]  /*f890*/  @P0 LDG.E R17, desc[UR46][R10.64] ;  /* 0x0000002e0a110981 */ /* 0x002164000c1e1900 */
[----:B------:R-:W-:Y:S02]  /*f8a0*/  IADD3 R9, P6, R4, 0x1800, RZ ;  /* 0x0000180004097810 */ /* 0x000fe40007fde0ff */
[----:B--2---:R-:W-:Y:S01]  /*f8b0*/  @P1 R2UR UR4, R8 ;  /* 0x00000000080412ca */ /* 0x004fe200000e0000 */
[----:B0-----:R-:W-:-:S14]  /*f8c0*/  @P0 BRA `(.L_x_934) ;  /* 0x0000000000100947 */ /* 0x001fdc0003800000 */
[----:B------:R-:W-:Y:S05]  /*f8d0*/  @!P1 BRA `(.L_x_934) ;  /* 0x00000000000c9947 */ /* 0x000fea0003800000 */
[----:B------:R-:W2:Y:S04]  /*f8e0*/  LDG.E R8, desc[UR46][R6.64] ;  /* 0x0000002e06087981 */ /* 0x000ea8000c1e1900 */
[----:B-----5:R-:W2:Y:S02]  /*f8f0*/  LDG.E R17, desc[UR46][R6.64+0x4] ;  /* 0x0000042e06117981 */ /* 0x020ea4000c1e1900 */
[----:B--2---:R-:W-:-:S07]  /*f900*/  IMAD.IADD R17, R17, 0x1, -R8 ;  /* 0x0000000111117824 */ /* 0x004fce00078e0a08 */
.L_x_934:
[----:B------:R-:W-:Y:S01]  /*f910*/  USHF.R.S32.HI UR9, URZ, 0x1f, UR39 ;  /* 0x0000001f3f097899 */ /* 0x000fe20008011427 */
[----:B------:R-:W-:Y:S01]  /*f920*/  LOP3.LUT R6, R9, 0x180, RZ, 0xc0, !PT ;  /* 0x0000018009067812 */ /* 0x000fe200078ec0ff */
[----:B------:R-:W-:Y:S01]  /*f930*/  ULDC.64 UR10, c[0x0][0xb70] ;  /* 0x0002dc00000a7ab9 */ /* 0x000fe20000000a00 */
[----:B------:R-:W-:Y:S01]  /*f940*/  USHF.R.S32.HI UR5, URZ, 0x1f, UR4 ;  /* 0x0000001f3f057899 */ /* 0x000fe20008011404 */
[----:B------:R-:W-:Y:S01]  /*f950*/  IMAD R10, R154, 0xc0, R156 ;  /* 0x000000c09a0a7824 */ /* 0x000fe200078e029c */
[----:B------:R-:W-:Y:S01]  /*f960*/  UIMAD UR8, UR9, UR10, URZ ;  /* 0x0000000a090872a4 */ /* 0x000fe2000f8e023f */
[----:B------:R-:W-:Y:S01]  /*f970*/  SHF.R.U64 R6, R6, 0x3, RZ ;  /* 0x0000000306067819 */ /* 0x000fe200000012ff */
[----:B------:R-:W-:Y:S01]  /*f980*/  USHF.R.S32.HI UR12, URZ, 0x1f, UR40 ;  /* 0x0000001f3f0c7899 */ /* 0x000fe20008011428 */
[----:B------:R-:W-:Y:S01]  /*f990*/  LOP3.LUT P0, RZ, R155, 0x3, RZ, 0xc0, !PT ;  /* 0x000000039bff7812 */ /* 0x000fe2000780c0ff */
[----:B------:R-:W-:Y:S01]  /*f9a0*/  UIMAD.WIDE.U32 UR6, UR39, UR10, UR4 ;  /* 0x0000000a270672a5 */ /* 0x000fe2000f8e0004 */
[----:B------:R-:W-:Y:S01]  /*f9b0*/  LOP3.LUT R6, R6, R9, RZ, 0x3c, !PT ;  /* 0x0000000906067212 */ /* 0x000fe200078e3cff */
[----:B------:R-:W-:Y:S01]  /*f9c0*/  UIMAD UR8, UR39, UR11, UR8 ;  /* 0x0000000b270872a4 */ /* 0x000fe2000f8e0208 */
[C---:B------:R-:W-:Y:S01]  /*f9d0*/  IADD3 R9, P4, R4.reuse, 0x4800, RZ ;  /* 0x0000480004097810 */ /* 0x040fe20007f9e0ff */
[----:B------:R-:W-:Y:S01]  /*f9e0*/  USEL UR12, UR12, URZ, !UP0 ;  /* 0x0000003f0c0c7287 */ /* 0x000fe2000c000000 */
[----:B------:R-:W-:Y:S01]  /*f9f0*/  SHF.R.S32.HI R7, RZ, 0x1f, R10 ;  /* 0x0000001fff077819 */ /* 0x000fe2000001140a */
[----:B------:R-:W-:Y:S01]  /*fa00*/  ULDC.64 UR10, c[0x0][0xb78] ;  /* 0x0002de00000a7ab9 */ /* 0x000fe20000000a00 */
[----:B------:R-:W-:Y:S01]  /*fa10*/  UIADD3 UR7, UR7, UR8, URZ ;  /* 0x0000000807077290 */ /* 0x000fe2000fffe03f */
[----:B------:R-:W-:Y:S01]  /*fa20*/  LOP3.LUT R8, R9, 0x180, RZ, 0xc0, !PT ;  /* 0x0000018009087812 */ /* 0x000fe200078ec0ff */
[----:B------:R-:W-:Y:S01]  /*fa30*/  USEL UR13, UR40, URZ, !UP0 ;  /* 0x0000003f280d7287 */ /* 0x000fe2000c000000 */
        /* <DEDUP_REMOVED lines=13> */
[--C-:B------:R-:W-:Y:S01]  /*fb10*/  IMAD.X R7, RZ, RZ, R5.reuse, P6 ;  /* 0x000000ffff077224 */ /* 0x100fe200030e0605 */
[C---:B-----5:R-:W-:Y:S01]  /*fb20*/  ISETP.GE.OR P1, PT, R10.reuse, R17, P0 ;  /* 0x000000110a00720c */ /* 0x060fe20000726670 */
[----:B------:R-:W-:Y:S01]  /*fb30*/  VIADD R10, R10, 0x8 ;  /* 0x000000080a0a7836 */ /* 0x000fe20000000000 */
[----:B------:R-:W-:Y:S01]  /*fb40*/  LEA.HI.X R21, R9, UR11, R12, 0x2, P2 ;  /* 0x0000000b09157c11 */ /* 0x000fe200090f140c */
[----:B------:R-:W-:Y:S01]  /*fb50*/  IMAD.X R9, RZ, RZ, R5, P4 ;  /* 0x000000ffff097224 */ /* 0x000fe200020e0605 */
[----:B------:R-:W-:Y:S01]  /*fb60*/  IADD3 R11, P2, R4, 0x7800, RZ ;  /* 0x00007800040b7810 */ /* 0x000fe20007f5e0ff */
[----:B------:R-:W-:Y:S01]  /*fb70*/  ULDC.64 UR6, c[0x0][0xaa0] ;  /* 0x0002a80000067ab9 */ /* 0x000fe20000000a00 */
[----:B------:R-:W-:-:S02]  /*fb80*/  LOP3.LUT R28, R29, 0x180, RZ, 0xc0, !PT ;  /* 0x000001801d1c7812 */ /* 0x000fc400078ec0ff */
[----:B------:R-:W-:Y:S01]  /*fb90*/  LOP3.LUT R32, R33, 0x180, RZ, 0xc0, !PT ;  /* 0x0000018021207812 */ /* 0x000fe200078ec0ff */
[----:B------:R-:W-:Y:S01]  /*fba0*/  IMAD.X R13, RZ, RZ, R5, P2 ;  /* 0x000000ffff0d7224 */ /* 0x000fe200010e0605 */
[----:B------:R-:W-:Y:S02]  /*fbb0*/  ISETP.GE.OR P0, PT, R10, R17, P0 ;  /* 0x000000110a00720c */ /* 0x000fe40000706670 */
[----:B------:R-:W-:Y:S01]  /*fbc0*/  SHF.R.U64 R25, R25, 0x3, RZ ;  /* 0x0000000319197819 */ /* 0x000fe200000012ff */
[----:B------:R-:W-:Y:S01]  /*fbd0*/  @!P1 STG.E desc[UR46][R20.64], R0 ;  /* 0x0000000014009986 */ /* 0x000fe2000c10192e */
[----:B------:R-:W-:Y:S02]  /*fbe0*/  LOP3.LUT R10, R11, 0x180, RZ, 0xc0, !PT ;  /* 0x000001800b0a7812 */ /* 0x000fe400078ec0ff */
[----:B------:R-:W-:Y:S02]  /*fbf0*/  SHF.R.U64 R28, R28, 0x3, RZ ;  /* 0x000000031c1c7819 */ /* 0x000fe400000012ff */
[----:B------:R-:W-:-:S02]  /*fc00*/  SHF.R.U64 R32, R32, 0x3, RZ ;  /* 0x0000000320207819 */ /* 0x000fc400000012ff */
[----:B------:R-:W-:Y:S01]  /*fc10*/  LOP3.LUT R24, R25, R4, RZ, 0x3c, !PT ;  /* 0x0000000419187212 */ /* 0x000fe200078e3cff */
[--C-:B------:R-:W-:Y:S01]  /*fc20*/  IMAD.MOV.U32 R25, RZ, RZ, R5.reuse ;  /* 0x000000ffff197224 */ /* 0x100fe200078e0005 */
[----:B------:R-:W-:Y:S01]  /*fc30*/  SHF.R.U64 R4, R10, 0x3, RZ ;  /* 0x000000030a047819 */ /* 0x000fe200000012ff */
[----:B------:R-:W-:Y:S01]  /*fc40*/  UIMAD UR5, UR5, UR6, URZ ;  /* 0x00000006050572a4 */ /* 0x000fe2000f8e023f */
[----:B------:R-:W-:Y:S01]  /*fc50*/  LOP3.LUT R28, R28, R29, RZ, 0x3c, !PT ;  /* 0x0000001d1c1c7212 */ /* 0x000fe200078e3cff */
[--C-:B------:R-:W-:Y:S01]  /*fc60*/  IMAD.X R29, RZ, RZ, R5.reuse, P5 ;  /* 0x000000ffff1d7224 */ /* 0x100fe200028e0605 */
[----:B------:R-:W-:Y:S01]  /*fc70*/  LOP3.LUT R32, R32, R33, RZ, 0x3c, !PT ;  /* 0x0000002120207212 */ /* 0x000fe200078e3cff */
[----:B------:R-:W-:Y:S01]  /*fc80*/  IMAD.X R33, RZ, RZ, R5, P3 ;  /* 0x000000ffff217224 */ /* 0x000fe200018e0605 */
[----:B------:R-:W-:Y:S01]  /*fc90*/  LOP3.LUT R12, R4, R11, RZ, 0x3c, !PT ;  /* 0x0000000b040c7212 */ /* 0x000fe200078e3cff */
[----:B------:R-:W-:Y:S01]  /*fca0*/  IMAD.U32 R19, RZ, RZ, UR6 ;  /* 0x00000006ff137e24 */ /* 0x000fe2000f8e00ff */
[----:B------:R-:W-:Y:S01]  /*fcb0*/  SHF.R.S32.HI R23, RZ, 0x1f, R22 ;  /* 0x0000001fff177819 */ /* 0x000fe20000011416 */
[----:B------:R0:W-:Y:S01]  /*fcc0*/  @!P0 STG.E desc[UR46][R20.64+0x20], R2 ;  /* 0x0000200214008986 */ /* 0x0001e2000c10192e */
[----:B------:R-:W-:-:S03]  /*fcd0*/  UIMAD UR5, UR4, UR7, UR5 ;  /* 0x00000007040572a4 */ /* 0x000fc6000f8e0205 */
[----:B------:R-:W5:Y:S01]  /*fce0*/  LD.E.128 R24, desc[UR46][R24.64] ;  /* 0x0000002e18187980 */ /* 0x000f62000c101d00 */
[----:B------:R-:W-:-:S03]  /*fcf0*/  ULDC.64 UR6, c[0x0][0xae0] ;  /* 0x0002b80000067ab9 */ /* 0x000fc60000000a00 */
[----:B------:R-:W5:Y:S04]  /*fd00*/  LD.E.128 R4, desc[UR46][R6.64] ;  /* 0x0000002e06047980 */ /* 0x000f68000c101d00 */
[----:B------:R-:W5:Y:S01]  /*fd10*/  LD.E.128 R28, desc[UR46][R28.64] ;  /* 0x0000002e1c1c7980 */ /* 0x000f62000c101d00 */
[----:B0-----:R-:W-:-:S03]  /*fd20*/  IMAD.WIDE.U32 R20, R19, UR4, R22 ;  /* 0x0000000413147c25 */ /* 0x001fc6000f8e0016 */
[----:B------:R-:W5:Y:S04]  /*fd30*/  LD.E.128 R8, desc[UR46][R8.64] ;  /* 0x0000002e08087980 */ /* 0x000f68000c101d00 */
[----:B------:R-:W5:Y:S04]  /*fd40*/  LD.E.128 R32, desc[UR46][R32.64] ;  /* 0x0000002e20207980 */ /* 0x000f68000c101d00 */
[----:B------:R-:W5:Y:S01]  /*fd50*/  LD.E.128 R12, desc[UR46][R12.64] ;  /* 0x0000002e0c0c7980 */ /* 0x000f62000c101d00 */
[----:B------:R-:W-:Y:S01]  /*fd60*/  UIMAD UR4, UR9, UR6, URZ ;  /* 0x00000006090472a4 */ /* 0x000fe2000f8e023f */
[----:B------:R-:W-:Y:S01]  /*fd70*/  VIADD R21, R21, UR5 ;  /* 0x0000000515157c36 */ /* 0x000fe20008000000 */
[----:B------:R-:W-:Y:S01]  /*fd80*/  SHF.R.S32.HI R153, RZ, 0x1f, R152 ;  /* 0x0000001fff997819 */ /* 0x000fe20000011498 */
[----:B------:R-:W-:Y:S01]  /*fd90*/  @!PT LDS RZ, [RZ] ;  /* 0x00000000fffff984 */ /* 0x000fe20000000800 */
[----:B------:R-:W-:Y:S01]  /*fda0*/  @!PT LDS RZ, [RZ] ;  /* 0x00000000fffff984 */ /* 0x000fe20000000800 */
[----:B------:R-:W-:Y:S01]  /*fdb0*/  @!PT LDS RZ, [RZ] ;  /* 0x00000000fffff984 */ /* 0x000fe20000000800 */
[----:B------:R-:W-:Y:S01]  /*fdc0*/  @!PT LDS RZ, [RZ] ;  /* 0x00000000fffff984 */ /* 0x000fe20000000800 */
[----:B------:R0:W-:Y:S06]  /*fdd0*/  MEMBAR.ALL.CTA ;  /* 0x0000000000007992 */ /* 0x0001ec0000008000 */
[----:B0-----:R-:W0:Y:S01]  /*fde0*/  FENCE.VIEW.ASYNC.S ;  /* 0x00000000000073c6 */ /* 0x001e220000000000 */
[----:B------:R-:W-:Y:S01]  /*fdf0*/  IMAD.U32 R23, RZ, RZ, UR6 ;  /* 0x00000006ff177e24 */ /* 0x000fe2000f8e00ff */
[----:B------:R-:W-:Y:S01]  /*fe00*/  UIMAD UR4, UR39, UR7, UR4 ;  /* 0x00000007270472a4 */ /* 0x000fe2000f8e0204 */
[----:B------:R-:W-:Y:S01]  /*fe10*/  IMAD R19, R154, -0xc0, R17 ;  /* 0xffffff409a137824 */ /* 0x000fe200078e0211 */
[----:B------:R-:W-:Y:S01]  /*fe20*/  BSSY B1, `(.L_x_935) ;  /* 0x0000024000017945 */ /* 0x000fe20003800000 */
[----:B------:R-:W-:Y:S01]  /*fe30*/  VIADD R0, R3, 0x19c20 ;  /* 0x00019c2003007836 */ /* 0x000fe20000000000 */
[----:B------:R-:W-:Y:S01]  /*fe40*/  ULDC.64 UR6, c[0x0][0xae8] ;  /* 0x0002ba0000067ab9 */ /* 0x000fe20000000a00 */
[----:B------:R-:W-:Y:S01]  /*fe50*/  IMAD.WIDE.U32 R2, R23, UR39, R20 ;  /* 0x0000002717027c25 */ /* 0x000fe2000f8e0014 */
[----:B------:R-:W-:-:S02]  /*fe60*/  ISETP.GE.AND P0, PT, R152, R19, PT ;  /* 0x000000139800720c */ /* 0x000fc40003f06270 */
[----:B------:R-:W-:Y:S01]  /*fe70*/  PRMT R0, RZ, 0x654, R0 ;  /* 0x00000654ff007816 */ /* 0x000fe20000000000 */
[----:B------:R-:W-:Y:S01]  /*fe80*/  VIADD R3, R3, UR4 ;  /* 0x0000000403037c36 */ /* 0x000fe20008000000 */
[----:B------:R-:W-:Y:S02]  /*fe90*/  UIMAD UR4, UR12, UR6, URZ ;  /* 0x000000060c0472a4 */ /* 0x000fe4000f8e023f */
[----:B------:R-:W-:Y:S02]  /*fea0*/  IMAD.U32 R37, RZ, RZ, UR6 ;  /* 0x00000006ff257e24 */ /* 0x000fe4000f8e00ff */
[----:B------:R-:W-:Y:S01]  /*feb0*/  VIADD R17, R152, 0x60 ;  /* 0x0000006098117836 */ /* 0x000fe20000000000 */
[----:B------:R-:W-:Y:S02]  /*fec0*/  UIMAD UR4, UR13, UR7, UR4 ;  /* 0x000000070d0472a4 */ /* 0x000fe4000f8e0204 */
[----:B------:R-:W-:Y:S02]  /*fed0*/  IMAD.WIDE.U32 R36, R37, UR13, R2 ;  /* 0x0000000d25247c25 */ /* 0x000fe4000f8e0002 */
[----:B------:R-:W-:-:S02]  /*fee0*/  ISETP.GE.AND P3, PT, R17, R19, PT ;  /* 0x000000131100720c */ /* 0x000fc40003f66270 */
[----:B------:R-:W-:Y:S01]  /*fef0*/  IMAD.WIDE R20, R154, 0xc0, R152 ;  /* 0x000000c09a147825 */ /* 0x000fe200078e0298 */
[----:B0-----:R0:W-:Y:S03]  /*ff00*/  SYNCS.ARRIVE.TRANS64.RED.A1T0 RZ, [R0+URZ], RZ ;  /* 0x000000ff00ff79a7 */ /* 0x0011e6000810043f */
[----:B------:R-:W-:Y:S01]  /*ff10*/  VIADD R19, R37, UR4 ;  /* 0x0000000425137c36 */ /* 0x000fe20008000000 */
[----:B------:R-:W-:Y:S06]  /*ff20*/  @P0 BRA `(.L_x_936) ;  /* 0x00000000004c0947 */ /* 0x000fec0003800000 */
        /* <DEDUP_REMOVED lines=19> */
.L_x_936:
[----:B------:R-:W-:Y:S05]  /*10060*/  BSYNC B1 ;  /* 0x0000000000017941 */ /* 0x000fea0003800000 */
.L_x_935:
[----:B------:R-:W-:Y:S05]  /*10070*/  @P3 BRA `(.L_x_937) ;  /* 0x0000000800603947 */ /* 0x000fea0003800000 */
[----:B------:R-:W-:Y:S01]  /*10080*/  IADD3 R17, P0, R20, 0x60, RZ ;  /* 0x0000006014117810 */ /* 0x000fe20007f1e0ff */
[----:B------:R-:W-:Y:S01]  /*10090*/  ULDC.64 UR4, c[0x0][0xad8] ;  /* 0x0002b60000047ab9 */ /* 0x000fe20000000a00 */
[----:B------:R-:W-:Y:S01]  /*100a0*/  IMAD.MOV.U32 R2, RZ, RZ, R36 ;  /* 0x000000ffff027224 */ /* 0x000fe200078e0024 */
[----:B------:R-:W-:Y:S01]  /*100b0*/  ULDC.64 UR6, c[0x0][0xa80] ;  /* 0x0002a00000067ab9 */ /* 0x000fe20000000a00 */
[----:B------:R-:W-:Y:S02]  /*100c0*/  IMAD.MOV.U32 R3, RZ, RZ, R19 ;  /* 0x000000ffff037224 */ /* 0x000fe400078e0013 */
[----:B------:R-:W-:Y:S02]  /*100d0*/  IMAD.X R20, RZ, RZ, R21, P0 ;  /* 0x000000ffff147224 */ /* 0x000fe400000e0615 */
[----:B0-----:R-:W-:Y:S02]  /*100e0*/  VIADD R0, R22, 0x20 ;  /* 0x0000002016007836 */ /* 0x001fe40000000000 */
[----:B------:R-:W-:-:S02]  /*100f0*/  IMAD R20, R20, UR4, RZ ;  /* 0x0000000414147c24 */ /* 0x000fc4000f8e02ff */
[C---:B------:R-:W-:Y:S01]  /*10100*/  IMAD.WIDE.U32 R2, R17.reuse, UR4, R2 ;  /* 0x0000000411027c25 */ /* 0x040fe2000f8e0002 */
[----:B------:R-:W-:Y:S02]  /*10110*/  ULDC UR4, c[0x0][0xa8c] ;  /* 0x0002a30000047ab9 */ /* 0x000fe40000000800 */
[----:B------:R-:W-:Y:S01]  /*10120*/  ISETP.GE.AND P1, PT, R22, UR4, PT ;  /* 0x0000000416007c0c */ /* 0x000fe2000bf26270 */
[----:B------:R-:W-:Y:S01]  /*10130*/  IMAD R17, R17, UR5, R20 ;  /* 0x0000000511117c24 */ /* 0x000fe2000f8e0214 */
[----:B------:R-:W-:Y:S01]  /*10140*/  ISETP.GE.AND P2, PT, R0, UR4, PT ;  /* 0x0000000400007c0c */ /* 0x000fe2000bf46270 */
        /* <DEDUP_REMOVED lines=10> */
.L_x_933:
[----:B------:R-:W-:Y:S01]  /*101f0*/  ULDC.64 UR4, c[0x0][0xbd8] ;  /* 0x0002f60000047ab9 */ /* 0x000fe20000000a00 */
[----:B------:R-:W-:Y:S01]  /*10200*/  IMAD.MOV.U32 R9, RZ, RZ, RZ ;  /* 0x000000ffff097224 */ /* 0x000fe200078e00ff */
[----:B------:R-:W-:-:S04]  /*10210*/  UISETP.NE.U32.AND UP0, UPT, UR4, URZ, UPT ;  /* 0x0000003f0400728c */ /* 0x000fc8000bf05070 */
[----:B------:R-:W-:-:S03]  /*10220*/  UISETP.NE.AND.EX UP0, UPT, UR5, URZ, UPT, UP0 ;  /* 0x0000003f0500728c */ /* 0x000fc6000bf05300 */
[----:B------:R-:W-:Y:S02]  /*10230*/  ULDC.64 UR4, c[0x0][0xbd8] ;  /* 0x0002f60000047ab9 */ /* 0x000fe40000000a00 */
[----:B------:R-:W-:Y:S01]  /*10240*/  UIMAD.WIDE UR4, UR40, 0x4, UR4 ;  /* 0x00000004280478a5 */ /* 0x000fe2000f8e0204 */
[----:B------:R-:W0:Y:S01]  /*10250*/  LDC R7, c[0x0][0xa88] ;  /* 0x0002a200ff077b82 */ /* 0x000e220000000800 */
[----:B------:R-:W-:-:S04]  /*10260*/  PLOP3.LUT P1, PT, PT, PT, UP0, 0x80, 0x0 ;  /* 0x000000000000781c */ /* 0x000fc80003f2f008 */
[----:B------:R-:W-:Y:S02]  /*10270*/  IMAD.U32 R2, RZ, RZ, UR4 ;  /* 0x00000004ff027e24 */ /* 0x000fe4000f8e00ff */
[----:B------:R-:W-:Y:S01]  /*10280*/  IMAD.U32 R3, RZ, RZ, UR5 ;  /* 0x00000005ff037e24 */ /* 0x000fe2000f8e00ff */
[----:B------:R-:W-:Y:S02]  /*10290*/  ULDC.64 UR4, c[0x0][0xbe0] ;  /* 0x0002f80000047ab9 */ /* 0x000fe40000000a00 */
[----:B------:R-:W-:-:S04]  /*102a0*/  UISETP.NE.U32.AND UP1, UPT, UR4, URZ, UPT ;  /* 0x0000003f0400728c */ /* 0x000fc8000bf25070 */
[----:B------:R-:W-:Y:S01]  /*102b0*/  UISETP.NE.AND.EX UP1, UPT, UR5, URZ, UPT, UP1 ;  /* 0x0000003f0500728c */ /* 0x000fe2000bf25310 */
[----:B------:R1:W5:Y:S01]  /*102c0*/  @P1 LDG.E R9, desc[UR46][R2.64] ;  /* 0x0000002e02091981 */ /* 0x000362000c1e1900 */
[----:B------:R-:W2:Y:S04]  /*102d0*/  S2R R0, SR_TID.X ;  /* 0x0000000000007919 */ /* 0x000ea80000002100 */
[----:B------:R-:W-:-:S05]  /*102e0*/  PLOP3.LUT P2, PT, PT, PT, UP1, 0x80, 0x0 ;  /* 0x000000000000781c */ /* 0x000fca0003f4f018 */
[----:B------:R-:W-:Y:S02]  /*102f0*/  @UP1 ULDC.64 UR4, c[0x0][0xbe0] ;  /* 0x0002f80000041ab9 */ /* 0x000fe40000000a00 */
[----:B------:R-:W-:-:S06]  /*10300*/  @UP1 UIMAD.WIDE UR4, UR40, 0x4, UR4 ;  /* 0x00000004280418a5 */ /* 0x000fcc000f8e0204 */
[----:B------:R-:W-:Y:S02]  /*10310*/  IMAD.U32 R4, RZ, RZ, UR4 ;  /* 0x00000004ff047e24 */ /* 0x000fe4000f8e00ff */
[----:B------:R-:W-:-:S05]  /*10320*/  IMAD.U32 R5, RZ, RZ, UR5 ;  /* 0x00000005ff057e24 */ /* 0x000fca000f8e00ff */
[----:B0-----:R1:W5:Y:S01]  /*10330*/  @P2 LDG.E R7, desc[UR46][R4.64] ;  /* 0x0000002e04072981 */ /* 0x001362000c1e1900 */
[----:B------:R-:W-:Y:S01]  /*10340*/  USHF.R.S32.HI UR6, URZ, 0x1f, UR39 ;  /* 0x0000001f3f067899 */ /* 0x000fe20008011427 */
[----:B--2---:R-:W-:-:S05]  /*10350*/  VIADD R0, R0, 0xffffff80 ;  /* 0xffffff8000007836 */ /* 0x004fca0000000000 */
[----:B------:R-:W-:Y:S01]  /*10360*/  ISETP.GT.AND P0, PT, R0, 0xbf, PT ;  /* 0x000000bf0000780c */ /* 0x000fe20003f04270 */
[----:B------:R-:W-:-:S12]  /*10370*/  @P2 BRA `(.L_x_938) ;  /* 0x0000000000102947 */ /* 0x000fd80003800000 */
[----:B------:R-:W-:Y:S05]  /*10380*/  @!P1 BRA `(.L_x_938) ;  /* 0x00000000000c9947 */ /* 0x000fea0003800000 */
[----:B------:R-:W2:Y:S04]  /*10390*/  LDG.E R0, desc[UR46][R2.64] ;  /* 0x0000002e02007981 */ /* 0x000ea8000c1e1900 */
[----:B-----5:R-:W2:Y:S02]  /*103a0*/  LDG.E R7, desc[UR46][R2.64+0x4] ;  /* 0x0000042e02077981 */ /* 0x020ea4000c1e1900 */
[----:B--2---:R-:W-:-:S07]  /*103b0*/  IMAD.IADD R7, R7, 0x1, -R0 ;  /* 0x0000000107077824 */ /* 0x004fce00078e0a00 */
.L_x_938:
[----:B------:R-:W-:Y:S01]  /*103c0*/  USHF.R.S32.HI UR4, URZ, 0x1f, UR40 ;  /* 0x0000001f3f047899 */ /* 0x000fe20008011428 */
[----:B------:R-:W-:Y:S01]  /*103d0*/  BSSY B1, `(.L_x_939) ;  /* 0x000001e000017945 */ /* 0x000fe20003800000 */
[----:B------:R-:W-:Y:S01]  /*103e0*/  USEL UR8, UR40, URZ, !UP0 ;  /* 0x0000003f28087287 */ /* 0x000fe2000c000000 */
[----:B------:R-:W-:Y:S01]  /*103f0*/  SHF.R.S32.HI R23, RZ, 0x1f, R22 ;  /* 0x0000001fff177819 */ /* 0x000fe20000011416 */
[----:B------:R-:W-:Y:S01]  /*10400*/  USEL UR7, UR4, URZ, !UP0 ;  /* 0x0000003f04077287 */ /* 0x000fe2000c000000 */
[----:B-----5:R-:W-:Y:S01]  /*10410*/  SHF.R.S32.HI R6, RZ, 0x1f, R9 ;  /* 0x0000001fff067819 */ /* 0x020fe20000011409 */
[----:B------:R-:W-:Y:S10]  /*10420*/  @P0 BRA `(.L_x_940) ;  /* 0x0000000000600947 */ /* 0x000ff40003800000 */
[----:B------:R-:W0:Y:S02]  /*10430*/  S2R R0, SR_TID.X ;  /* 0x0000000000007919 */ /* 0x000e240000002100 */
[----:B0-----:R-:W-:-:S04]  /*10440*/  IMAD R0, R154, 0xc0, R0 ;  /* 0x000000c09a007824 */ /* 0x001fc800078e0200 */
[----:B------:R-:W-:-:S05]  /*10450*/  VIADD R0, R0, 0xffffff80 ;  /* 0xffffff8000007836 */ /* 0x000fca0000000000 */
[----:B------:R-:W-:-:S13]  /*10460*/  ISETP.GE.AND P0, PT, R0, R7, PT ;  /* 0x000000070000720c */ /* 0x000fda0003f06270 */
[----:B------:R-:W-:Y:S05]  /*10470*/  @P0 BRA `(.L_x_940) ;  /* 0x00000000004c0947 */ /* 0x000fea0003800000 */
[C---:B-1----:R-:W-:Y:S01]  /*10480*/  IADD3 R2, P0, R0.reuse, R9, RZ ;  /* 0x0000000900027210 */ /* 0x042fe20007f1e0ff */
        /* <DEDUP_REMOVED lines=18> */
.L_x_940:
[----:B------:R-:W-:Y:S05]  /*105b0*/  BSYNC B1 ;  /* 0x0000000000017941 */ /* 0x000fea0003800000 */
.L_x_939:
[----:B------:R-:W-:Y:S01]  /*105c0*/  ULDC.64 UR4, c[0x0][0xaa0] ;  /* 0x0002a80000047ab9 */ /* 0x000fe20000000a00 */
[----:B------:R-:W-:Y:S01]  /*105d0*/  ULDC.64 UR10, c[0x0][0xae0] ;  /* 0x0002b800000a7ab9 */ /* 0x000fe20000000a00 */
[----:B------:R-:W-:Y:S01]  /*105e0*/  IMAD R0, R6, UR4, RZ ;  /* 0x0000000406007c24 */ /* 0x000fe2000f8e02ff */
[----:B------:R-:W-:Y:S01]  /*105f0*/  BSSY B1, `(.L_x_941) ;  /* 0x000002a000017945 */ /* 0x000fe20003800000 */
[----:B01----:R-:W-:Y:S01]  /*10600*/  IMAD.WIDE.U32 R2, R9, UR4, R22 ;  /* 0x0000000409027c25 */ /* 0x003fe2000f8e0016 */
[----:B------:R-:W-:-:S03]  /*10610*/  UIMAD UR4, UR6, UR10, URZ ;  /* 0x0000000a060472a4 */ /* 0x000fc6000f8e023f */
[----:B------:R-:W-:Y:S01]  /*10620*/  IMAD R9, R9, UR5, R0 ;  /* 0x0000000509097c24 */ /* 0x000fe2000f8e0200 */
[----:B------:R-:W-:Y:S01]  /*10630*/  UIMAD UR4, UR39, UR11, UR4 ;  /* 0x0000000b270472a4 */ /* 0x000fe2000f8e0204 */
[----:B------:R-:W-:Y:S02]  /*10640*/  IMAD.U32 R5, RZ, RZ, UR10 ;  /* 0x0000000aff057e24 */ /* 0x000fe4000f8e00ff */
[----:B------:R-:W-:Y:S01]  /*10650*/  IMAD.IADD R3, R3, 0x1, R9 ;  /* 0x0000000103037824 */ /* 0x000fe200078e0209 */
[----:B------:R-:W-:Y:S01]  /*10660*/  ULDC.64 UR10, c[0x0][0xae8] ;  /* 0x0002ba00000a7ab9 */ /* 0x000fe20000000a00 */
[----:B------:R-:W-:Y:S02]  /*10670*/  IMAD R7, R154, -0xc0, R7 ;  /* 0xffffff409a077824 */ /* 0x000fe400078e0207 */
[----:B------:R-:W-:-:S03]  /*10680*/  IMAD.WIDE.U32 R2, R5, UR39, R2 ;  /* 0x0000002705027c25 */ /* 0x000fc6000f8e0002 */
[CC--:B------:R-:W-:Y:S01]  /*10690*/  ISETP.GE.AND P0, PT, R152.reuse, R7.reuse, PT ;  /* 0x000000079800720c */ /* 0x0c0fe20003f06270 */
[----:B------:R-:W-:Y:S01]  /*106a0*/  VIADD R3, R3, UR4 ;  /* 0x0000000403037c36 */ /* 0x000fe20008000000 */
[----:B------:R-:W-:Y:S01]  /*106b0*/  UIMAD UR4, UR7, UR10, URZ ;  /* 0x0000000a070472a4 */ /* 0x000fe2000f8e023f */
[----:B------:R-:W-:Y:S02]  /*106c0*/  VIADD R0, R152, 0x60 ;  /* 0x0000006098007836 */ /* 0x000fe40000000000 */
[----:B------:R-:W-:Y:S01]  /*106d0*/  IMAD.U32 R5, RZ, RZ, UR10 ;  /* 0x0000000aff057e24 */ /* 0x000fe2000f8e00ff */
[----:B------:R-:W-:Y:S01]  /*106e0*/  UIMAD UR4, UR8, UR11, UR4 ;  /* 0x0000000b080472a4 */ /* 0x000fe2000f8e0204 */
[----:B------:R-:W-:Y:S01]  /*106f0*/  IMAD.MOV.U32 R6, RZ, RZ, R152 ;  /* 0x000000ffff067224 */ /* 0x000fe200078e0098 */
[----:B------:R-:W-:Y:S01]  /*10700*/  ISETP.GE.AND P1, PT, R0, R7, PT ;  /* 0x000000070000720c */ /* 0x000fe20003f26270 */
[----:B------:R-:W-:Y:S01]  /*10710*/  IMAD.WIDE.U32 R4, R5, UR8, R2 ;  /* 0x0000000805047c25 */ /* 0x000fe2000f8e0002 */
[----:B------:R-:W-:-:S03]  /*10720*/  SHF.R.S32.HI R7, RZ, 0x1f, R152 ;  /* 0x0000001fff077819 */ /* 0x000fc60000011498 */
[----:B------:R-:W-:Y:S02]  /*10730*/  VIADD R11, R5, UR4 ;  /* 0x00000004050b7c36 */ /* 0x000fe40008000000 */
[----:B------:R-:W-:Y:S01]  /*10740*/  IMAD.WIDE R6, R154, 0xc0, R6 ;  /* 0x000000c09a067825 */ /* 0x000fe200078e0206 */
[----:B------:R-:W-:Y:S06]  /*10750*/  @P0 BRA `(.L_x_942) ;  /* 0x00000000004c0947 */ /* 0x000fec0003800000 */
        /* <DEDUP_REMOVED lines=19> */
.L_x_942:
[----:B------:R-:W-:Y:S05]  /*10890*/  BSYNC B1 ;  /* 0x0000000000017941 */ /* 0x000fea0003800000 */
.L_x_941:
        /* <DEDUP_REMOVED lines=22> */
.L_x_937:
[----:B------:R-:W-:Y:S05]  /*10a00*/  BSYNC B0 ;  /* 0x0000000000007941 */ /* 0x000fea0003800000 */
.L_x_932:
[----:B------:R-:W-:Y:S02]  /*10a10*/  ULDC UR4, c[0x0][0xc14] ;  /* 0x0003050000047ab9 */ /* 0x000fe40000000800 */
[----:B------:R-:W-:-:S06]  /*10a20*/  UISETP.GE.AND UP0, UPT, UR49, UR4, UPT ;  /* 0x000000043100728c */ /* 0x000fcc000bf06270 */
[----:B------:R-:W-:-:S13]  /*10a30*/  PLOP3.LUT P0, PT, PT, PT, UP0, 0x80, 0x0 ;  /* 0x000000000000781c */ /* 0x000fda0003f0f008 */
[----:B------:R-:W-:Y:S05]  /*10a40*/  @!P0 BRA `(.L_x_943) ;  /* 0xffffff0000c88947 */ /* 0x000fea000383ffff */
[----:B------:R-:W-:Y:S05]  /*10a50*/  EXIT ;  /* 0x000000000000794d */ /* 0x000fea0003800000 */
.L_x_846:
[----:B------:R-:W-:-:S08]  /*10a60*/  NOP ;  /* 0x0000000000007918 */ /* 0x000fd00000000000 */
[----:B------:R-:W0:-:S00]  /*10a70*/  USETMAXREG.DEALLOC.CTAPOOL 0x20 ;  /* 0x00000020000079c8 */ /* 0x000e0000080e0500 */
[----:B0-----:R-:W-:Y:S01]  /*10a80*/  LOP3.LUT R2, R0, 0x3, RZ, 0xc0, !PT ;  /* 0x0000000300027812 */ /* 0x001fe200078ec0ff */
[----:B------:R-:W-:Y:S01]  /*10a90*/  IMAD.MOV.U32 R4, RZ, RZ, RZ ;  /* 0x000000ffff047224 */ /* 0x000fe200078e00ff */
[----:B------:R-:W-:-:S04]  /*10aa0*/  LOP3.LUT R18, R18, 0xfffffffd, RZ, 0xc0, !PT ;  /* 0xfffffffd12127812 */ /* 0x000fc800078ec0ff */
[----:B------:R-:W0:Y:S02]  /*10ab0*/  SHFL.IDX PT, R2, R2, RZ, 0x1f ;  /* 0x00001fff02027589 */ /* 0x000e2400000e0000 */
[----:B0-----:R-:W-:-:S13]  /*10ac0*/  ISETP.NE.AND P0, PT, R2, RZ, PT ;  /* 0x000000ff0200720c */ /* 0x001fda0003f05270 */
[----:B------:R-:W-:Y:S01]  /*10ad0*/  @P0 LOP3.LUT R18, R18, 0x2, RZ, 0xfc, !PT ;  /* 0x0000000212120812 */ /* 0x000fe200078efcff */
[----:B------:R-:W-:Y:S06]  /*10ae0*/  @!P0 BRA `(.L_x_944) ;  /* 0x0000000000248947 */ /* 0x000fec0003800000 */
[----:B------:R-:W0:Y:S08]  /*10af0*/  S2UR UR5, SR_CgaCtaId ;  /* 0x00000000000579c3 */ /* 0x000e300000008800 */
[----:B------:R-:W-:Y:S06]  /*10b00*/  BAR.SYNC.DEFER_BLOCKING 0x5, 0x200 ;  /* 0x0148000000007b1d */ /* 0x000fec0000010000 */
[----:B------:R-:W-:-:S02]  /*10b10*/  UMOV UR4, 0x400 ;  /* 0x0000040000047882 */ /* 0x000fc40000000000 */
[----:B0-----:R-:W-:-:S09]  /*10b20*/  ULEA UR4, UR5, UR4, 0x18 ;  /* 0x0000000405047291 */ /* 0x001fd2000f8ec03f */
[----:B------:R-:W0:Y:S02]  /*10b30*/  LDS.128 R24, [UR4+0x19cd0] ;  /* 0x019cd004ff187984 */ /* 0x000e240008000c00 */
[----:B0-----:R-:W-:Y:S02]  /*10b40*/  R2UR UR45, R27 ;  /* 0x000000001b2d72ca */ /* 0x001fe400000e0000 */
[----:B------:R-:W-:Y:S01]  /*10b50*/  R2UR UR38, R26 ;  /* 0x000000001a2672ca */ /* 0x000fe200000e0000 */
[----:B------:R-:W-:Y:S06]  /*10b60*/  BAR.ARV 0x4, 0x200 ;  /* 0x0108000000007b1d */ /* 0x000fec0000002000 */
[----:B------:R-:W-:Y:S08]  /*10b70*/  BRA `(.L_x_945) ;  /* 0x0000000800b07947 */ /* 0x000ff00003800000 */
.L_x_944:
[----:B------:R-:W0:Y:S01]  /*10b80*/  S2R R2, SR_TID.X ;  /* 0x0000000000027919 */ /* 0x000e220000002100 */
        /* <DEDUP_REMOVED lines=40> */
.L_x_950:
        /* <DEDUP_REMOVED lines=14> */
.L_x_949:
[----:B------:R-:W-:Y:S05]  /*10ef0*/  BSYNC B0 ;  /* 0x0000000000007941 */ /* 0x000fea0003800000 */
.L_x_948:
        /* <DEDUP_REMOVED lines=21> */
.L_x_946:
[----:B------:R-:W-:Y:S01]  /*11050*/  IMAD.IADD R14, R6, 0x1, -R3 ;  /* 0x00000001060e7824 */ /* 0x000fe200078e0a03 */
[----:B------:R-:W-:-:S03]  /*11060*/  ULDC.64 UR4, c[0x0][0xc68] ;  /* 0x00031a0000047ab9 */ /* 0x000fc60000000a00 */
[----:B------:R-:W-:-:S05]  /*11070*/  IMAD R2, R10, R9, R14 ;  /* 0x000000090a027224 */ /* 0x000fca00078e020e */
[----:B------:R-:W-:-:S13]  /*11080*/  ISETP.GT.AND P0, PT, R2, R7, PT ;  /* 0x000000070200720c */ /* 0x000fda0003f04270 */
[----:B------:R-:W-:Y:S02]  /*11090*/  VOTEU.ANY UR7, UPT, !P0 ;  /* 0x0000000000077886 */ /* 0x000fe400040e0100 */
[----:B------:R-:W-:-:S04]  /*110a0*/  UPOPC UR6, UR7 ;  /* 0x00000007000672bf */ /* 0x000fc80008000000 */
[----:B------:R-:W-:-:S04]  /*110b0*/  UIADD3 UR45, UR6, UR45, URZ ;  /* 0x0000002d062d7290 */ /* 0x000fc8000fffe03f */
[----:B------:R-:W-:-:S06]  /*110c0*/  UIMAD.WIDE UR4, UR45, 0x4, UR4 ;  /* 0x000000042d0478a5 */ /* 0x000fcc000f8e0204 */
[----:B------:R-:W-:Y:S02]  /*110d0*/  IMAD.U32 R2, RZ, RZ, UR4 ;  /* 0x00000004ff027e24 */ /* 0x000fe4000f8e00ff */
[----:B------:R-:W-:-:S05]  /*110e0*/  IMAD.U32 R3, RZ, RZ, UR5 ;  /* 0x00000005ff037e24 */ /* 0x000fca000f8e00ff */
[----:B------:R-:W2:Y:S01]  /*110f0*/  LDG.E R8, desc[UR46][R2.64] ;  /* 0x0000002e02087981 */ /* 0x000ea2000c1e1900 */
[----:B------:R-:W-:Y:S01]  /*11100*/  IMAD.U32 R15, RZ, RZ, UR6 ;  /* 0x00000006ff0f7e24 */ /* 0x000fe2000f8e00ff */
[----:B------:R-:W-:-:S04]  /*11110*/  ISETP.NE.AND P0, PT, RZ, UR7, PT ;  /* 0x00000007ff007c0c */ /* 0x000fc8000bf05270 */
[----:B------:R-:W2:Y:S02]  /*11120*/  SHFL.IDX PT, R4, R4, R15, 0x1f ;  /* 0x00001f0f04047589 */ /* 0x000ea400000e0000 */
[----:B--2---:R-:W-:-:S05]  /*11130*/  IMAD R6, R4, R8, RZ ;  /* 0x0000000804067224 */ /* 0x004fca00078e02ff */
[----:B------:R-:W-:-:S04]  /*11140*/  IABS R11, R6 ;  /* 0x00000006000b7213 */ /* 0x000fc80000000000 */
[----:B------:R-:W0:Y:S08]  /*11150*/  I2F.RP R12, R11 ;  /* 0x0000000b000c7306 */ /* 0x000e300000209400 */
[----:B0-----:R-:W0:Y:S02]  /*11160*/  MUFU.RCP R12, R12 ;  /* 0x0000000c000c7308 */ /* 0x001e240000001000 */
[----:B0-----:R-:W-:-:S06]  /*11170*/  VIADD R13, R12, 0xffffffe ;  /* 0x0ffffffe0c0d7836 */ /* 0x001fcc0000000000 */
[----:B------:R-:W0:Y:S02]  /*11180*/  F2I.FTZ.U32.TRUNC.NTZ R3, R13 ;  /* 0x0000000d00037305 */ /* 0x000e24000021f000 */
[----:B0-----:R-:W-:Y:S01]  /*11190*/  IMAD.MOV R16, RZ, RZ, -R3 ;  /* 0x000000ffff107224 */ /* 0x001fe200078e0a03 */
[----:B------:R-:W-:Y:S06]  /*111a0*/  @!P0 BRA `(.L_x_951) ;  /* 0x00000000000c8947 */ /* 0x000fec0003800000 */
[----:B------:R-:W-:-:S06]  /*111b0*/  UIADD3 UR4, UR6, -0x1, URZ ;  /* 0xffffffff06047890 */ /* 0x000fcc000fffe03f */
[----:B------:R-:W-:-:S05]  /*111c0*/  IMAD.U32 R13, RZ, RZ, UR4 ;  /* 0x00000004ff0d7e24 */ /* 0x000fca000f8e00ff */
[----:B------:R0:W1:Y:S02]  /*111d0*/  SHFL.IDX PT, R24, R10, R13, 0x1f ;  /* 0x00001f0d0a187589 */ /* 0x00006400000e0000 */
.L_x_951:
[----:B-1----:R-:W-:Y:S01]  /*111e0*/  IMAD R24, R24, R9, R14 ;  /* 0x0000000918187224 */ /* 0x002fe200078e020e */
[----:B0-----:R-:W-:Y:S01]  /*111f0*/  IABS R10, R6 ;  /* 0x00000006000a7213 */ /* 0x001fe20000000000 */
[----:B------:R-:W-:Y:S02]  /*11200*/  IMAD R13, R16, R11, RZ ;  /* 0x0000000b100d7224 */ /* 0x000fe400078e02ff */
[----:B------:R-:W-:Y:S02]  /*11210*/  IMAD.IADD R7, R7, 0x1, -R24 ;  /* 0x0000000107077824 */ /* 0x000fe400078e0a18 */
[----:B------:R-:W-:Y:S02]  /*11220*/  IMAD.MOV.U32 R2, RZ, RZ, RZ ;  /* 0x000000ffff027224 */ /* 0x000fe400078e00ff */
[----:B------:R-:W-:Y:S02]  /*11230*/  IMAD.MOV R10, RZ, RZ, -R10 ;  /* 0x000000ffff0a7224 */ /* 0x000fe400078e0a0a */
[----:B------:R-:W-:Y:S01]  /*11240*/  IMAD.HI.U32 R2, R3, R13, R2 ;  /* 0x0000000d03027227 */ /* 0x000fe200078e0002 */
[----:B------:R-:W-:-:S05]  /*11250*/  IABS R3, R7 ;  /* 0x0000000700037213 */ /* 0x000fca0000000000 */
        /* <DEDUP_REMOVED lines=12> */
[----:B------:R-:W-:Y:S02]  /*11320*/  IMAD R10, R8, R2, RZ ;  /* 0x00000002080a7224 */ /* 0x000fe400078e02ff */
[----:B------:R-:W-:Y:S02]  /*11330*/  IMAD.MOV R2, RZ, RZ, -R2 ;  /* 0x000000ffff027224 */ /* 0x000fe400078e0a02 */
[----:B------:R-:W-:Y:S02]  /*11340*/  IMAD.MOV R3, RZ, RZ, -R10 ;  /* 0x000000ffff037224 */ /* 0x000fe400078e0a0a */
[----:B------:R-:W-:Y:S02]  /*11350*/  IMAD R13, R6, R2, R7 ;  /* 0x00000002060d7224 */ /* 0x000fe400078e0207 */
[----:B------:R-:W-:Y:S01]  /*11360*/  IMAD.MOV.U32 R2, RZ, RZ, RZ ;  /* 0x000000ffff027224 */ /* 0x000fe200078e00ff */
[----:B------:R-:W-:Y:S02]  /*11370*/  VIADDMNMX R8, R3, R9, R8, PT ;  /* 0x0000000903087246 */ /* 0x000fe40003800108 */
[----:B------:R-:W-:-:S02]  /*11380*/  IABS R6, R13 ;  /* 0x0000000d00067213 */ /* 0x000fc40000000000 */
[----:B------:R-:W-:-:S04]  /*11390*/  IABS R9, R8 ;  /* 0x0000000800097213 */ /* 0x000fc80000000000 */
[----:B------:R-:W0:Y:S08]  /*113a0*/  I2F.RP R11, R9 ;  /* 0x00000009000b7306 */ /* 0x000e300000209400 */
[----:B0-----:R-:W0:Y:S02]  /*113b0*/  MUFU.RCP R11, R11 ;  /* 0x0000000b000b7308 */ /* 0x001e240000001000 */
[----:B0-----:R-:W-:-:S06]  /*113c0*/  VIADD R3, R11, 0xffffffe ;  /* 0x0ffffffe0b037836 */ /* 0x001fcc0000000000 */
[----:B------:R-:W0:Y:S02]  /*113d0*/  F2I.FTZ.U32.TRUNC.NTZ R3, R3 ;  /* 0x0000000300037305 */ /* 0x000e24000021f000 */
[----:B0-----:R-:W-:-:S04]  /*113e0*/  IMAD.MOV R12, RZ, RZ, -R3 ;  /* 0x000000ffff0c7224 */ /* 0x001fc800078e0a03 */
[----:B------:R-:W-:Y:S01]  /*113f0*/  IMAD R7, R12, R9, RZ ;  /* 0x000000090c077224 */ /* 0x000fe200078e02ff */
[----:B------:R-:W-:-:S03]  /*11400*/  IABS R12, R8 ;  /* 0x00000008000c7213 */ /* 0x000fc60000000000 */
[----:B------:R-:W-:Y:S01]  /*11410*/  IMAD.HI.U32 R2, R3, R7, R2 ;  /* 0x0000000703027227 */ /* 0x000fe200078e0002 */
[----:B------:R-:W-:-:S03]  /*11420*/  LOP3.LUT R3, R13, R8, RZ, 0x3c, !PT ;  /* 0x000000080d037212 */ /* 0x000fc600078e3cff */
[----:B------:R-:W-:Y:S01]  /*11430*/  IMAD.MOV.U32 R7, RZ, RZ, R6 ;  /* 0x000000ffff077224 */ /* 0x000fe200078e0006 */
[----:B------:R-:W-:Y:S01]  /*11440*/  ISETP.GE.AND P2, PT, R3, RZ, PT ;  /* 0x000000ff0300720c */ /* 0x000fe20003f46270 */
[----:B------:R-:W-:Y:S02]  /*11450*/  IMAD.MOV R6, RZ, RZ, -R12 ;  /* 0x000000ffff067224 */ /* 0x000fe400078e0a0c */
[----:B------:R-:W-:-:S04]  /*11460*/  IMAD.HI.U32 R2, R2, R7, RZ ;  /* 0x0000000702027227 */ /* 0x000fc800078e00ff */
[----:B------:R-:W-:Y:S02]  /*11470*/  IMAD R6, R2, R6, R7 ;  /* 0x0000000602067224 */ /* 0x000fe400078e0207 */
[----:B------:R-:W-:-:S03]  /*11480*/  IMAD.IADD R3, R13, 0x1, R10 ;  /* 0x000000010d037824 */ /* 0x000fc600078e020a */
[----:B------:R-:W-:-:S13]  /*11490*/  ISETP.GT.U32.AND P1, PT, R9, R6, PT ;  /* 0x000000060900720c */ /* 0x000fda0003f24070 */
[----:B------:R-:W-:Y:S02]  /*114a0*/  @!P1 IMAD.IADD R6, R6, 0x1, -R9 ;  /* 0x0000000106069824 */ /* 0x000fe400078e0a09 */
[----:B------:R-:W-:Y:S01]  /*114b0*/  @!P1 VIADD R2, R2, 0x1 ;  /* 0x0000000102029836 */ /* 0x000fe20000000000 */
[----:B------:R-:W-:Y:S02]  /*114c0*/  ISETP.NE.AND P1, PT, R8, RZ, PT ;  /* 0x000000ff0800720c */ /* 0x000fe40003f25270 */
[----:B------:R-:W-:Y:S01]  /*114d0*/  ISETP.GE.U32.AND P0, PT, R6, R9, PT ;  /* 0x000000090600720c */ /* 0x000fe20003f06070 */
[----:B------:R-:W-:-:S12]  /*114e0*/  IMAD.MOV R6, RZ, RZ, -R8 ;  /* 0x000000ffff067224 */ /* 0x000fd800078e0a08 */
[----:B------:R-:W-:-:S04]  /*114f0*/  @P0 VIADD R2, R2, 0x1 ;  /* 0x0000000102020836 */ /* 0x000fc80000000000 */
[----:B------:R-:W-:Y:S01]  /*11500*/  @!P2 IMAD.MOV R2, RZ, RZ, -R2 ;  /* 0x000000ffff02a224 */ /* 0x000fe200078e0a02 */
[----:B------:R-:W-:-:S04]  /*11510*/  @!P1 LOP3.LUT R2, RZ, R8, RZ, 0x33, !PT ;  /* 0x00000008ff029212 */ /* 0x000fc800078e33ff */
[----:B------:R-:W-:Y:S01]  /*11520*/  LOP3.LUT R25, RZ, R2, RZ, 0x33, !PT ;  /* 0x00000002ff197212 */ /* 0x000fe200078e33ff */
[----:B------:R-:W-:-:S04]  /*11530*/  IMAD R3, R2, R6, R3 ;  /* 0x0000000602037224 */ /* 0x000fc800078e0203 */
[----:B------:R-:W-:Y:S01]  /*11540*/  IMAD.IADD R25, R4, 0x1, R25 ;  /* 0x0000000104197824 */ /* 0x000fe200078e0219 */
[----:B------:R-:W-:Y:S01]  /*11550*/  R2UR UR38, R3 ;  /* 0x00000000032672ca */ /* 0x000fe200000e0000 */
[----:B------:R-:W-:-:S14]  /*11560*/  BRA `(.L_x_952) ;  /* 0x00000000000c7947 */ /* 0x000fdc0003800000 */
.L_x_947:
[----:B------:R-:W-:Y:S01]  /*11570*/  IMAD.MOV.U32 R24, RZ, RZ, R7 ;  /* 0x000000ffff187224 */ /* 0x000fe200078e0007 */
[----:B------:R-:W-:Y:S01]  /*11580*/  UMOV UR38, URZ ;  /* 0x0000003f00267c82 */ /* 0x000fe20008000000 */
[----:B------:R-:W-:-:S07]  /*11590*/  IMAD.MOV.U32 R25, RZ, RZ, RZ ;  /* 0x000000ffff197224 */ /* 0x000fce00078e00ff */
.L_x_952:
[----:B------:R-:W-:Y:S01]  /*115a0*/  ISETP.NE.AND P0, PT, R5, RZ, PT ;  /* 0x000000ff0500720c */ /* 0x000fe20003f05270 */
[----:B------:R-:W-:Y:S02]  /*115b0*/  IMAD.U32 R6, RZ, RZ, UR38 ;  /* 0x00000026ff067e24 */ /* 0x000fe4000f8e00ff */
[----:B------:R-:W-:Y:S02]  /*115c0*/  IMAD.U32 R7, RZ, RZ, UR45 ;  /* 0x0000002dff077e24 */ /* 0x000fe4000f8e00ff */
[----:B------:R-:W-:Y:S02]  /*115d0*/  IMAD.MOV.U32 R4, RZ, RZ, R24 ;  /* 0x000000ffff047224 */ /* 0x000fe400078e0018 */
[----:B------:R-:W-:-:S06]  /*115e0*/  IMAD.MOV.U32 R5, RZ, RZ, R25 ;  /* 0x000000ffff057224 */ /* 0x000fcc00078e0019 */
[----:B------:R-:W0:Y:S01]  /*115f0*/  @!P0 S2R R3, SR_CgaCtaId ;  /* 0x0000000000038919 */ /* 0x000e220000008800 */
[----:B------:R-:W-:-:S04]  /*11600*/  @!P0 MOV R2, 0x400 ;  /* 0x0000040000028802 */ /* 0x000fc80000000f00 */
[----:B0-----:R-:W-:-:S05]  /*11610*/  @!P0 LEA R2, R3, R2, 0x18 ;  /* 0x0000000203028211 */ /* 0x001fca00078ec0ff */
[----:B------:R0:W-:Y:S01]  /*11620*/  @!P0 STS.128 [R2+0x19cd0], R4 ;  /* 0x019cd00402008388 */ /* 0x0001e20000000c00 */
[----:B------:R-:W-:Y:S06]  /*11630*/  BAR.ARV 0x5, 0x200 ;  /* 0x0148000000007b1d */ /* 0x000fec0000002000 */
.L_x_945:
[----:B------:R-:W-:Y:S01]  /*11640*/  ULDC UR4, c[0x0][0xc14] ;  /* 0x0003050000047ab9 */ /* 0x000fe20000000800 */
[----:B------:R1:W-:Y:S01]  /*11650*/  STL [R1+0x4], RZ ;  /* 0x000004ff01007387 */ /* 0x0003e20000100800 */
[----:B------:R-:W-:Y:S01]  /*11660*/  UISETP.GE.AND UP0, UPT, UR45, UR4, UPT ;  /* 0x000000042d00728c */ /* 0x000fe2000bf06270 */
[----:B------:R-:W-:Y:S02]  /*11670*/  IMAD.MOV.U32 R19, RZ, RZ, 0x1 ;  /* 0x00000001ff137424 */ /* 0x000fe400078e00ff */
[----:B------:R-:W-:-:S03]  /*11680*/  IMAD.MOV.U32 R17, RZ, RZ, RZ ;  /* 0x000000ffff117224 */ /* 0x000fc600078e00ff */
[----:B------:R-:W-:-:S13]  /*11690*/  PLOP3.LUT P0, PT, PT, PT, UP0, 0x80, 0x0 ;  /* 0x000000000000781c */ /* 0x000fda0003f0f008 */
[----:B-1----:R-:W-:Y:S05]  /*116a0*/  @P0 BRA `(.L_x_953) ;  /* 0x0000003c00ac0947 */ /* 0x002fea0003800000 */
[----:B------:R-:W1:Y:S01]  /*116b0*/  S2R R8, SR_TID.X ;  /* 0x0000000000087919 */ /* 0x000e620000002100 */
[----:B------:R-:W-:Y:S01]  /*116c0*/  IMAD.SHL.U32 R9, R0, 0x800, RZ ;  /* 0x0000080000097824 */ /* 0x000fe200078e00ff */
[----:B------:R-:W-:Y:S01]  /*116d0*/  ULOP3.LUT UR41, UR42, 0x1, URZ, 0xfc, !UPT ;  /* 0x000000012a297892 */ /* 0x000fe2000f8efc3f */
[----:B------:R-:W-:Y:S01]  /*116e0*/  IMAD.MOV.U32 R29, RZ, RZ, 0x40 ;  /* 0x00000040ff1d7424 */ /* 0x000fe200078e00ff */
[----:B0-----:R-:W0:Y:S01]  /*116f0*/  S2R R6, SR_TID.X ;  /* 0x0000000000067919 */ /* 0x001e220000002100 */
[----:B------:R-:W-:Y:S01]  /*11700*/  IMAD.MOV.U32 R19, RZ, RZ, 0x1 ;  /* 0x00000001ff137424 */ /* 0x000fe200078e00ff */
[----:B------:R-:W-:Y:S01]  /*11710*/  ULOP3.LUT UR44, UR42, 0x2, URZ, 0xfc, !UPT ;  /* 0x000000022a2c7892 */ /* 0x000fe2000f8efc3f */
[----:B------:R-:W-:Y:S01]  /*11720*/  IMAD.MOV.U32 R17, RZ, RZ, RZ ;  /* 0x000000ffff117224 */ /* 0x000fe200078e00ff */
[----:B------:R-:W-:Y:S01]  /*11730*/  ULDC UR43, c[0x0][0xc] ;  /* 0x00000300002b7ab9 */ /* 0x000fe20000000800 */
[----:B------:R-:W-:Y:S01]  /*11740*/  ULDC.64 UR48, c[0x0][0x198] ;  /* 0x0000660000307ab9 */ /* 0x000fe20000000a00 */
[----:B-1----:R-:W-:Y:S01]  /*11750*/  SHF.R.U32.HI R4, RZ, 0x1, R8 ;  /* 0x00000001ff047819 */ /* 0x002fe20000011608 */
[C---:B------:R-:W-:Y:S01]  /*11760*/  IMAD.SHL.U32 R2, R8.reuse, 0x20, RZ ;  /* 0x0000002008027824 */ /* 0x040fe200078e00ff */
[C---:B------:R-:W-:Y:S01]  /*11770*/  LOP3.LUT P0, RZ, R8.reuse, 0x4, RZ, 0xc0, !PT ;  /* 0x0000000408ff7812 */ /* 0x040fe2000780c0ff */
[----:B------:R-:W-:Y:S01]  /*11780*/  IMAD.SHL.U32 R0, R8, 0x80, RZ ;  /* 0x0000008008007824 */ /* 0x000fe200078e00ff */
[----:B------:R-:W-:-:S02]  /*11790*/  LOP3.LUT R5, R4, 0x20, RZ, 0xc0, !PT ;  /* 0x0000002004057812 */ /* 0x000fc400078ec0ff */
[----:B0-----:R-:W-:Y:S02]  /*117a0*/  LOP3.LUT R6, R6, 0x7f, RZ, 0xc0, !PT ;  /* 0x0000007f06067812 */ /* 0x001fe400078ec0ff */
[----:B------:R-:W-:Y:S02]  /*117b0*/  LOP3.LUT R3, R2, 0x80, RZ, 0xc0, !PT ;  /* 0x0000008002037812 */ /* 0x000fe400078ec0ff */
[----:B------:R-:W-:Y:S01]  /*117c0*/  LOP3.LUT R7, R5, 0x10, R8, 0xf8, !PT ;  /* 0x0000001005077812 */ /* 0x000fe200078ef808 */
[----:B------:R-:W-:Y:S01]  /*117d0*/  IMAD.SHL.U32 R5, R6, 0x10, RZ ;  /* 0x0000001006057824 */ /* 0x000fe200078e00ff */
[----:B------:R-:W-:Y:S01]  /*117e0*/  LOP3.LUT R3, R3, 0x10, R4, 0xf8, !PT ;  /* 0x0000001003037812 */ /* 0x000fe200078ef804 */
[----:B------:R-:W-:Y:S01]  /*117f0*/  IMAD.SHL.U32 R6, R8, 0x4, RZ ;  /* 0x0000000408067824 */ /* 0x000fe200078e00ff */
[----:B------:R-:W-:Y:S01]  /*11800*/  LOP3.LUT R2, R2, 0x360, RZ, 0xc0, !PT ;  /* 0x0000036002027812 */ /* 0x000fe200078ec0ff */
[----:B------:R-:W-:Y:S01]  /*11810*/  IMAD.SHL.U32 R4, R8, 0x10, RZ ;  /* 0x0000001008047824 */ /* 0x000fe200078e00ff */
[----:B------:R-:W-:-:S02]  /*11820*/  LOP3.LUT R7, R7, 0x380, R0, 0xf8, !PT ;  /* 0x0000038007077812 */ /* 0x000fc400078ef800 */
[----:B------:R-:W-:Y:S02]  /*11830*/  LOP3.LUT R2, R2, 0x400, R5, 0xf8, !PT ;  /* 0x0000040002027812 */ /* 0x000fe400078ef805 */
[----:B------:R-:W-:Y:S02]  /*11840*/  LOP3.LUT R3, R3, 0x10, R6, 0x78, !PT ;  /* 0x0000001003037812 */ /* 0x000fe400078e7806 */
[----:B------:R-:W-:Y:S02]  /*11850*/  LOP3.LUT R0, R0, 0x400, RZ, 0xc0, !PT ;  /* 0x0000040000007812 */ /* 0x000fe400078ec0ff */
[----:B------:R-:W-:Y:S02]  /*11860*/  LOP3.LUT R2, R2, R3, RZ, 0xfc, !PT ;  /* 0x0000000302027212 */ /* 0x000fe400078efcff */
[----:B------:R-:W-:Y:S02]  /*11870*/  LOP3.LUT R0, R0, 0x800, R9, 0xf8, !PT ;  /* 0x0000080000007812 */ /* 0x000fe400078ef809 */
[----:B------:R-:W-:Y:S01]  /*11880*/  LOP3.LUT R7, R7, 0x70, R4, 0x78, !PT ;  /* 0x0000007007077812 */ /* 0x000fe200078e7804 */
[----:B------:R0:W-:Y:S01]  /*11890*/  STL [R1], R2 ;  /* 0x0000000201007387 */ /* 0x0001e20000100800 */
[----:B------:R-:W-:-:S02]  /*118a0*/  SEL R29, R29, 0xffffffc0, !P0 ;  /* 0xffffffc01d1d7807 */ /* 0x000fc40004000000 */
[----:B------:R-:W-:Y:S01]  /*118b0*/  LOP3.LUT R28, R0, R7, RZ, 0xfc, !PT ;  /* 0x00000007001c7212 */ /* 0x000fe200078efcff */
[----:B------:R0:W-:Y:S06]  /*118c0*/  STL [R1+0x4], RZ ;  /* 0x000004ff01007387 */ /* 0x0001ec0000100800 */
.L_x_1023:
[----:B------:R-:W-:Y:S01]  /*118d0*/  ULDC.64 UR4, c[0x0][0xa28] ;  /* 0x00028a0000047ab9 */ /* 0x000fe20000000a00 */
[----:B------:R-:W-:Y:S01]  /*118e0*/  ULDC.64 UR8, c[0x0][0xa00] ;  /* 0x0002800000087ab9 */ /* 0x000fe20000000a00 */
[----:B------:R-:W-:Y:S01]  /*118f0*/  UISETP.NE.U32.AND UP0, UPT, UR4, URZ, UPT ;  /* 0x0000003f0400728c */ /* 0x000fe2000bf05070 */
[----:B------:R-:W-:Y:S01]  /*11900*/  ISETP.NE.U32.AND P0, PT, RZ, UR8, PT ;  /* 0x00000008ff007c0c */ /* 0x000fe2000bf05070 */
[----:B------:R-:W-:Y:S01]  /*11910*/  ULDC.64 UR6, c[0x0][0xa00] ;  /* 0x0002800000067ab9 */ /* 0x000fe20000000a00 */
[----:B------:R-:W-:Y:S01]  /*11920*/  ULDC.64 UR10, c[0x0][0xa18] ;  /* 0x00028600000a7ab9 */ /* 0x000fe20000000a00 */
[----:B------:R-:W-:Y:S01]  /*11930*/  UISETP.NE.AND.EX UP0, UPT, UR5, URZ, UPT, UP0 ;  /* 0x0000003f0500728c */ /* 0x000fe2000bf05300 */
[----:B------:R-:W-:Y:S01]  /*11940*/  ISETP.NE.AND.EX P0, PT, RZ, UR9, PT, P0 ;  /* 0x00000009ff007c0c */ /* 0x000fe2000bf05300 */
[----:B------:R-:W-:Y:S01]  /*11950*/  UIMAD.WIDE UR6, UR45, 0x4, UR6 ;  /* 0x000000042d0678a5 */ /* 0x000fe2000f8e0206 */
[----:B------:R-:W-:Y:S01]  /*11960*/  IMAD.MOV.U32 R27, RZ, RZ, RZ ;  /* 0x000000ffff1b7224 */ /* 0x000fe200078e00ff */
[----:B------:R-:W-:Y:S01]  /*11970*/  ULDC.64 UR4, c[0x0][0xa08] ;  /* 0x0002820000047ab9 */ /* 0x000fe20000000a00 */
[----:B------:R-:W-:Y:S01]  /*11980*/  UISETP.NE.U32.AND UP1, UPT, UR10, URZ, UPT ;  /* 0x0000003f0a00728c */ /* 0x000fe2000bf25070 */
[----:B------:R-:W-:Y:S01]  /*11990*/  ISETP.NE.U32.AND P1, PT, RZ, UR4, PT ;  /* 0x00000004ff007c0c */ /* 0x000fe2000bf25070 */
[----:B------:R-:W-:Y:S01]  /*119a0*/  ULDC.64 UR8, c[0x0][0xa08] ;  /* 0x0002820000087ab9 */ /* 0x000fe20000000a00 */
[----:B0-----:R-:W-:Y:S01]  /*119b0*/  IMAD.U32 R2, RZ, RZ, UR6 ;  /* 0x00000006ff027e24 */ /* 0x001fe2000f8e00ff */
[----:B------:R-:W-:Y:S01]  /*119c0*/  UIMAD.WIDE UR8, UR45, 0x4, UR8 ;  /* 0x000000042d0878a5 */ /* 0x000fe2000f8e0208 */
[----:B------:R-:W-:Y:S01]  /*119d0*/  ISETP.NE.AND.EX P1, PT, RZ, UR5, PT, P1 ;  /* 0x00000005ff007c0c */ /* 0x000fe2000bf25310 */
[----:B------:R-:W-:Y:S01]  /*119e0*/  IMAD.U32 R3, RZ, RZ, UR7 ;  /* 0x00000007ff037e24 */ /* 0x000fe2000f8e00ff */
[----:B------:R-:W-:Y:S01]  /*119f0*/  UISETP.NE.AND.EX UP1, UPT, UR11, URZ, UPT, UP1 ;  /* 0x0000003f0b00728c */ /* 0x000fe2000bf25310 */
[----:B-1----:R-:W0:Y:S01]  /*11a00*/  LDC R4, c[0x0][0x288] ;  /* 0x0000a200ff047b82 */ /* 0x002e220000000800 */
[----:B------:R-:W-:Y:S01]  /*11a10*/  @UP0 ULDC.64 UR4, c[0x0][0xa28] ;  /* 0x00028a0000040ab9 */ /* 0x000fe20000000a00 */
[----:B------:R-:W-:Y:S01]  /*11a20*/  IMAD.MOV.U32 R23, RZ, RZ, RZ ;  /* 0x000000ffff177224 */ /* 0x000fe200078e00ff */
[----:B------:R1:W5:Y:S01]  /*11a30*/  @P0 LDG.E R27, desc[UR46][R2.64] ;  /* 0x0000002e021b0981 */ /* 0x000362000c1e1900 */
[----:B------:R-:W-:Y:S01]  /*11a40*/  PLOP3.LUT P2, PT, PT, PT, UP0, 0x80, 0x0 ;  /* 0x000000000000781c */ /* 0x000fe20003f4f008 */
[----:B------:R-:W-:Y:S01]  /*11a50*/  @UP0 UIMAD.WIDE UR4, UR45, 0x4, UR4 ;  /* 0x000000042d0408a5 */ /* 0x000fe2000f8e0204 */
[----:B------:R-:W-:Y:S01]  /*11a60*/  PLOP3.LUT P3, PT, PT, PT, UP1, 0x80, 0x0 ;  /* 0x000000000000781c */ /* 0x000fe20003f6f018 */
[----:B------:R-:W-:-:S03]  /*11a70*/  IMAD.MOV.U32 R0, RZ, RZ, RZ ;  /* 0x000000ffff007224 */ /* 0x000fc600078e00ff */
[----:B------:R-:W-:Y:S01]  /*11a80*/  @UP1 ULDC.64 UR10, c[0x0][0xa18] ;  /* 0x00028600000a1ab9 */ /* 0x000fe20000000a00 */
[----:B-1----:R-:W-:Y:S02]  /*11a90*/  IMAD.U32 R2, RZ, RZ, UR8 ;  /* 0x00000008ff027e24 */ /* 0x002fe4000f8e00ff */
[----:B------:R-:W-:-:S05]  /*11aa0*/  IMAD.U32 R3, RZ, RZ, UR9 ;  /* 0x00000009ff037e24 */ /* 0x000fca000f8e00ff */
[----:B------:R1:W5:Y:S02]  /*11ab0*/  @P1 LDG.E R23, desc[UR46][R2.64] ;  /* 0x0000002e02171981 */ /* 0x000364000c1e1900 */
[----:B-1----:R-:W-:Y:S02]  /*11ac0*/  IMAD.U32 R2, RZ, RZ, UR4 ;  /* 0x00000004ff027e24 */ /* 0x002fe4000f8e00ff */
[----:B------:R-:W-:Y:S01]  /*11ad0*/  IMAD.U32 R3, RZ, RZ, UR5 ;  /* 0x00000005ff037e24 */ /* 0x000fe2000f8e00ff */
[----:B------:R-:W-:-:S03]  /*11ae0*/  @UP1 UIMAD.WIDE UR4, UR45, 0x4, UR10 ;  /* 0x000000042d0418a5 */ /* 0x000fc6000f8e020a */
[----:B------:R-:W-:Y:S01]  /*11af0*/  ULDC.64 UR10, c[0x0][0xa20] ;  /* 0x00028800000a7ab9 */ /* 0x000fe20000000a00 */
[----:B------:R1:W5:Y:S02]  /*11b00*/  @P2 LDG.E R0, desc[UR46][R2.64] ;  /* 0x0000002e02002981 */ /* 0x000364000c1e1900 */
[----:B-1----:R-:W-:Y:S02]  /*11b10*/  IMAD.U32 R2, RZ, RZ, UR4 ;  /* 0x00000004ff027e24 */ /* 0x002fe4000f8e00ff */
[----:B------:R-:W-:Y:S01]  /*11b20*/  IMAD.U32 R3, RZ, RZ, UR5 ;  /* 0x00000005ff037e24 */ /* 0x000fe2000f8e00ff */
[----:B------:R-:W-:-:S04]  /*11b30*/  ULDC.64 UR4, c[0x0][0x3f8] ;  /* 0x0000fe0000047ab9 */ /* 0x000fc80000000a00 */
[----:B0-----:R0:W5:Y:S01]  /*11b40*/  @P3 LDG.E R4, desc[UR46][R2.64] ;  /* 0x0000002e02043981 */ /* 0x001162000c1e1900 */
[----:B------:R-:W-:Y:S01]  /*11b50*/  UISETP.NE.U32.AND UP0, UPT, UR4, URZ, UPT ;  /* 0x0000003f0400728c */ /* 0x000fe2000bf05070 */
[----:B------:R-:W-:Y:S02]  /*11b60*/  ISETP.NE.U32.AND P2, PT, RZ, UR10, PT ;  /* 0x0000000aff007c0c */ /* 0x000fe4000bf45070 */
[----:B------:R-:W-:Y:S01]  /*11b70*/  ULDC UR4, c[0x0][0x404] ;  /* 0x0001010000047ab9 */ /* 0x000fe20000000800 */
[----:B------:R-:W-:Y:S01]  /*11b80*/  UISETP.NE.AND.EX UP0, UPT, UR5, URZ, UPT, UP0 ;  /* 0x0000003f0500728c */ /* 0x000fe2000bf05300 */
[----:B------:R-:W-:Y:S02]  /*11b90*/  ISETP.NE.AND.EX P2, PT, RZ, UR11, PT, P2 ;  /* 0x0000000bff007c0c */ /* 0x000fe4000bf45320 */
[----:B------:R-:W-:Y:S01]  /*11ba0*/  ULDC UR5, c[0x0][0x2e0] ;  /* 0x0000b80000057ab9 */ /* 0x000fe20000000800 */
[----:B------:R-:W-:-:S04]  /*11bb0*/  USEL UR4, UR4, 0x1, UP0 ;  /* 0x0000000104047887 */ /* 0x000fc80008000000 */
[----:B------:R-:W-:Y:S01]  /*11bc0*/  UIMAD UR4, UR4, UR5, URZ ;  /* 0x00000005040472a4 */ /* 0x000fe2000f8e023f */
[----:B0-----:R-:W-:Y:S11]  /*11bd0*/  @P3 BRA `(.L_x_954) ;  /* 0x0000000000203947 */ /* 0x001ff60003800000 */
[----:B------:R-:W-:Y:S05]  /*11be0*/  @!P0 BRA `(.L_x_954) ;  /* 0x00000000001c8947 */ /* 0x000fea0003800000 */
[----:B------:R-:W-:Y:S02]  /*11bf0*/  IMAD.U32 R5, RZ, RZ, UR7 ;  /* 0x00000007ff057e24 */ /* 0x000fe4000f8e00ff */
[----:B------:R-:W-:Y:S02]  /*11c00*/  IMAD.U32 R2, RZ, RZ, UR6 ;  /* 0x00000006ff027e24 */ /* 0x000fe4000f8e00ff */
[----:B-----5:R-:W-:Y:S02]  /*11c10*/  IMAD.U32 R4, RZ, RZ, UR6 ;  /* 0x00000006ff047e24 */ /* 0x020fe4000f8e00ff */
[----:B------:R-:W-:-:S03]  /*11c20*/  IMAD.U32 R3, RZ, RZ, UR7 ;  /* 0x00000007ff037e24 */ /* 0x000fc6000f8e00ff */
[----:B------:R-:W2:Y:S04]  /*11c30*/  LDG.E R5, desc[UR46][R4.64] ;  /* 0x0000002e04057981 */ /* 0x000ea8000c1e1900 */
[----:B------:R-:W2:Y:S02]  /*11c40*/  LDG.E R2, desc[UR46][R2.64+0x4] ;  /* 0x0000042e02027981 */ /* 0x000ea4000c1e1900 */
[----:B--2---:R-:W-:-:S07]  /*11c50*/  IMAD.IADD R4, R2, 0x1, -R5 ;  /* 0x0000000102047824 */ /* 0x004fce00078e0a05 */
.L_x_954:
[----:B------:R-:W-:Y:S02]  /*11c60*/  IMAD.U32 R5, RZ, RZ, UR4 ;  /* 0x00000004ff057e24 */ /* 0x000fe4000f8e00ff */
[----:B-----5:R-:W-:Y:S01]  /*11c70*/  IMAD.IADD R23, R23, 0x1, R0 ;  /* 0x0000000117177824 */ /* 0x020fe200078e0200 */
[----:B------:R-:W-:Y:S06]  /*11c80*/  @!P2 BRA `(.L_x_955) ;  /* 0x000000000018a947 */ /* 0x000fec0003800000 */
[----:B------:R-:W-:Y:S02]  /*11c90*/  ULDC.64 UR4, c[0x0][0xa20] ;  /* 0x0002880000047ab9 */ /* 0x000fe40000000a00 */
[----:B------:R-:W-:-:S06]  /*11ca0*/  UIMAD.WIDE UR4, UR45, 0x4, UR4 ;  /* 0x000000042d0478a5 */ /* 0x000fcc000f8e0204 */
[----:B------:R-:W-:Y:S02]  /*11cb0*/  IMAD.U32 R2, RZ, RZ, UR4 ;  /* 0x00000004ff027e24 */ /* 0x000fe4000f8e00ff */
[----:B------:R-:W-:-:S05]  /*11cc0*/  IMAD.U32 R3, RZ, RZ, UR5 ;  /* 0x00000005ff037e24 */ /* 0x000fca000f8e00ff */
[----:B------:R0:W5:Y:S01]  /*11cd0*/  LDG.E R5, desc[UR46][R2.64] ;  /* 0x0000002e02057981 */ /* 0x000162000c1e1900 */
[----:B------:R-:W-:Y:S05]  /*11ce0*/  BRA `(.L_x_956) ;  /* 0x0000000000187947 */ /* 0x000fea0003800000 */
.L_x_955:
[----:B------:R-:W-:Y:S05]  /*11cf0*/  @!P1 BRA `(.L_x_956) ;  /* 0x0000000000149947 */ /* 0x000fea0003800000 */
[----:B------:R-:W-:Y:S02]  /*11d00*/  IMAD.U32 R2, RZ, RZ, UR8 ;  /* 0x00000008ff027e24 */ /* 0x000fe4000f8e00ff */
[----:B------:R-:W-:-:S05]  /*11d10*/  IMAD.U32 R3, RZ, RZ, UR9 ;  /* 0x00000009ff037e24 */ /* 0x000fca000f8e00ff */
[----:B------:R-:W2:Y:S04]  /*11d20*/  LDG.E R6, desc[UR46][R2.64] ;  /* 0x0000002e02067981 */ /* 0x000ea8000c1e1900 */
[----:B------:R-:W2:Y:S02]  /*11d30*/  LDG.E R5, desc[UR46][R2.64+0x4] ;  /* 0x0000042e02057981 */ /* 0x000ea4000c1e1900 */
[----:B--2---:R-:W-:-:S07]  /*11d40*/  IMAD.IADD R5, R5, 0x1, -R6 ;  /* 0x0000000105057824 */ /* 0x004fce00078e0a06 */
.L_x_956:
[----:B0-----:R-:W0:Y:S01]  /*11d50*/  LDC.64 R2, c[0x0][0x9e0] ;  /* 0x00027800ff027b82 */ /* 0x001e220000000a00 */
[----:B-----5:R-:W-:Y:S02]  /*11d60*/  IMAD.IADD R0, R5, 0x1, -R0 ;  /* 0x0000000105007824 */ /* 0x020fe400078e0a00 */
[----:B------:R-:W-:-:S05]  /*11d70*/  IMAD R5, R25, 0xc0, RZ ;  /* 0x000000c019057824 */ /* 0x000fca00078e02ff */
[----:B------:R-:W-:-:S05]  /*11d80*/  IADD3 R5, -R4, 0xc0, R5 ;  /* 0x000000c004057810 */ /* 0x000fca0007ffe105 */
[----:B------:R-:W-:Y:S01]  /*11d90*/  IMAD.IADD R9, R0, 0x1, R5 ;  /* 0x0000000100097824 */ /* 0x000fe200078e0205 */
[----:B0-----:R-:W-:-:S03]  /*11da0*/  ISETP.GE.AND P1, PT, R3, 0x1, PT ;  /* 0x000000010300780c */ /* 0x001fc60003f26270 */
[----:B------:R-:W-:-:S10]  /*11db0*/  IMAD.IADD R2, R9, 0x1, R2 ;  /* 0x0000000109027824 */ /* 0x000fd400078e0202 */
[----:B------:R-:W-:Y:S05]  /*11dc0*/  @!P1 BRA `(.L_x_957) ;  /* 0x0000000000409947 */ /* 0x000fea0003800000 */
[C---:B------:R-:W-:Y:S01]  /*11dd0*/  ISETP.GT.AND P0, PT, R9.reuse, RZ, PT ;  /* 0x000000ff0900720c */ /* 0x040fe20003f04270 */
[----:B------:R-:W-:-:S12]  /*11de0*/  VIADD R5, R9, 0xffffffff ;  /* 0xffffffff09057836 */ /* 0x000fd80000000000 */
        /* <DEDUP_REMOVED lines=8> */
.L_x_958:
[----:B------:R-:W-:-:S13]  /*11e70*/  ISETP.NE.AND P0, PT, R3, 0x1, PT ;  /* 0x000000010300780c */ /* 0x000fda0003f05270 */
[----:B------:R-:W0:Y:S02]  /*11e80*/  @P0 LDC.64 R6, c[0x0][0x9e8] ;  /* 0x00027a00ff060b82 */ /* 0x000e240000000a00 */
[----:B0-----:R-:W-:-:S05]  /*11e90*/  @P0 IMAD.HI.U32 R6, R5, R6, RZ ;  /* 0x0000000605060227 */ /* 0x001fca00078e00ff */
[----:B------:R-:W-:-:S07]  /*11ea0*/  @P0 SHF.R.U32.HI R5, RZ, R7, R6 ;  /* 0x00000007ff050219 */ /* 0x000fce0000011606 */
.L_x_959:
[----:B------:R-:W-:-:S05]  /*11eb0*/  IMAD R5, R5, R3, R3 ;  /* 0x0000000305057224 */ /* 0x000fca00078e0203 */
[----:B------:R-:W-:-:S07]  /*11ec0*/  VIMNMX R2, R2, R5, PT ;  /* 0x0000000502027248 */ /* 0x000fce0003fe0100 */
.L_x_957:
[----:B------:R-:W-:Y:S01]  /*11ed0*/  VIADD R2, R2, 0x7f ;  /* 0x0000007f02027836 */ /* 0x000fe20000000000 */
[----:B------:R-:W-:Y:S01]  /*11ee0*/  ULDC UR4, c[0x0][0x9dc] ;  /* 0x0002770000047ab9 */ /* 0x000fe20000000800 */
[----:B------:R-:W-:-:S03]  /*11ef0*/  IMAD R7, R25, 0xc0, -R4 ;  /* 0x000000c019077824 */ /* 0x000fc600078e0a04 */
[----:B------:R-:W-:Y:S01]  /*11f00*/  SHF.R.S32.HI R5, RZ, 0x1f, R2 ;  /* 0x0000001fff057819 */ /* 0x000fe20000011402 */
[----:B------:R-:W-:-:S03]  /*11f10*/  IMAD.IADD R7, R0, 0x1, R7 ;  /* 0x0000000100077824 */ /* 0x000fc600078e0207 */
[----:B------:R-:W-:Y:S01]  /*11f20*/  LEA.HI R6, R5, R2, RZ, 0x7 ;  /* 0x0000000205067211 */ /* 0x000fe200078f38ff */
[----:B------:R-:W-:Y:S02]  /*11f30*/  VIADD R2, R0, 0x7f ;  /* 0x0000007f00027836 */ /* 0x000fe40000000000 */
[----:B------:R-:W-:Y:S01]  /*11f40*/  VIADD R0, R7, -UR4 ;  /* 0x8000000407007c36 */ /* 0x000fe20008000000 */
[----:B------:R-:W-:Y:S02]  /*11f50*/  SHF.R.S32.HI R6, RZ, 0x7, R6 ;  /* 0x00000007ff067819 */ /* 0x000fe40000011406 */
[----:B------:R-:W-:-:S04]  /*11f60*/  SHF.R.S32.HI R5, RZ, 0x1f, R2 ;  /* 0x0000001fff057819 */ /* 0x000fc80000011402 */
[----:B------:R-:W-:-:S04]  /*11f70*/  LEA.HI R5, R5, R2, RZ, 0x7 ;  /* 0x0000000205057211 */ /* 0x000fc800078f38ff */
[----:B------:R-:W-:-:S04]  /*11f80*/  SHF.R.S32.HI R5, RZ, 0x7, R5 ;  /* 0x00000007ff057819 */ /* 0x000fc80000011405 */
[----:B------:R-:W-:Y:S01]  /*11f90*/  VIMNMX R26, R5, R6, PT ;  /* 0x00000006051a7248 */ /* 0x000fe20003fe0100 */
[----:B------:R-:W-:Y:S06]  /*11fa0*/  @!P1 BRA `(.L_x_960) ;  /* 0x00000000003c9947 */ /* 0x000fec0003800000 */
        /* <DEDUP_REMOVED lines=9> */
.L_x_961:
[----:B------:R-:W-:-:S13]  /*12040*/  ISETP.NE.AND P0, PT, R3, 0x1, PT ;  /* 0x000000010300780c */ /* 0x000fda0003f05270 */
[----:B------:R-:W0:Y:S02]  /*12050*/  @P0 LDC.64 R4, c[0x0][0x9e8] ;  /* 0x00027a00ff040b82 */ /* 0x000e240000000a00 */
[----:B0-----:R-:W-:-:S05]  /*12060*/  @P0 IMAD.HI.U32 R4, R7, R4, RZ ;  /* 0x0000000407040227 */ /* 0x001fca00078e00ff */
[----:B------:R-:W-:-:S07]  /*12070*/  @P0 SHF.R.U32.HI R7, RZ, R5, R4 ;  /* 0x00000005ff070219 */ /* 0x000fce0000011604 */
.L_x_962:
[----:B------:R-:W-:-:S05]  /*12080*/  IMAD R3, R7, R3, RZ ;  /* 0x0000000307037224 */ /* 0x000fca00078e02ff */
[----:B------:R-:W-:-:S07]  /*12090*/  VIMNMX R0, R0, R3, !PT ;  /* 0x0000000300007248 */ /* 0x000fce0007fe0100 */
.L_x_960:
[----:B------:R-:W-:Y:S01]  /*120a0*/  SHF.R.S32.HI R3, RZ, 0x1f, R0 ;  /* 0x0000001fff037819 */ /* 0x000fe20000011400 */
[----:B------:R-:W-:Y:S03]  /*120b0*/  BSSY B6, `(.L_x_963) ;  /* 0x000028a000067945 */ /* 0x000fe60003800000 */
[----:B------:R-:W-:-:S04]  /*120c0*/  LEA.HI R3, R3, R0, RZ, 0x7 ;  /* 0x0000000003037211 */ /* 0x000fc800078f38ff */
[----:B------:R-:W-:-:S04]  /*120d0*/  SHF.R.S32.HI R3, RZ, 0x7, R3 ;  /* 0x00000007ff037819 */ /* 0x000fc80000011403 */
[----:B------:R-:W-:-:S04]  /*120e0*/  VIMNMX R22, RZ, R3, !PT ;  /* 0x00000003ff167248 */ /* 0x000fc80007fe0100 */
[----:B------:R-:W-:-:S13]  /*120f0*/  ISETP.GT.AND P0, PT, R26, R22, PT ;  /* 0x000000161a00720c */ /* 0x000fda0003f04270 */
        /* <DEDUP_REMOVED lines=18> */
.L_x_964:
        /* <DEDUP_REMOVED lines=10> */
[----:B------:R-:W-:Y:S01]  /*122c0*/  ULDC.64 UR4, c[0x4][0x8] ;  /* 0x0100020000047ab9 */ /* 0x000fe20000000a00 */
[----:B------:R-:W-:Y:S02]  /*122d0*/  IMAD.U32 R4, RZ, RZ, UR6 ;  /* 0x00000006ff047e24 */ /* 0x000fe4000f8e00ff */
[----:B------:R-:W0:Y:S01]  /*122e0*/  LDC.64 R2, c[0x4][R2] ;  /* 0x0100000002027b82 */ /* 0x000e220000000a00 */
[----:B------:R-:W-:Y:S02]  /*122f0*/  IMAD.U32 R5, RZ, RZ, UR7 ;  /* 0x00000007ff057e24 */ /* 0x000fe4000f8e00ff */
        /* <DEDUP_REMOVED lines=8> */
[----:B0-----:R-:W-:Y:S05]  /*12380*/  CALL.ABS.NOINC R2 ;  /* 0x0000000002007343 */ /* 0x001fea0003c00000 */
.L_x_966:
        /* <DEDUP_REMOVED lines=22> */
.L_x_967:
        /* <DEDUP_REMOVED lines=20> */
.L_x_968:
[----:B------:R-:W-:-:S13]  /*12630*/  LOP3.LUT P6, RZ, R16, 0x9f, RZ, 0xc0, !PT ;  /* 0x0000009f10ff7812 */ /* 0x000fda00078cc0ff */
        /* <DEDUP_REMOVED lines=17> */
.L_x_969:
[----:B------:R-:W-:Y:S01]  /*12750*/  ULDC.64 UR4, c[0x0][0x9f8] ;  /* 0x00027e0000047ab9 */ /* 0x000fe20000000a00 */
[----:B------:R-:W-:Y:S01]  /*12760*/  IMAD.U32 R20, RZ, RZ, UR45 ;  /* 0x0000002dff147e24 */ /* 0x000fe2000f8e00ff */
[----:B------:R-:W-:Y:S01]  /*12770*/  UISETP.NE.U32.AND UP0, UPT, UR4, URZ, UPT ;  /* 0x0000003f0400728c */ /* 0x000fe2000bf05070 */
[----:B------:R-:W0:Y:S01]  /*12780*/  LDC R0, c[0x0][0x428] ;  /* 0x00010a00ff007b82 */ /* 0x000e220000000800 */
[----:B------:R-:W1:Y:S01]  /*12790*/  S2R R4, SR_TID.X ;  /* 0x0000000000047919 */ /* 0x000e620000002100 */
[----:B------:R-:W-:Y:S01]  /*127a0*/  IMAD.U32 R16, RZ, RZ, UR38 ;  /* 0x00000026ff107e24 */ /* 0x000fe2000f8e00ff */
[----:B------:R-:W-:Y:S01]  /*127b0*/  UISETP.NE.AND.EX UP0, UPT, UR5, URZ, UPT, UP0 ;  /* 0x0000003f0500728c */ /* 0x000fe2000bf05300 */
[----:B------:R-:W-:Y:S01]  /*127c0*/  IMAD R25, R25, 0xc0, R27 ;  /* 0x000000c019197824 */ /* 0x000fe200078e021b */
[----:B------:R-:W-:-:S04]  /*127d0*/  ULDC.64 UR6, c[0x0][0xa08] ;  /* 0x0002820000067ab9 */ /* 0x000fc80000000a00 */
[----:B------:R-:W-:-:S05]  /*127e0*/  PLOP3.LUT P0, PT, PT, PT, UP0, 0x80, 0x0 ;  /* 0x000000000000781c */ /* 0x000fca0003f0f008 */
[----:B------:R-:W-:Y:S02]  /*127f0*/  @UP0 ULDC.64 UR4, c[0x0][0x9f8] ;  /* 0x00027e0000040ab9 */ /* 0x000fe40000000a00 */
[----:B------:R-:W-:-:S06]  /*12800*/  @UP0 UIMAD.WIDE UR4, UR45, 0x4, UR4 ;  /* 0x000000042d0408a5 */ /* 0x000fcc000f8e0204 */
[----:B------:R-:W-:Y:S02]  /*12810*/  IMAD.U32 R2, RZ, RZ, UR4 ;  /* 0x00000004ff027e24 */ /* 0x000fe4000f8e00ff */
[----:B------:R-:W-:Y:S01]  /*12820*/  IMAD.U32 R3, RZ, RZ, UR5 ;  /* 0x00000005ff037e24 */ /* 0x000fe2000f8e00ff */
[----:B------:R-:W-:-:S04]  /*12830*/  ULDC.64 UR4, c[0x0][0xa00] ;  /* 0x0002800000047ab9 */ /* 0x000fc80000000a00 */
[----:B------:R2:W3:Y:S01]  /*12840*/  @P0 LDG.E R20, desc[UR46][R2.64] ;  /* 0x0000002e02140981 */ /* 0x0004e2000c1e1900 */
[----:B0-----:R-:W-:Y:S01]  /*12850*/  ISETP.NE.AND P0, PT, R0, 0x1, PT ;  /* 0x000000010000780c */ /* 0x001fe20003f05270 */
[----:B------:R-:W-:Y:S01]  /*12860*/  UMOV UR36, URZ ;  /* 0x0000003f00247c82 */ /* 0x000fe20008000000 */
[----:B------:R-:W-:Y:S01]  /*12870*/  R2UR UR37, R25 ;  /* 0x00000000192572ca */ /* 0x000fe200000e0000 */
[----:B------:R-:W-:Y:S01]  /*12880*/  UMOV UR8, 0x20 ;  /* 0x0000002000087882 */ /* 0x000fe20000000000 */
[----:B-1----:R-:W-:Y:S01]  /*12890*/  LOP3.LUT R10, R4, 0x7f, RZ, 0xc0, !PT ;  /* 0x0000007f040a7812 */ /* 0x002fe200078ec0ff */
[----:B------:R-:W-:Y:S01]  /*128a0*/  UMOV UR10, UR38 ;  /* 0x00000026000a7c82 */ /* 0x000fe20008000000 */
[----:B------:R-:W-:Y:S01]  /*128b0*/  UMOV UR12, 0x40 ;  /* 0x00000040000c7882 */ /* 0x000fe20000000000 */
[----:B------:R-:W-:Y:S01]  /*128c0*/  UMOV UR14, UR38 ;  /* 0x00000026000e7c82 */ /* 0x000fe20008000000 */
[----:B------:R-:W-:Y:S01]  /*128d0*/  ISETP.NE.AND P1, PT, R10, RZ, PT ;  /* 0x000000ff0a00720c */ /* 0x000fe20003f25270 */
[----:B--2---:R-:W0:Y:S01]  /*128e0*/  LDC.64 R2, c[0x0][0x3f8] ;  /* 0x0000fe00ff027b82 */ /* 0x004e220000000a00 */
[----:B------:R-:W-:-:S04]  /*128f0*/  SHF.R.U32.HI R4, RZ, 0x5, R4 ;  /* 0x00000005ff047819 */ /* 0x000fc80000011604 */
[----:B------:R-:W-:Y:S01]  /*12900*/  LOP3.LUT R4, R4, 0x3, RZ, 0xc0, !PT ;  /* 0x0000000304047812 */ /* 0x000fe200078ec0ff */
[----:B------:R-:W-:Y:S01]  /*12910*/  UMOV UR9, UR37 ;  /* 0x0000002500097c82 */ /* 0x000fe20008000000 */
[----:B------:R-:W-:Y:S01]  /*12920*/  UMOV UR13, UR37 ;  /* 0x00000025000d7c82 */ /* 0x000fe20008000000 */
[----:B------:R-:W1:Y:S04]  /*12930*/  @P0 LDC R0, c[0x0][0x42c] ;  /* 0x00010b00ff000b82 */ /* 0x000e680000000800 */
[----:B------:R-:W-:-:S04]  /*12940*/  VOTEU.ALL UP1, P1 ;  /* 0x00000000003f7886 */ /* 0x000fc80000820000 */
[----:B------:R-:W2:Y:S01]  /*12950*/  @P0 LDC R5, c[0x0][0x430] ;  /* 0x00010c00ff050b82 */ /* 0x000ea20000000800 */
[----:B-1----:R-:W-:-:S05]  /*12960*/  @P0 IMAD.HI.U32 R0, R0, UR38, RZ ;  /* 0x0000002600000c27 */ /* 0x002fca000f8e00ff */
[----:B--2---:R-:W-:Y:S02]  /*12970*/  @P0 SHF.R.U32.HI R16, RZ, R5, R0 ;  /* 0x00000005ff100219 */ /* 0x004fe40000011600 */
[----:B------:R-:W-:Y:S01]  /*12980*/  ISETP.NE.U32.AND P0, PT, RZ, UR4, PT ;  /* 0x00000004ff007c0c */ /* 0x000fe2000bf05070 */
[----:B------:R-:W-:-:S03]  /*12990*/  @!UP1 UIADD3 UR4, UP0, UR48, 0x270, URZ ;  /* 0x0000027030049890 */ /* 0x000fc6000ff1e03f */
[----:B------:R-:W-:Y:S01]  /*129a0*/  ISETP.NE.AND.EX P0, PT, RZ, UR5, PT, P0 ;  /* 0x00000005ff007c0c */ /* 0x000fe2000bf05300 */
[----:B------:R-:W-:-:S03]  /*129b0*/  @!UP1 UIADD3.X UR5, URZ, UR49, URZ, UP0, !UPT ;  /* 0x000000313f059290 */ /* 0x000fc600087fe43f */
[----:B------:R-:W-:Y:S02]  /*129c0*/  SEL R6, RZ, UR45, P0 ;  /* 0x0000002dff067c07 */ /* 0x000fe40008000000 */
[----:B0-----:R-:W-:Y:S01]  /*129d0*/  LOP3.LUT P0, RZ, R2, UR6, RZ, 0xfc, !PT ;  /* 0x0000000602ff7c12 */ /* 0x001fe2000f80fcff */
[----:B------:R-:W-:Y:S01]  /*129e0*/  UMOV UR6, 0xffffffff ;  /* 0xffffffff00067882 */ /* 0x000fe20000000000 */
[----:B------:R-:W-:Y:S02]  /*129f0*/  R2UR UR39, R6 ;  /* 0x00000000062772ca */ /* 0x000fe400000e0000 */
[----:B------:R-:W-:-:S11]  /*12a00*/  LOP3.LUT P0, RZ, R3, UR7, RZ, 0xfc, P0 ;  /* 0x0000000703ff7c12 */ /* 0x000fd6000800fcff */
[----:B------:R-:W-:Y:S01]  /*12a10*/  UMOV UR11, UR39 ;  /* 0x00000027000b7c82 */ /* 0x000fe20008000000 */
[----:B------:R-:W-:Y:S01]  /*12a20*/  UMOV UR15, UR39 ;  /* 0x00000027000f7c82 */ /* 0x000fe20008000000 */
[----:B------:R0:W-:Y:S01]  /*12a30*/  @!UP1 UTMAPF.L2.4D [UR36], [UR4] ;  /* 0x00000024040095b8 */ /* 0x0001e20008018000 */
[----:B------:R0:W-:Y:S01]  /*12a40*/  @!UP1 UTMAPF.L2.4D [UR8], [UR4] ;  /* 0x00000008040095b8 */ /* 0x0001e20008018000 */
[----:B------:R0:W-:Y:S01]  /*12a50*/  @!UP1 UTMAPF.L2.4D [UR12], [UR4] ;  /* 0x0000000c040095b8 */ /* 0x0001e20008018000 */
[----:B---3--:R-:W-:Y:S02]  /*12a60*/  SHF.R.S32.HI R21, RZ, 0x1f, R20 ;  /* 0x0000001fff157819 */ /* 0x008fe40000011414 */
[----:B------:R-:W-:Y:S01]  /*12a70*/  SEL R0, R20, RZ, !P0 ;  /* 0x000000ff14007207 */ /* 0x000fe20004000000 */
[----:B0-----:R-:W-:Y:S06]  /*12a80*/  BRA.DIV UR6, `(.L_x_970) ;  /* 0x00000032068c7947 */ /* 0x001fec000b800000 */
[----:B------:R0:W1:Y:S02]  /*12a90*/  SHFL.IDX PT, R14, R4, RZ, 0x1f ;  /* 0x00001fff040e7589 */ /* 0x00006400000e0000 */
.L_x_1042:
[----:B-1----:R-:W-:Y:S02]  /*12aa0*/  ISETP.NE.AND P0, PT, R14, RZ, PT ;  /* 0x000000ff0e00720c */ /* 0x002fe40003f05270 */
[----:B------:R-:W-:-:S11]  /*12ab0*/  PLOP3.LUT P6, PT, PT, PT, PT, 0x8, 0x0 ;  /* 0x000000000000781c */ /* 0x000fd60003fce170 */
[----:B------:R-:W-:Y:S05]  /*12ac0*/  @P0 BRA `(.L_x_971) ;  /* 0x0000000800080947 */ /* 0x000fea0003800000 */
[----:B------:R-:W-:Y:S01]  /*12ad0*/  UMOV UR4, 0xffffffff ;  /* 0xffffffff00047882 */ /* 0x000fe20000000000 */
[----:B------:R-:W-:Y:S02]  /*12ae0*/  VIADD R7, R26, 0xffffffff ;  /* 0xffffffff1a077836 */ /* 0x000fe40000000000 */
[----:B------:R-:W-:Y:S05]  /*12af0*/  BRA.DIV UR4, `(.L_x_972) ;  /* 0x0000003204907947 */ /* 0x000fea000b800000 */
[----:B------:R-:W-:-:S13]  /*12b00*/  ELECT P6, URZ, PT ;  /* 0x00000000003f782f */ /* 0x000fda00038c0000 */
.L_x_1045:
        /* <DEDUP_REMOVED lines=22> */
.L_x_974:
[----:B------:R-:W-:Y:S02]  /*12c70*/  LEA R5, R17, UR40, 0x3 ;  /* 0x0000002811057c11 */ /* 0x000fe4000f8e18ff */
[----:B-1----:R-:W-:Y:S02]  /*12c80*/  SHF.L.U32 R2, R19, 0x1f, RZ ;  /* 0x0000001f13027819 */ /* 0x002fe400000006ff */
[----:B------:R-:W-:Y:S02]  /*12c90*/  ISETP.NE.AND P0, PT, R10, RZ, PT ;  /* 0x000000ff0a00720c */ /* 0x000fe40003f05270 */
[----:B------:R-:W1:Y:S02]  /*12ca0*/  SYNCS.PHASECHK.TRANS64.TRYWAIT P2, [R5+URZ+0x19c80], R2 ;  /* 0x019c8002050075a7 */ /* 0x000e64000804017f */
[----:B-1----:R-:W-:Y:S09]  /*12cb0*/  @!P2 BRA `(.L_x_975) ;  /* 0x000000300040a947 */ /* 0x002ff20003800000 */
.L_x_1046:
        /* <DEDUP_REMOVED lines=8> */
.L_x_976:
[----:B0-----:R-:W-:Y:S01]  /*12d40*/  IMAD.U32 R4, RZ, RZ, UR40 ;  /* 0x00000028ff047e24 */ /* 0x001fe2000f8e00ff */
[----:B------:R-:W-:Y:S01]  /*12d50*/  R2UR UR9, R5 ;  /* 0x00000000050972ca */ /* 0x000fe200000e0000 */
[----:B------:R-:W-:Y:S01]  /*12d60*/  IMAD R7, R7, 0x80, R23 ;  /* 0x0000008007077824 */ /* 0x000fe200078e0217 */
[----:B------:R-:W-:Y:S01]  /*12d70*/  UIADD3 UR4, UP0, UR48, 0x470, URZ ;  /* 0x0000047030047890 */ /* 0x000fe2000ff1e03f */
[----:B------:R-:W-:Y:S01]  /*12d80*/  IMAD R3, R17, 0x3000, R4 ;  /* 0x0000300011037824 */ /* 0x000fe200078e0204 */
        /* <DEDUP_REMOVED lines=23> */
.L_x_1047:
        /* <DEDUP_REMOVED lines=8> */
.L_x_978:
        /* <DEDUP_REMOVED lines=24> */
.L_x_973:
        /* <DEDUP_REMOVED lines=10> */
[----:B01----:R-:W-:Y:S01]  /*131a0*/  @P0 IMAD.MOV.U32 R2, RZ, RZ, 0x4800 ;  /* 0x00004800ff020424 */ /* 0x003fe200078e00ff */
[C---:B------:R-:W-:Y:S01]  /*131b0*/  @P0 R2UR UR13, R6.reuse ;  /* 0x00000000060d02ca */ /* 0x040fe200000e0000 */
[----:B------:R-:W-:Y:S01]  /*131c0*/  UMOV UR6, 0x0 ;  /* 0x0000000000067882 */ /* 0x000fe20000000000 */
[C---:B------:R-:W-:Y:S01]  /*131d0*/  @P0 R2UR UR27, R25.reuse ;  /* 0x00000000191b02ca */ /* 0x040fe200000e0000 */
[----:B------:R-:W-:Y:S01]  /*131e0*/  UMOV UR7, 0x12f00000 ;  /* 0x12f0000000077882 */ /* 0x000fe20000000000 */
[C---:B------:R-:W-:Y:S01]  /*131f0*/  @P0 R2UR UR29, R6.reuse ;  /* 0x00000000061d02ca */ /* 0x040fe200000e0000 */
        /* <DEDUP_REMOVED lines=15> */
.L_x_971:
[----:B------:R-:W2:Y:S01]  /*132f0*/  LDL.LU R3, [R1+0x4] ;  /* 0x0000040001037983 */ /* 0x000ea20000300800 */
[----:B------:R-:W-:Y:S01]  /*13300*/  BSSY B0, `(.L_x_979) ;  /* 0x000000b000007945 */ /* 0x000fe20003800000 */
[----:B--2---:R-:W-:-:S05]  /*13310*/  VIADD R3, R3, 0x1 ;  /* 0x0000000103037836 */ /* 0x004fca0000000000 */
[----:B------:R-:W-:Y:S01]  /*13320*/  LEA.HI R2, R3, R3, RZ, 0x1 ;  /* 0x0000000303027211 */ /* 0x000fe200078f08ff */
[----:B------:R1:W-:Y:S03]  /*13330*/  STL [R1+0x4], R3 ;  /* 0x0000040301007387 */ /* 0x0003e60000100800 */
[----:B------:R-:W-:-:S05]  /*13340*/  LOP3.LUT R2, R2, 0xfffffffe, RZ, 0xc0, !PT ;  /* 0xfffffffe02027812 */ /* 0x000fca00078ec0ff */
[----:B------:R-:W-:-:S05]  /*13350*/  IMAD.IADD R2, R3, 0x1, -R2 ;  /* 0x0000000103027824 */ /* 0x000fca00078e0a02 */
[----:B-1----:R-:W-:Y:S01]  /*13360*/  SHF.L.U32 R3, R2, 0x1f, RZ ;  /* 0x0000001f02037819 */ /* 0x002fe200000006ff */
[----:B------:R-:W-:-:S03]  /*13370*/  VIADD R2, R26, 0xfffffffe ;  /* 0xfffffffe1a027836 */ /* 0x000fc60000000000 */
[----:B------:R-:W1:Y:S02]  /*13380*/  SYNCS.PHASECHK.TRANS64.TRYWAIT P0, [UR40+0x19c20], R3 ;  /* 0x019c2003ff0075a7 */ /* 0x000e640008000168 */
[----:B------:R-:W-:Y:S01]  /*13390*/  ISETP.GE.AND P2, PT, R2, R22, PT ;  /* 0x000000160200720c */ /* 0x000fe20003f46270 */
[----:B-1----:R-:W-:-:S12]  /*133a0*/  @!P0 BRA `(.L_x_980) ;  /* 0x0000002800ac8947 */ /* 0x002fd80003800000 */
.L_x_1048:
[----:B------:R-:W-:Y:S05]  /*133b0*/  BSYNC B0 ;  /* 0x0000000000007941 */ /* 0x000fea0003800000 */
.L_x_979:
[----:B------:R-:W-:Y:S05]  /*133c0*/  @!P2 BRA `(.L_x_981) ;  /* 0x0000000c00e8a947 */ /* 0x000fea0003800000 */
[----:B0-----:R-:W-:Y:S02]  /*133d0*/  IMAD.MOV.U32 R3, RZ, RZ, R17 ;  /* 0x000000ffff037224 */ /* 0x001fe400078e0011 */
[----:B------:R-:W-:-:S07]  /*133e0*/  IMAD.MOV.U32 R8, RZ, RZ, R19 ;  /* 0x000000ffff087224 */ /* 0x000fce00078e0013 */
.L_x_1005:
        /* <DEDUP_REMOVED lines=9> */
[----:B------:R-:W-:Y:S01]  /*13480*/  IMAD.MOV.U32 R10, RZ, RZ, R2 ;  /* 0x000000ffff0a7224 */ /* 0x000fe200078e0002 */
[----:B------:R-:W-:-:S04]  /*13490*/  ISETP.NE.U32.AND P0, PT, RZ, UR4, PT ;  /* 0x00000004ff007c0c */ /* 0x000fc8000bf05070 */
[----:B------:R-:W-:-:S13]  /*134a0*/  ISETP.NE.AND.EX P0, PT, RZ, UR5, PT, P0 ;  /* 0x00000005ff007c0c */ /* 0x000fda000bf05300 */
[----:B------:R-:W-:Y:S05]  /*134b0*/  @!P0 BRA `(.L_x_984) ;  /* 0x0000000000488947 */ /* 0x000fea0003800000 */
[----:B------:R-:W0:Y:S01]  /*134c0*/  LDC R9, c[0x0][0x41c] ;  /* 0x00010700ff097b82 */ /* 0x000e220000000800 */
[----:B------:R-:W-:Y:S01]  /*134d0*/  IMAD.MOV.U32 R11, RZ, RZ, R2 ;  /* 0x000000ffff0b7224 */ /* 0x000fe200078e0002 */
[----:B------:R-:W-:Y:S02]  /*134e0*/  ULDC.64 UR6, c[0x0][0x408] ;  /* 0x0001020000067ab9 */ /* 0x000fe40000000a00 */
[----:B------:R-:W-:-:S04]  /*134f0*/  IMAD R7, R21, UR6, RZ ;  /* 0x0000000615077c24 */ /* 0x000fc8000f8e02ff */
[----:B------:R-:W-:Y:S01]  /*13500*/  IMAD R7, R20, UR7, R7 ;  /* 0x0000000714077c24 */ /* 0x000fe2000f8e0207 */
[----:B0-----:R-:W-:-:S13]  /*13510*/  ISETP.NE.AND P0, PT, R9, 0x1, PT ;  /* 0x000000010900780c */ /* 0x001fda0003f05270 */
[----:B------:R-:W0:Y:S02]  /*13520*/  @P0 LDC.64 R4, c[0x0][0x420] ;  /* 0x00010800ff040b82 */ /* 0x000e240000000a00 */
        /* <DEDUP_REMOVED lines=11> */
.L_x_984:
[----:B------:R-:W1:Y:S01]  /*135e0*/  S2R R4, SR_TID.X ;  /* 0x0000000000047919 */ /* 0x000e620000002100 */
[----:B0-----:R-:W-:Y:S01]  /*135f0*/  LEA R7, R17, UR40, 0x3 ;  /* 0x0000002811077c11 */ /* 0x001fe2000f8e18ff */
[----:B------:R-:W-:Y:S01]  /*13600*/  BSSY B1, `(.L_x_985) ;  /* 0x0000006000017945 */ /* 0x000fe20003800000 */
[----:B-1----:R-:W-:Y:S02]  /*13610*/  LOP3.LUT R5, R4, 0x7f, RZ, 0xc0, !PT ;  /* 0x0000007f04057812 */ /* 0x002fe400078ec0ff */
[----:B------:R-:W-:Y:S02]  /*13620*/  SHF.L.U32 R4, R19, 0x1f, RZ ;  /* 0x0000001f13047819 */ /* 0x000fe400000006ff */
[----:B------:R-:W-:Y:S02]  /*13630*/  ISETP.NE.AND P2, PT, R5, RZ, PT ;  /* 0x000000ff0500720c */ /* 0x000fe40003f45270 */
[----:B------:R-:W0:Y:S02]  /*13640*/  SYNCS.PHASECHK.TRANS64.TRYWAIT P0, [R7+URZ+0x19c80], R4 ;  /* 0x019c8004070075a7 */ /* 0x000e24000800017f */
[----:B0-----:R-:W-:Y:S09]  /*13650*/  @!P0 BRA `(.L_x_986) ;  /* 0x0000002800188947 */ /* 0x001ff20003800000 */
.L_x_1049:
[----:B------:R-:W-:Y:S05]  /*13660*/  BSYNC B1 ;  /* 0x0000000000017941 */ /* 0x000fea0003800000 */
.L_x_985:
[----:B------:R-:W-:Y:S04]  /*13670*/  BSSY B1, `(.L_x_987) ;  /* 0x0000009000017945 */ /* 0x000fe80003800000 */
[----:B------:R-:W-:Y:S05]  /*13680*/  @P2 BRA `(.L_x_988) ;  /* 0x00000000001c2947 */ /* 0x000fea0003800000 */
[----:B------:R-:W1:Y:S01]  /*13690*/  S2R R5, SR_TID.X ;  /* 0x0000000000057919 */ /* 0x000e620000002100 */
[----:B------:R-:W-:-:S04]  /*136a0*/  IMAD.MOV.U32 R6, RZ, RZ, 0x3000 ;  /* 0x00003000ff067424 */ /* 0x000fc800078e00ff */
[----:B------:R2:W-:Y:S01]  /*136b0*/  SYNCS.ARRIVE.TRANS64 RZ, [R7+URZ+0x19c70], R6 ;  /* 0x019c700607ff79a7 */ /* 0x0005e2000800003f */
[----:B-1----:R-:W-:-:S04]  /*136c0*/  LOP3.LUT R5, R5, 0x1f, RZ, 0xc0, !PT ;  /* 0x0000001f05057812 */ /* 0x002fc800078ec0ff */
[----:B------:R-:W-:-:S13]  /*136d0*/  ISETP.NE.AND P0, PT, R5, RZ, PT ;  /* 0x000000ff0500720c */ /* 0x000fda0003f05270 */
[----:B--2---:R-:W-:Y:S05]  /*136e0*/  @!P0 BRA `(.L_x_988) ;  /* 0x0000000000048947 */ /* 0x004fea0003800000 */
[----:B------:R-:W-:Y:S01]  /*136f0*/  BPT.TRAP 0x1 ;  /* 0x000000040000795c */ /* 0x000fe20000300000 */
.L_x_988:
[----:B------:R-:W-:Y:S05]  /*13700*/  BSYNC B1 ;  /* 0x0000000000017941 */ /* 0x000fea0003800000 */
.L_x_987:
[----:B------:R-:W-:Y:S01]  /*13710*/  IMAD.MOV.U32 R12, RZ, RZ, RZ ;  /* 0x000000ffff0c7224 */ /* 0x000fe200078e00ff */
[----:B------:R-:W-:Y:S01]  /*13720*/  R2UR UR12, R16 ;  /* 0x00000000100c72ca */ /* 0x000fe200000e0000 */
[----:B------:R-:W-:Y:S01]  /*13730*/  IMAD.U32 R6, RZ, RZ, UR40 ;  /* 0x00000028ff067e24 */ /* 0x000fe2000f8e00ff */
[----:B------:R-:W-:Y:S01]  /*13740*/  UIADD3 UR4, UP0, UR48, 0x470, URZ ;  /* 0x0000047030047890 */ /* 0x000fe2000ff1e03f */
[----:B------:R-:W-:Y:S01]  /*13750*/  IMAD R9, R10, 0x80, R23 ;  /* 0x000000800a097824 */ /* 0x000fe200078e0217 */
[----:B------:R-:W-:Y:S01]  /*13760*/  R2UR UR10, R12 ;  /* 0x000000000c0a72ca */ /* 0x000fe200000e0000 */
[----:B------:R-:W-:Y:S01]  /*13770*/  IMAD R6, R17, 0x3000, R6 ;  /* 0x0000300011067824 */ /* 0x000fe200078e0206 */
[----:B------:R-:W-:Y:S01]  /*13780*/  PLOP3.LUT P0, PT, PT, PT, PT, 0x80, 0x0 ;  /* 0x000000000000781c */ /* 0x000fe20003f0f070 */
[----:B------:R-:W-:Y:S01]  /*13790*/  VIADD R5, R7, 0x19c70 ;  /* 0x00019c7007057836 */ /* 0x000fe20000000000 */
[----:B------:R-:W-:Y:S01]  /*137a0*/  UIADD3.X UR5, URZ, UR49, URZ, UP0, !UPT ;  /* 0x000000313f057290 */ /* 0x000fe200087fe43f */
[----:B------:R-:W-:Y:S01]  /*137b0*/  VIADD R10, R6, 0x9000 ;  /* 0x00009000060a7836 */ /* 0x000fe20000000000 */
[----:B------:R-:W-:Y:S01]  /*137c0*/  UMOV UR6, 0x0 ;  /* 0x0000000000067882 */ /* 0x000fe20000000000 */
[----:B------:R-:W-:-:S09]  /*137d0*/  UMOV UR7, 0x14f00000 ;  /* 0x14f0000000077882 */ /* 0x000fd20000000000 */
.L_x_989:
        /* <DEDUP_REMOVED lines=16> */
.L_x_990:
        /* <DEDUP_REMOVED lines=16> */
.L_x_991:
        /* <DEDUP_REMOVED lines=12> */
.L_x_1050:
[----:B------:R-:W-:Y:S05]  /*13aa0*/  BSYNC B1 ;  /* 0x0000000000017941 */ /* 0x000fea0003800000 */
.L_x_992:
[----:B------:R-:W-:Y:S01]  /*13ab0*/  BSSY B1, `(.L_x_994) ;  /* 0x000000b000017945 */ /* 0x000fe20003800000 */
[----:B01----:R-:W-:Y:S02]  /*13ac0*/  IMAD.MOV.U32 R4, RZ, RZ, 0x0 ;  /* 0x00000000ff047424 */ /* 0x003fe400078e00ff */
[----:B------:R-:W-:Y:S01]  /*13ad0*/  IMAD.MOV.U32 R5, RZ, RZ, 0x14f00000 ;  /* 0x14f00000ff057424 */ /* 0x000fe200078e00ff */
[----:B------:R-:W-:Y:S06]  /*13ae0*/  @P2 BRA `(.L_x_995) ;  /* 0x00000000001c2947 */ /* 0x000fec0003800000 */
[----:B------:R-:W0:Y:S01]  /*13af0*/  S2R R13, SR_TID.X ;  /* 0x00000000000d7919 */ /* 0x000e220000002100 */
[----:B------:R-:W-:-:S04]  /*13b00*/  IMAD.MOV.U32 R14, RZ, RZ, 0x3000 ;  /* 0x00003000ff0e7424 */ /* 0x000fc800078e00ff */
[----:B------:R1:W-:Y:S01]  /*13b10*/  SYNCS.ARRIVE.TRANS64 RZ, [R7+URZ+0x19c30], R14 ;  /* 0x019c300e07ff79a7 */ /* 0x0003e2000800003f */
[----:B0-----:R-:W-:-:S04]  /*13b20*/  LOP3.LUT R13, R13, 0x1f, RZ, 0xc0, !PT ;  /* 0x0000001f0d0d7812 */ /* 0x001fc800078ec0ff */
[----:B------:R-:W-:-:S13]  /*13b30*/  ISETP.NE.AND P0, PT, R13, RZ, PT ;  /* 0x000000ff0d00720c */ /* 0x000fda0003f05270 */
[----:B-1----:R-:W-:Y:S05]  /*13b40*/  @!P0 BRA `(.L_x_995) ;  /* 0x0000000000048947 */ /* 0x002fea0003800000 */
[----:B------:R-:W-:Y:S01]  /*13b50*/  BPT.TRAP 0x1 ;  /* 0x000000040000795c */ /* 0x000fe20000300000 */
.L_x_995:
[----:B------:R-:W-:Y:S05]  /*13b60*/  BSYNC B1 ;  /* 0x0000000000017941 */ /* 0x000fea0003800000 */
.L_x_994:
[----:B------:R-:W-:Y:S01]  /*13b70*/  R2UR UR6, R4 ;  /* 0x00000000040672ca */ /* 0x000fe200000e0000 */
[----:B------:R-:W-:Y:S01]  /*13b80*/  UIADD3 UR4, UP0, UR48, 0x370, URZ ;  /* 0x0000037030047890 */ /* 0x000fe2000ff1e03f */
[----:B------:R-:W-:Y:S01]  /*13b90*/  R2UR UR7, R5 ;  /* 0x00000000050772ca */ /* 0x000fe200000e0000 */
[----:B------:R-:W-:Y:S01]  /*13ba0*/  VIADD R7, R7, 0x19c30 ;  /* 0x00019c3007077836 */ /* 0x000fe20000000000 */
[----:B------:R-:W-:Y:S01]  /*13bb0*/  R2UR UR12, R16 ;  /* 0x00000000100c72ca */ /* 0x000fe200000e0000 */
[----:B------:R-:W-:Y:S01]  /*13bc0*/  UIADD3.X UR5, URZ, UR49, URZ, UP0, !UPT ;  /* 0x000000313f057290 */ /* 0x000fe200087fe43f */
[----:B------:R-:W-:Y:S01]  /*13bd0*/  R2UR UR10, R12 ;  /* 0x000000000c0a72ca */ /* 0x000fe200000e0000 */
[----:B------:R-:W-:Y:S01]  /*13be0*/  VIADD R12, R6, 0x13800 ;  /* 0x00013800060c7836 */ /* 0x000fe20000000000 */
[----:B------:R-:W-:-:S13]  /*13bf0*/  PLOP3.LUT P0, PT, PT, PT, PT, 0x80, 0x0 ;  /* 0x000000000000781c */ /* 0x000fda0003f0f070 */
.L_x_996:
        /* <DEDUP_REMOVED lines=9> */
[----:B------:R-:W-:Y:S02]  /*13c90*/  R2UR UR6, R4 ;  /* 0x00000000040672ca */ /* 0x000fe400000e0000 */
[----:B------:R-:W-:Y:S02]  /*13ca0*/  R2UR UR7, R5 ;  /* 0x00000000050772ca */ /* 0x000fe400000e0000 */
[----:B------:R-:W-:Y:S02]  /*13cb0*/  R2UR UR12, R16 ;  /* 0x00000000100c72ca */ /* 0x000fe400000e0000 */
[----:B------:R-:W-:Y:S01]  /*13cc0*/  R2UR UR10, R10 ;  /* 0x000000000a0a72ca */ /* 0x000fe200000e0000 */
[----:B------:R-:W-:Y:S01]  /*13cd0*/  VIADD R10, R6, 0x14800 ;  /* 0x00014800060a7836 */ /* 0x000fe20000000000 */
[----:B------:R-:W-:-:S13]  /*13ce0*/  PLOP3.LUT P0, PT, PT, PT, PT, 0x80, 0x0 ;  /* 0x000000000000781c */ /* 0x000fda0003f0f070 */
.L_x_997:
        /* <DEDUP_REMOVED lines=15> */
.L_x_998:
        /* <DEDUP_REMOVED lines=9> */
.L_x_983:
[----:B------:R-:W-:Y:S05]  /*13e70*/  BSYNC B0 ;  /* 0x0000000000007941 */ /* 0x000fea0003800000 */
.L_x_982:
[----:B------:R-:W-:-:S06]  /*13e80*/  UISETP.NE.AND UP0, UPT, UR41, 0x3, UPT ;  /* 0x000000032900788c */ /* 0x000fcc000bf05270 */
[----:B------:R-:W-:-:S13]  /*13e90*/  PLOP3.LUT P0, PT, PT, PT, UP0, 0x80, 0x0 ;  /* 0x000000000000781c */ /* 0x000fda0003f0f008 */
[----:B------:R-:W-:Y:S05]  /*13ea0*/  @!P0 BRA `(.L_x_999) ;  /* 0x0000000000048947 */ /* 0x000fea0003800000 */
[----:B------:R-:W-:Y:S01]  /*13eb0*/  BPT.TRAP 0x1 ;  /* 0x000000040000795c */ /* 0x000fe20000300000 */
.L_x_999:
[----:B------:R-:W-:Y:S01]  /*13ec0*/  LOP3.LUT R5, R8, 0x1, RZ, 0x3c, !PT ;  /* 0x0000000108057812 */ /* 0x000fe200078e3cff */
[----:B------:R-:W-:Y:S01]  /*13ed0*/  IMAD.U32 R4, RZ, RZ, UR44 ;  /* 0x0000002cff047e24 */ /* 0x000fe2000f8e00ff */
[----:B------:R-:W-:Y:S01]  /*13ee0*/  LEA R12, R3, UR40, 0x3 ;  /* 0x00000028030c7c11 */ /* 0x000fe2000f8e18ff */
[----:B------:R-:W-:Y:S01]  /*13ef0*/  BSSY B0, `(.L_x_1000) ;  /* 0x0000005000007945 */ /* 0x000fe20003800000 */
[----:B------:R-:W-:Y:S02]  /*13f00*/  SHF.L.U32 R5, R5, 0x1f, RZ ;  /* 0x0000001f05057819 */ /* 0x000fe400000006ff */
[----:B------:R-:W-:Y:S02]  /*13f10*/  ISETP.NE.AND P0, PT, R4, 0x3, PT ;  /* 0x000000030400780c */ /* 0x000fe40003f05270 */
[----:B------:R-:W0:Y:S02]  /*13f20*/  SYNCS.PHASECHK.TRANS64.TRYWAIT P2, [R12+URZ+0x19c70], R5 ;  /* 0x019c70050c0075a7 */ /* 0x000e24000804017f */
[----:B0-----:R-:W-:Y:S09]  /*13f30*/  @!P2 BRA `(.L_x_1001) ;  /* 0x000000200008a947 */ /* 0x001ff20003800000 */
.L_x_1051:
[----:B------:R-:W-:Y:S05]  /*13f40*/  BSYNC B0 ;  /* 0x0000000000007941 */ /* 0x000fea0003800000 */
.L_x_1000:
[----:B------:R-:W-:Y:S05]  /*13f50*/  @!P0 BRA `(.L_x_1002) ;  /* 0x0000000000048947 */ /* 0x000fea0003800000 */
[----:B------:R-:W-:Y:S01]  /*13f60*/  BPT.TRAP 0x1 ;  /* 0x000000040000795c */ /* 0x000fe20000300000 */
.L_x_1002:
[----:B0-----:R-:W-:Y:S01]  /*13f70*/  SHF.L.U32 R5, R8, 0x1f, RZ ;  /* 0x0000001f08057819 */ /* 0x001fe200000006ff */
[----:B------:R-:W-:-:S03]  /*13f80*/  IMAD R11, R3, 0x3000, RZ ;  /* 0x00003000030b7824 */ /* 0x000fc600078e02ff */
[----:B------:R-:W0:Y:S02]  /*13f90*/  SYNCS.PHASECHK.TRANS64.TRYWAIT P2, [R12+URZ+0x19c60], R5 ;  /* 0x019c60050c0075a7 */ /* 0x000e24000804017f */
[----:B0-----:R-:W-:Y:S05]  /*13fa0*/  @!P2 BRA `(.L_x_1003) ;  /* 0x000000200000a947 */ /* 0x001fea0003800000 */
.L_x_1052:
[----:B------:R-:W2:Y:S01]  /*13fb0*/  LDL R3, [R1] ;  /* 0x0000000001037983 */ /* 0x000ea20000100800 */
[----:B------:R-:W-:Y:S05]  /*13fc0*/  WARPSYNC.ALL ;  /* 0x0000000000007948 */ /* 0x000fea0003800000 */
[----:B------:R-:W-:-:S05]  /*13fd0*/  LOP3.LUT R13, R11, R28, RZ, 0xfc, !PT ;  /* 0x0000001c0b0d7212 */ /* 0x000fca00078efcff */
[----:B------:R-:W-:Y:S01]  /*13fe0*/  VIADD R13, R13, UR40 ;  /* 0x000000280d0d7c36 */ /* 0x000fe20008000000 */
[----:B--2---:R-:W-:-:S05]  /*13ff0*/  LOP3.LUT R3, R11, R3, RZ, 0xfc, !PT ;  /* 0x000000030b037212 */ /* 0x004fca00078efcff */
[----:B0-----:R-:W0:Y:S02]  /*14000*/  LDSM.16.MT88.4 R4, [R3+UR40+0x9000] ;  /* 0x009000280304783b */ /* 0x001e240008004200 */
        /* <DEDUP_REMOVED lines=44> */
.L_x_1004:
[----:B-1----:R-:W-:Y:S01]  /*142d0*/  SYNCS.ARRIVE.TRANS64.A1T0 RZ, [R12+URZ+0x19c50], RZ ;  /* 0x019c50ff0cff79a7 */ /* 0x002fe2000810003f */
[----:B------:R-:W-:Y:S01]  /*142e0*/  BAR.SYNC.DEFER_BLOCKING 0x2, 0x80 ;  /* 0x0082000000007b1d */ /* 0x000fe20000010000 */
[----:B------:R-:W-:Y:S01]  /*142f0*/  ISETP.GT.AND P0, PT, R2, R22, PT ;  /* 0x000000160200720c */ /* 0x000fe20003f04270 */
[----:B------:R-:W-:Y:S02]  /*14300*/  @!P1 VIADD R3, R12, 0x19c80 ;  /* 0x00019c800c039836 */ /* 0x000fe40000000000 */
[----:B------:R-:W-:Y:S02]  /*14310*/  VIADD R2, R2, 0xffffffff ;  /* 0xffffffff02027836 */ /* 0x000fe40000000000 */
[----:B0-----:R-:W-:Y:S01]  /*14320*/  IMAD.MOV.U32 R8, RZ, RZ, R19 ;  /* 0x000000ffff087224 */ /* 0x001fe200078e0013 */
[----:B------:R-:W-:-:S04]  /*14330*/  @!P1 PRMT R3, RZ, 0x654, R3 ;  /* 0x00000654ff039816 */ /* 0x000fc80000000003 */
[----:B------:R0:W-:Y:S02]  /*14340*/  @!P1 SYNCS.ARRIVE.TRANS64.RED.A1T0 RZ, [R3+URZ], RZ ;  /* 0x000000ff03ff99a7 */ /* 0x0001e4000810043f */
[----:B0-----:R-:W-:Y:S01]  /*14350*/  IMAD.MOV.U32 R3, RZ, RZ, R17 ;  /* 0x000000ffff037224 */ /* 0x001fe200078e0011 */
[----:B------:R-:W-:Y:S06]  /*14360*/  @P0 BRA `(.L_x_1005) ;  /* 0xfffffff000200947 */ /* 0x000fec000383ffff */
.L_x_981:
[----:B------:R-:W-:Y:S04]  /*14370*/  BSSY B0, `(.L_x_1006) ;  /* 0x000000e000007945 */ /* 0x000fe80003800000 */
[----:B------:R-:W-:Y:S05]  /*14380*/  @P1 BRA `(.L_x_1007) ;  /* 0x0000000000301947 */ /* 0x000fea0003800000 */
[----:B------:R-:W1:Y:S01]  /*14390*/  S2R R7, SR_LANEID ;  /* 0x0000000000077919 */ /* 0x000e620000000000 */
[----:B------:R-:W-:Y:S01]  /*143a0*/  VOTEU.ANY UR4, UPT, PT ;  /* 0x0000000000047886 */ /* 0x000fe200038e0100 */
[----:B0-----:R-:W0:Y:S01]  /*143b0*/  LDC.64 R2, c[0x0][0xc38] ;  /* 0x00030e00ff027b82 */ /* 0x001e220000000a00 */
[----:B------:R-:W1:Y:S08]  /*143c0*/  FLO.U32 R0, UR4 ;  /* 0x0000000400007d00 */ /* 0x000e7000080e0000 */
[----:B------:R-:W0:Y:S01]  /*143d0*/  POPC R5, UR4 ;  /* 0x0000000400057d09 */ /* 0x000e220008000000 */
[----:B-1----:R-:W-:-:S13]  /*143e0*/  ISETP.EQ.U32.AND P0, PT, R0, R7, PT ;  /* 0x000000070000720c */ /* 0x002fda0003f02070 */
[----:B0-----:R-:W2:Y:S01]  /*143f0*/  @P0 ATOMG.E.ADD.STRONG.GPU PT, R3, desc[UR46][R2.64], R5 ;  /* 0x00000005020309a8 */ /* 0x001ea200081ee1ee */
[----:B------:R-:W0:Y:S02]  /*14400*/  S2R R4, SR_LTMASK ;  /* 0x0000000000047919 */ /* 0x000e240000003900 */
[----:B0-----:R-:W-:-:S04]  /*14410*/  LOP3.LUT R4, R4, UR4, RZ, 0xc0, !PT ;  /* 0x0000000404047c12 */ /* 0x001fc8000f8ec0ff */
[----:B------:R-:W0:Y:S01]  /*14420*/  POPC R7, R4 ;  /* 0x0000000400077309 */ /* 0x000e220000000000 */
[----:B--2---:R-:W0:Y:S02]  /*14430*/  SHFL.IDX PT, R0, R3, R0, 0x1f ;  /* 0x00001f0003007589 */ /* 0x004e2400000e0000 */
[----:B0-----:R-:W-:-:S07]  /*14440*/  IADD3 R24, R0, UR43, R7 ;  /* 0x0000002b00187c10 */ /* 0x001fce000fffe007 */
.L_x_1007:
[----:B------:R-:W-:Y:S05]  /*14450*/  BSYNC B0 ;  /* 0x0000000000007941 */ /* 0x000fea0003800000 */
.L_x_1006:
[----:B------:R-:W-:-:S06]  /*14460*/  UISETP.NE.AND UP0, UPT, UR41, 0x3, UPT ;  /* 0x000000032900788c */ /* 0x000fcc000bf05270 */
[----:B------:R-:W-:-:S13]  /*14470*/  PLOP3.LUT P0, PT, PT, PT, UP0, 0x80, 0x0 ;  /* 0x000000000000781c */ /* 0x000fda0003f0f008 */
[----:B------:R-:W-:Y:S05]  /*14480*/  @!P0 BRA `(.L_x_1008) ;  /* 0x0000000000048947 */ /* 0x000fea0003800000 */
[----:B------:R-:W-:Y:S01]  /*14490*/  BPT.TRAP 0x1 ;  /* 0x000000040000795c */ /* 0x000fe20000300000 */
.L_x_1008:
[----:B0-----:R-:W-:Y:S01]  /*144a0*/  LOP3.LUT R3, R19, 0x1, RZ, 0x3c, !PT ;  /* 0x0000000113037812 */ /* 0x001fe200078e3cff */
[----:B------:R-:W-:Y:S01]  /*144b0*/  IMAD.U32 R0, RZ, RZ, UR44 ;  /* 0x0000002cff007e24 */ /* 0x000fe2000f8e00ff */
[----:B------:R-:W-:Y:S01]  /*144c0*/  LEA R2, R17, UR40, 0x3 ;  /* 0x0000002811027c11 */ /* 0x000fe2000f8e18ff */
[----:B------:R-:W-:Y:S01]  /*144d0*/  BSSY B0, `(.L_x_1009) ;  /* 0x0000005000007945 */ /* 0x000fe20003800000 */
[----:B------:R-:W-:Y:S02]  /*144e0*/  SHF.L.U32 R3, R3, 0x1f, RZ ;  /* 0x0000001f03037819 */ /* 0x000fe400000006ff */
[----:B------:R-:W-:Y:S02]  /*144f0*/  ISETP.NE.AND P2, PT, R0, 0x3, PT ;  /* 0x000000030000780c */ /* 0x000fe40003f45270 */
[----:B------:R-:W0:Y:S02]  /*14500*/  SYNCS.PHASECHK.TRANS64.TRYWAIT P0, [R2+URZ+0x19c70], R3 ;  /* 0x019c7003020075a7 */ /* 0x000e24000800017f */
[----:B0-----:R-:W-:Y:S09]  /*14510*/  @!P0 BRA `(.L_x_1010) ;  /* 0x0000001800b88947 */ /* 0x001ff20003800000 */
.L_x_1053:
[----:B------:R-:W-:Y:S05]  /*14520*/  BSYNC B0 ;  /* 0x0000000000007941 */ /* 0x000fea0003800000 */
.L_x_1009:
[----:B------:R-:W-:Y:S05]  /*14530*/  @!P2 BRA `(.L_x_1011) ;  /* 0x000000000004a947 */ /* 0x000fea0003800000 */
[----:B------:R-:W-:Y:S01]  /*14540*/  BPT.TRAP 0x1 ;  /* 0x000000040000795c */ /* 0x000fe20000300000 */
.L_x_1011:
[----:B------:R-:W2:Y:S01]  /*14550*/  LDL R0, [R1] ;  /* 0x0000000001007983 */ /* 0x000ea20000100800 */
[----:B------:R-:W-:Y:S01]  /*14560*/  SHF.L.U32 R5, R19, 0x1f, RZ ;  /* 0x0000001f13057819 */ /* 0x000fe200000006ff */
[----:B0-----:R-:W-:-:S03]  /*14570*/  IMAD R3, R17, 0x3000, RZ ;  /* 0x0000300011037824 */ /* 0x001fc600078e02ff */
[----:B------:R-:W0:Y:S02]  /*14580*/  SYNCS.PHASECHK.TRANS64.TRYWAIT P0, [R2+URZ+0x19c60], R5 ;  /* 0x019c6005020075a7 */ /* 0x000e24000800017f */
[----:B--2---:R-:W-:Y:S01]  /*14590*/  LOP3.LUT R0, R3, R0, RZ, 0xfc, !PT ;  /* 0x0000000003007212 */ /* 0x004fe200078efcff */
[----:B0-----:R-:W-:Y:S06]  /*145a0*/  @!P0 BRA `(.L_x_1012) ;  /* 0x0000001800a88947 */ /* 0x001fec0003800000 */
.L_x_1054:
        /* <DEDUP_REMOVED lines=48> */
.L_x_1013:
[----:B-1----:R-:W-:Y:S01]  /*148b0*/  SYNCS.ARRIVE.TRANS64.A1T0 RZ, [R2+URZ+0x19c50], RZ ;  /* 0x019c50ff02ff79a7 */ /* 0x002fe2000810003f */
[----:B------:R-:W-:Y:S02]  /*148c0*/  @!P1 VIADD R0, R2, 0x19c80 ;  /* 0x00019c8002009836 */ /* 0x000fe40000000000 */
[----:B------:R-:W-:-:S03]  /*148d0*/  VIADD R17, R17, 0x1 ;  /* 0x0000000111117836 */ /* 0x000fc60000000000 */
[----:B------:R-:W-:Y:S01]  /*148e0*/  @!P1 PRMT R0, RZ, 0x654, R0 ;  /* 0x00000654ff009816 */ /* 0x000fe20000000000 */
[----:B------:R-:W-:Y:S01]  /*148f0*/  BAR.SYNC.DEFER_BLOCKING 0x2, 0x80 ;  /* 0x0082000000007b1d */ /* 0x000fe20000010000 */
[----:B------:R-:W-:-:S04]  /*14900*/  ISETP.NE.AND P0, PT, R17, 0x2, PT ;  /* 0x000000021100780c */ /* 0x000fc80003f05270 */
[----:B------:R-:W-:Y:S01]  /*14910*/  SEL R17, R17, RZ, P0 ;  /* 0x000000ff11117207 */ /* 0x000fe20000000000 */
[----:B------:R1:W-:Y:S02]  /*14920*/  @!P1 SYNCS.ARRIVE.TRANS64.RED.A1T0 RZ, [R0+URZ], RZ ;  /* 0x000000ff00ff99a7 */ /* 0x0003e4000810043f */
[----:B-1----:R-:W-:-:S04]  /*14930*/  SEL R0, RZ, 0x1, P0 ;  /* 0x00000001ff007807 */ /* 0x002fc80000000000 */
[----:B------:R-:W-:-:S07]  /*14940*/  LOP3.LUT R19, R19, R0, RZ, 0x3c, !PT ;  /* 0x0000000013137212 */ /* 0x000fce00078e3cff */
.L_x_965:
[----:B------:R-:W-:Y:S05]  /*14950*/  BSYNC B6 ;  /* 0x0000000000067941 */ /* 0x000fea0003800000 */
.L_x_963:
[----:B------:R-:W-:-:S13]  /*14960*/  LOP3.LUT P0, RZ, R18, 0x2, RZ, 0xc0, !PT ;  /* 0x0000000212ff7812 */ /* 0x000fda000780c0ff */
        /* <DEDUP_REMOVED lines=10> */
.L_x_1014:
[----:B------:R-:W1:Y:S01]  /*14a10*/  S2R R0, SR_TID.X ;  /* 0x0000000000007919 */ /* 0x000e620000002100 */
[----:B------:R-:W-:Y:S01]  /*14a20*/  ULDC UR4, c[0x0][0xc14] ;  /* 0x0003050000047ab9 */ /* 0x000fe20000000800 */
[----:B-1----:R-:W-:Y:S01]  /*14a30*/  LOP3.LUT R7, R0, 0x1f, RZ, 0xc0, !PT ;  /* 0x0000001f00077812 */ /* 0x002fe200078ec0ff */
[----:B------:R-:W-:-:S03]  /*14a40*/  IMAD.MOV.U32 R0, RZ, RZ, RZ ;  /* 0x000000ffff007224 */ /* 0x000fc600078e00ff */
[C---:B------:R-:W-:Y:S01]  /*14a50*/  ISETP.NE.AND P0, PT, R7.reuse, 0x1f, PT ;  /* 0x0000001f0700780c */ /* 0x040fe20003f05270 */
[----:B------:R-:W-:-:S05]  /*14a60*/  VIADD R5, R7, UR45 ;  /* 0x0000002d07057c36 */ /* 0x000fca0008000000 */
[----:B------:R-:W-:Y:S01]  /*14a70*/  ISETP.GE.OR P1, PT, R5, UR4, !P0 ;  /* 0x0000000405007c0c */ /* 0x000fe2000c726670 */
[----:B------:R-:W-:-:S12]  /*14a80*/  ULDC UR4, c[0x0][0xc14] ;  /* 0x0003050000047ab9 */ /* 0x000fd80000000800 */
[----:B0-----:R-:W0:Y:S02]  /*14a90*/  @!P1 LDC.64 R2, c[0x0][0xc58] ;  /* 0x00031600ff029b82 */ /* 0x001e240000000a00 */
        /* <DEDUP_REMOVED lines=16> */
[----:B------:R-:W-:Y:S02]  /*14ba0*/  IMAD.IADD R3, R4, 0x1, R3 ;  /* 0x0000000104037824 */ /* 0x000fe400078e0203 */
[----:B------:R-:W-:Y:S04]  /*14bb0*/  SHFL.IDX PT, R4, R24, 0x1, 0x1f ;  /* 0x00201f0018047f89 */ /* 0x000fe800000e0000 */
[----:B------:R-:W1:Y:S02]  /*14bc0*/  SHFL.UP PT, R2, R3, 0x8, RZ ;  /* 0x0500000003027989 */ /* 0x000e6400000e00ff */
[----:B-1----:R-:W-:-:S05]  /*14bd0*/  SEL R2, R2, RZ, P4 ;  /* 0x000000ff02027207 */ /* 0x002fca0002000000 */
[----:B------:R-:W-:-:S05]  /*14be0*/  IMAD.IADD R2, R3, 0x1, R2 ;  /* 0x0000000103027824 */ /* 0x000fca00078e0202 */
[----:B------:R-:W1:Y:S02]  /*14bf0*/  SHFL.UP PT, R5, R2, 0x10, RZ ;  /* 0x0600000002057989 */ /* 0x000e6400000e00ff */
[----:B-1----:R-:W-:-:S05]  /*14c00*/  SEL R5, R5, RZ, P5 ;  /* 0x000000ff05057207 */ /* 0x002fca0002800000 */
[----:B------:R-:W-:Y:S02]  /*14c10*/  IMAD.IADD R7, R2, 0x1, R5 ;  /* 0x0000000102077824 */ /* 0x000fe400078e0205 */
[----:B------:R-:W-:Y:S04]  /*14c20*/  SHFL.IDX PT, R5, R24, RZ, 0x1f ;  /* 0x00001fff18057589 */ /* 0x000fe800000e0000 */
[----:B------:R-:W0:Y:S02]  /*14c30*/  SHFL.IDX PT, R9, R7, 0x1f, 0x1f ;  /* 0x03e01f0007097f89 */ /* 0x000e2400000e0000 */
[----:B0-----:R-:W-:-:S04]  /*14c40*/  IMAD R9, R9, R6, RZ ;  /* 0x0000000609097224 */ /* 0x001fc800078e02ff */
[----:B------:R-:W-:-:S05]  /*14c50*/  IMAD.IADD R4, R4, 0x1, R9 ;  /* 0x0000000104047824 */ /* 0x000fca00078e0209 */
[----:B------:R-:W-:-:S13]  /*14c60*/  ISETP.GT.AND P6, PT, R4, R5, PT ;  /* 0x000000050400720c */ /* 0x000fda0003fc4270 */
[----:B------:R-:W-:Y:S05]  /*14c70*/  @P6 BRA `(.L_x_1016) ;  /* 0x0000000000986947 */ /* 0x000fea0003800000 */
.L_x_1020:
        /* <DEDUP_REMOVED lines=14> */
.L_x_1019:
[----:B------:R-:W-:Y:S05]  /*14d60*/  BSYNC B0 ;  /* 0x0000000000007941 */ /* 0x000fea0003800000 */
.L_x_1018:
        /* <DEDUP_REMOVED lines=21> */
[----:B------:R-:W-:Y:S02]  /*14ec0*/  IMAD.MOV.U32 R7, RZ, RZ, R9 ;  /* 0x000000ffff077224 */ /* 0x000fe400078e0009 */
[----:B------:R-:W-:-:S07]  /*14ed0*/  IMAD.MOV.U32 R9, RZ, RZ, R3 ;  /* 0x000000ffff097224 */ /* 0x000fce00078e0003 */
.L_x_1016:
        /* <DEDUP_REMOVED lines=12> */
[----:B------:R-:W-:Y:S01]  /*14fa0*/  ISETP.NE.AND P0, PT, RZ, UR7, PT ;  /* 0x00000007ff007c0c */ /* 0x000fe2000bf05270 */
[----:B------:R-:W-:-:S03]  /*14fb0*/  IMAD.MOV.U32 R24, RZ, RZ, RZ ;  /* 0x000000ffff187224 */ /* 0x000fc600078e00ff */
        /* <DEDUP_REMOVED lines=10> */
[----:B------:R-:W-:-:S06]  /*15060*/  IMAD.U32 R24, RZ, RZ, UR4 ;  /* 0x00000004ff187e24 */ /* 0x000fcc000f8e00ff */
[----:B------:R0:W1:Y:S02]  /*15070*/  SHFL.IDX PT, R24, R7, R24, 0x1f ;  /* 0x00001f1807187589 */ /* 0x00006400000e0000 */
.L_x_1021:
[----:B0-----:R-:W-:Y:S02]  /*15080*/  IMAD R7, R15, R8, RZ ;  /* 0x000000080f077224 */ /* 0x001fe400078e02ff */
[----:B------:R-:W-:Y:S02]  /*15090*/  IMAD.MOV.U32 R2, RZ, RZ, RZ ;  /* 0x000000ffff027224 */ /* 0x000fe400078e00ff */
[----:B-1----:R-:W-:Y:S02]  /*150a0*/  IMAD R24, R24, R6, R11 ;  /* 0x0000000618187224 */ /* 0x002fe400078e020b */
[----:B------:R-:W-:-:S04]  /*150b0*/  IMAD.HI.U32 R3, R3, R7, R2 ;  /* 0x0000000703037227 */ /* 0x000fc800078e0002 */
[----:B------:R-:W-:Y:S01]  /*150c0*/  IMAD.IADD R7, R5, 0x1, -R24 ;  /* 0x0000000105077824 */ /* 0x000fe200078e0a18 */
[----:B------:R-:W-:-:S04]  /*150d0*/  IABS R5, R4 ;  /* 0x0000000400057213 */ /* 0x000fc80000000000 */
[----:B------:R-:W-:Y:S01]  /*150e0*/  IABS R2, R7 ;  /* 0x0000000700027213 */ /* 0x000fe20000000000 */
[----:B------:R-:W-:-:S04]  /*150f0*/  IMAD.MOV R5, RZ, RZ, -R5 ;  /* 0x000000ffff057224 */ /* 0x000fc800078e0a05 */
        /* <DEDUP_REMOVED lines=10> */
[----:B------:R-:W-:-:S04]  /*151a0*/  IMAD.MOV.U32 R2, RZ, RZ, R3 ;  /* 0x000000ffff027224 */ /* 0x000fc800078e0003 */
[----:B------:R-:W-:Y:S01]  /*151b0*/  @!P2 IMAD.MOV R2, RZ, RZ, -R2 ;  /* 0x000000ffff02a224 */ /* 0x000fe200078e0a02 */
[----:B------:R-:W-:-:S05]  /*151c0*/  @!P1 LOP3.LUT R2, RZ, R4, RZ, 0x33, !PT ;  /* 0x00000004ff029212 */ /* 0x000fca00078e33ff */
[----:B------:R-:W-:Y:S02]  /*151d0*/  IMAD R5, R9, R2, RZ ;  /* 0x0000000209057224 */ /* 0x000fe400078e02ff */
[----:B------:R-:W-:Y:S02]  /*151e0*/  IMAD.MOV R2, RZ, RZ, -R2 ;  /* 0x000000ffff027224 */ /* 0x000fe400078e0a02 */
[----:B------:R-:W-:Y:S02]  /*151f0*/  IMAD.MOV R3, RZ, RZ, -R5 ;  /* 0x000000ffff037224 */ /* 0x000fe400078e0a05 */
[----:B------:R-:W-:Y:S02]  /*15200*/  IMAD R4, R4, R2, R7 ;  /* 0x0000000204047224 */ /* 0x000fe400078e0207 */
[----:B------:R-:W-:Y:S01]  /*15210*/  IMAD.MOV.U32 R2, RZ, RZ, RZ ;  /* 0x000000ffff027224 */ /* 0x000fe200078e00ff */
[----:B------:R-:W-:Y:S01]  /*15220*/  VIADDMNMX R6, R3, R6, R9, PT ;  /* 0x0000000603067246 */ /* 0x000fe20003800109 */
[----:B------:R-:W-:-:S03]  /*15230*/  IMAD.IADD R5, R4, 0x1, R5 ;  /* 0x0000000104057824 */ /* 0x000fc600078e0205 */
[----:B------:R-:W-:-:S04]  /*15240*/  IABS R8, R6 ;  /* 0x0000000600087213 */ /* 0x000fc80000000000 */
[----:B------:R-:W0:Y:S08]  /*15250*/  I2F.RP R9, R8 ;  /* 0x0000000800097306 */ /* 0x000e300000209400 */
[----:B0-----:R-:W0:Y:S02]  /*15260*/  MUFU.RCP R9, R9 ;  /* 0x0000000900097308 */ /* 0x001e240000001000 */
[----:B0-----:R-:W-:Y:S01]  /*15270*/  VIADD R3, R9, 0xffffffe ;  /* 0x0ffffffe09037836 */ /* 0x001fe20000000000 */
[----:B------:R-:W-:-:S05]  /*15280*/  IABS R9, R6 ;  /* 0x0000000600097213 */ /* 0x000fca0000000000 */
[----:B------:R-:W0:Y:S02]  /*15290*/  F2I.FTZ.U32.TRUNC.NTZ R3, R3 ;  /* 0x0000000300037305 */ /* 0x000e24000021f000 */
[----:B0-----:R-:W-:-:S04]  /*152a0*/  IMAD.MOV R7, RZ, RZ, -R3 ;  /* 0x000000ffff077224 */ /* 0x001fc800078e0a03 */
[----:B------:R-:W-:-:S04]  /*152b0*/  IMAD R7, R7, R8, RZ ;  /* 0x0000000807077224 */ /* 0x000fc800078e02ff */
[----:B------:R-:W-:Y:S01]  /*152c0*/  IMAD.HI.U32 R2, R3, R7, R2 ;  /* 0x0000000703027227 */ /* 0x000fe200078e0002 */
[----:B------:R-:W-:-:S03]  /*152d0*/  IABS R7, R4 ;  /* 0x0000000400077213 */ /* 0x000fc60000000000 */
        /* <DEDUP_REMOVED lines=9> */
[----:B------:R-:W-:Y:S01]  /*15370*/  ISETP.GE.AND P2, PT, R3, RZ, PT ;  /* 0x000000ff0300720c */ /* 0x000fe20003f46270 */
[----:B------:R-:W-:-:S06]  /*15380*/  IMAD.MOV R3, RZ, RZ, -R6 ;  /* 0x000000ffff037224 */ /* 0x000fcc00078e0a06 */
[----:B------:R-:W-:-:S06]  /*15390*/  @P0 VIADD R2, R2, 0x1 ;  /* 0x0000000102020836 */ /* 0x000fcc0000000000 */
[----:B------:R-:W-:Y:S01]  /*153a0*/  @!P2 IMAD.MOV R2, RZ, RZ, -R2 ;  /* 0x000000ffff02a224 */ /* 0x000fe200078e0a02 */
[----:B------:R-:W-:-:S04]  /*153b0*/  @!P1 LOP3.LUT R2, RZ, R6, RZ, 0x33, !PT ;  /* 0x00000006ff029212 */ /* 0x000fc800078e33ff */
[----:B------:R-:W-:Y:S01]  /*153c0*/  LOP3.LUT R25, RZ, R2, RZ, 0x33, !PT ;  /* 0x00000002ff197212 */ /* 0x000fe200078e33ff */
[----:B------:R-:W-:-:S04]  /*153d0*/  IMAD R3, R2, R3, R5 ;  /* 0x0000000302037224 */ /* 0x000fc800078e0205 */
[----:B------:R-:W-:Y:S01]  /*153e0*/  IMAD.IADD R25, R0, 0x1, R25 ;  /* 0x0000000100197824 */ /* 0x000fe200078e0219 */
[----:B------:R-:W-:Y:S01]  /*153f0*/  R2UR UR38, R3 ;  /* 0x00000000032672ca */ /* 0x000fe200000e0000 */
[----:B------:R-:W-:-:S14]  /*15400*/  BRA `(.L_x_1022) ;  /* 0x0000000000107947 */ /* 0x000fdc0003800000 */
.L_x_1017:
[----:B------:R-:W-:Y:S01]  /*15410*/  IMAD.MOV.U32 R24, RZ, RZ, R5 ;  /* 0x000000ffff187224 */ /* 0x000fe200078e0005 */
[----:B------:R-:W-:Y:S01]  /*15420*/  ULDC UR45, c[0x0][0xc14] ;  /* 0x00030500002d7ab9 */ /* 0x000fe20000000800 */
[----:B------:R-:W-:Y:S01]  /*15430*/  IMAD.MOV.U32 R25, RZ, RZ, RZ ;  /* 0x000000ffff197224 */ /* 0x000fe200078e00ff */
[----:B------:R-:W-:-:S06]  /*15440*/  UMOV UR38, URZ ;  /* 0x0000003f00267c82 */ /* 0x000fcc0008000000 */
.L_x_1022:
[----:B------:R-:W0:Y:S01]  /*15450*/  S2R R0, SR_TID.X ;  /* 0x0000000000007919 */ /* 0x000e220000002100 */
[----:B------:R-:W-:Y:S02]  /*15460*/  IMAD.U32 R6, RZ, RZ, UR38 ;  /* 0x00000026ff067e24 */ /* 0x000fe4000f8e00ff */
[----:B------:R-:W-:Y:S01]  /*15470*/  IMAD.U32 R7, RZ, RZ, UR45 ;  /* 0x0000002dff077e24 */ /* 0x000fe2000f8e00ff */
[----:B------:R-:W-:Y:S01]  /*15480*/  BAR.SYNC.DEFER_BLOCKING 0x4, 0x200 ;  /* 0x0108000000007b1d */ /* 0x000fe20000010000 */
[----:B------:R-:W-:Y:S02]  /*15490*/  IMAD.MOV.U32 R4, RZ, RZ, R24 ;  /* 0x000000ffff047224 */ /* 0x000fe400078e0018 */
[----:B------:R-:W-:Y:S01]  /*154a0*/  IMAD.MOV.U32 R5, RZ, RZ, R25 ;  /* 0x000000ffff057224 */ /* 0x000fe200078e0019 */
[----:B0-----:R-:W-:-:S04]  /*154b0*/  LOP3.LUT R0, R0, 0x1f, RZ, 0xc0, !PT ;  /* 0x0000001f00007812 */ /* 0x001fc800078ec0ff */
[----:B------:R-:W-:-:S13]  /*154c0*/  ISETP.NE.AND P0, PT, R0, RZ, PT ;  /* 0x000000ff0000720c */ /* 0x000fda0003f05270 */
[----:B------:R-:W0:Y:S01]  /*154d0*/  @!P0 S2R R3, SR_CgaCtaId ;  /* 0x0000000000038919 */ /* 0x000e220000008800 */
[----:B------:R-:W-:-:S04]  /*154e0*/  @!P0 MOV R0, 0x400 ;  /* 0x0000040000008802 */ /* 0x000fc80000000f00 */
[----:B0-----:R-:W-:-:S05]  /*154f0*/  @!P0 LEA R0, R3, R0, 0x18 ;  /* 0x0000000003008211 */ /* 0x001fca00078ec0ff */
[----:B------:R1:W-:Y:S01]  /*15500*/  @!P0 STS.128 [R0+0x19cd0], R4 ;  /* 0x019cd00400008388 */ /* 0x0003e20000000c00 */
[----:B------:R-:W-:Y:S06]  /*15510*/  BAR.ARV 0x5, 0x200 ;  /* 0x0148000000007b1d */ /* 0x000fec0000002000 */
.L_x_1015:
[----:B------:R-:W-:Y:S02]  /*15520*/  ULDC UR4, c[0x0][0xc14] ;  /* 0x0003050000047ab9 */ /* 0x000fe40000000800 */
[----:B------:R-:W-:-:S06]  /*15530*/  UISETP.GE.AND UP0, UPT, UR45, UR4, UPT ;  /* 0x000000042d00728c */ /* 0x000fcc000bf06270 */
[----:B------:R-:W-:-:S13]  /*15540*/  PLOP3.LUT P0, PT, PT, PT, UP0, 0x80, 0x0 ;  /* 0x000000000000781c */ /* 0x000fda0003f0f008 */
[----:B------:R-:W-:Y:S05]  /*15550*/  @!P0 BRA `(.L_x_1023) ;  /* 0xffffffc000dc8947 */ /* 0x000fea000383ffff */
.L_x_953:
[----:B-1----:R-:W2:Y:S01]  /*15560*/  LDL.LU R0, [R1+0x4] ;  /* 0x0000040001007983 */ /* 0x002ea20000300800 */
[----:B------:R-:W-:Y:S01]  /*15570*/  BSSY B0, `(.L_x_1024) ;  /* 0x000000b000007945 */ /* 0x000fe20003800000 */
[----:B0-----:R-:W0:Y:S01]  /*15580*/  S2R R5, SR_CgaCtaId ;  /* 0x0000000000057919 */ /* 0x001e220000008800 */
[----:B--2---:R-:W-:-:S05]  /*15590*/  VIADD R0, R0, 0x1 ;  /* 0x0000000100007836 */ /* 0x004fca0000000000 */
[----:B------:R-:W-:-:S04]  /*155a0*/  LEA.HI R2, R0, R0, RZ, 0x1 ;  /* 0x0000000000027211 */ /* 0x000fc800078f08ff */
[----:B------:R-:W-:Y:S02]  /*155b0*/  LOP3.LUT R3, R2, 0xfffffffe, RZ, 0xc0, !PT ;  /* 0xfffffffe02037812 */ /* 0x000fe400078ec0ff */
[----:B------:R-:W-:-:S03]  /*155c0*/  MOV R2, 0x400 ;  /* 0x0000040000027802 */ /* 0x000fc60000000f00 */
[----:B------:R-:W-:Y:S01]  /*155d0*/  IMAD.IADD R0, R0, 0x1, -R3 ;  /* 0x0000000100007824 */ /* 0x000fe200078e0a03 */
[----:B0-----:R-:W-:-:S04]  /*155e0*/  LEA R8, R5, R2, 0x18 ;  /* 0x0000000205087211 */ /* 0x001fc800078ec0ff */
[----:B------:R-:W-:-:S04]  /*155f0*/  SHF.L.U32 R0, R0, 0x1f, RZ ;  /* 0x0000001f00007819 */ /* 0x000fc800000006ff */
[----:B------:R-:W0:Y:S02]  /*15600*/  SYNCS.PHASECHK.TRANS64.TRYWAIT P0, [R8+URZ+0x19c20], R0 ;  /* 0x019c2000080075a7 */ /* 0x000e24000800017f */
[----:B0-----:R-:W-:Y:S05]  /*15610*/  @!P0 BRA `(.L_x_1025) ;  /* 0x0000000800a08947 */ /* 0x001fea0003800000 */
.L_x_1055:
[----:B------:R-:W-:Y:S05]  /*15620*/  BSYNC B0 ;  /* 0x0000000000007941 */ /* 0x000fea0003800000 */
.L_x_1024:
[----:B------:R-:W-:-:S03]  /*15630*/  UMOV UR4, 0xffffffff ;  /* 0xffffffff00047882 */ /* 0x000fc60000000000 */
[----:B------:R-:W-:Y:S05]  /*15640*/  BRA.DIV UR4, `(.L_x_1026) ;  /* 0x0000000a04a87947 */ /* 0x000fea000b800000 */
[----:B0-----:R-:W0:Y:S02]  /*15650*/  S2R R0, SR_TID.X ;  /* 0x0000000000007919 */ /* 0x001e240000002100 */
[----:B0-----:R-:W-:-:S04]  /*15660*/  SHF.R.U32.HI R0, RZ, 0x5, R0 ;  /* 0x00000005ff007819 */ /* 0x001fc80000011600 */
[----:B------:R-:W-:-:S05]  /*15670*/  LOP3.LUT R0, R0, 0x3, RZ, 0xc0, !PT ;  /* 0x0000000300007812 */ /* 0x000fca00078ec0ff */
[----:B------:R0:W1:Y:S02]  /*15680*/  SHFL.IDX PT, R14, R0, RZ, 0x1f ;  /* 0x00001fff000e7589 */ /* 0x00006400000e0000 */
.L_x_1058:
[----:B-1----:R-:W-:Y:S01]  /*15690*/  ISETP.NE.AND P0, PT, R14, RZ, PT ;  /* 0x000000ff0e00720c */ /* 0x002fe20003f05270 */
[----:B------:R-:W-:-:S12]  /*156a0*/  BSSY B0, `(.L_x_1027) ;  /* 0x000002b000007945 */ /* 0x000fd80003800000 */
[----:B------:R-:W-:Y:S05]  /*156b0*/  @P0 BRA `(.L_x_1028) ;  /* 0x0000000000a40947 */ /* 0x000fea0003800000 */
[----:B------:R-:W-:-:S03]  /*156c0*/  UMOV UR4, 0xffffffff ;  /* 0xffffffff00047882 */ /* 0x000fc60000000000 */
[----:B------:R-:W-:Y:S05]  /*156d0*/  BRA.DIV UR4, `(.L_x_1029) ;  /* 0x0000000a04b87947 */ /* 0x000fea000b800000 */
[----:B------:R-:W-:-:S13]  /*156e0*/  ELECT P6, URZ, PT ;  /* 0x00000000003f782f */ /* 0x000fda00038c0000 */
.L_x_1061:
[----:B------:R-:W-:Y:S05]  /*156f0*/  @!P6 BRA `(.L_x_1028) ;  /* 0x000000000094e947 */ /* 0x000fea0003800000 */
[----:B------:R-:W-:-:S06]  /*15700*/  ULOP3.LUT UR4, UR42, 0x2, URZ, 0xfc, !UPT ;  /* 0x000000022a047892 */ /* 0x000fcc000f8efc3f */
[----:B0-----:R-:W-:-:S05]  /*15710*/  IMAD.U32 R0, RZ, RZ, UR4 ;  /* 0x00000004ff007e24 */ /* 0x001fca000f8e00ff */
[----:B------:R-:W-:-:S13]  /*15720*/  ISETP.NE.AND P0, PT, R0, 0x3, PT ;  /* 0x000000030000780c */ /* 0x000fda0003f05270 */
[----:B------:R-:W-:Y:S05]  /*15730*/  @!P0 BRA `(.L_x_1030) ;  /* 0x0000000000048947 */ /* 0x000fea0003800000 */
[----:B------:R-:W-:Y:S01]  /*15740*/  BPT.TRAP 0x1 ;  /* 0x000000040000795c */ /* 0x000fe20000300000 */
.L_x_1030:
        /* <DEDUP_REMOVED lines=12> */
.L_x_1062:
[----:B------:R-:W1:Y:S02]  /*15810*/  SYNCS.PHASECHK.TRANS64.TRYWAIT P1, [R7+URZ], R0 ;  /* 0x00000000070075a7 */ /* 0x000e64000802017f */
[----:B-1----:R-:W-:Y:S05]  /*15820*/  @!P1 BRA `(.L_x_1032) ;  /* 0x0000000800989947 */ /* 0x002fea0003800000 */
.L_x_1063:
[----:B------:R-:W-:Y:S05]  /*15830*/  @!P0 BRA `(.L_x_1033) ;  /* 0x0000000000048947 */ /* 0x000fea0003800000 */
[----:B------:R-:W-:Y:S01]  /*15840*/  BPT.TRAP 0x1 ;  /* 0x000000040000795c */ /* 0x000fe20000300000 */
.L_x_1033:
[----:B------:R-:W-:-:S04]  /*15850*/  IMAD R2, R17, 0x8, R8 ;  /* 0x0000000811027824 */ /* 0x000fc800078e0208 */
[----:B------:R-:W2:Y:S02]  /*15860*/  SYNCS.PHASECHK.TRANS64.TRYWAIT P1, [R2+URZ+0x19c60], R3 ;  /* 0x019c6003020075a7 */ /* 0x000ea4000802017f */
[----:B--2---:R-:W-:Y:S05]  /*15870*/  @!P1 BRA `(.L_x_1034) ;  /* 0x0000000800989947 */ /* 0x004fea0003800000 */
.L_x_1064:
[----:B------:R-:W-:Y:S05]  /*15880*/  @!P0 BRA `(.L_x_1035) ;  /* 0x0000000000048947 */ /* 0x000fea0003800000 */
[----:B------:R-:W-:Y:S01]  /*15890*/  BPT.TRAP 0x1 ;  /* 0x000000040000795c */ /* 0x000fe20000300000 */
.L_x_1035:
[----:B------:R-:W-:-:S04]  /*158a0*/  IMAD R5, R5, 0x8, R8 ;  /* 0x0000000805057824 */ /* 0x000fc800078e0208 */
[----:B------:R-:W3:Y:S02]  /*158b0*/  SYNCS.PHASECHK.TRANS64.TRYWAIT P1, [R5+URZ+0x19c60], R0 ;  /* 0x019c6000050075a7 */ /* 0x000ee4000802017f */
[----:B---3--:R-:W-:Y:S05]  /*158c0*/  @!P1 BRA `(.L_x_1036) ;  /* 0x0000000800989947 */ /* 0x008fea0003800000 */
.L_x_1065:
[----:B------:R-:W-:Y:S05]  /*158d0*/  @!P0 BRA `(.L_x_1037) ;  /* 0x0000000000048947 */ /* 0x000fea0003800000 */
[----:B------:R-:W-:Y:S01]  /*158e0*/  BPT.TRAP 0x1 ;  /* 0x000000040000795c */ /* 0x000fe20000300000 */
.L_x_1037:
[----:B------:R-:W4:Y:S02]  /*158f0*/  SYNCS.PHASECHK.TRANS64.TRYWAIT P0, [R2+URZ+0x19c80], R3 ;  /* 0x019c8003020075a7 */ /* 0x000f24000800017f */
[----:B----4-:R-:W-:Y:S05]  /*15900*/  @!P0 BRA `(.L_x_1038) ;  /* 0x00000008009c8947 */ /* 0x010fea0003800000 */
.L_x_1039:
[----:B------:R0:W0:Y:S02]  /*15910*/  SYNCS.PHASECHK.TRANS64.TRYWAIT P0, [R5+URZ+0x19c80], R0 ;  /* 0x019c8000050075a7 */ /* 0x000024000800017f */
[----:B0-----:R-:W-:Y:S05]  /*15920*/  @!P0 NANOSLEEP.SYNCS 0x989680 ;  /* 0x009896800000895d */ /* 0x001fea0003900000 */
[----:B------:R-:W0:Y:S02]  /*15930*/  @!P0 SYNCS.PHASECHK.TRANS64 P0, [R5+URZ+0x19c80], R0 ;  /* 0x019c8000050085a7 */ /* 0x000e24000800007f */
[----:B0-----:R-:W-:Y:S05]  /*15940*/  @!P0 BRA `(.L_x_1039) ;  /* 0xfffffffc00f08947 */ /* 0x001fea000383ffff */
.L_x_1028:
[----:B------:R-:W-:Y:S05]  /*15950*/  BSYNC B0 ;  /* 0x0000000000007941 */ /* 0x000fea0003800000 */
.L_x_1027:
[----:B------:R-:W-:Y:S05]  /*15960*/  EXIT ;  /* 0x000000000000794d */ /* 0x000fea0003800000 */
.L_x_859:
[----:B0-----:R-:W-:-:S04]  /*15970*/  IMAD.U32 R3, RZ, RZ, UR45 ;  /* 0x0000002dff037e24 */ /* 0x001fc8000f8e00ff */
[----:B------:R0:W1:Y:S03]  /*15980*/  SYNCS.PHASECHK.TRANS64.TRYWAIT P1, [R3+URZ+0x19c00], R6 ;  /* 0x019c0006030075a7 */ /* 0x000066000802017f */
[----:B-1----:R-:W-:Y:S05]  /*15990*/  @!P1 NANOSLEEP.SYNCS 0x989680 ;  /* 0x009896800000995d */ /* 0x002fea0003900000 */
[----:B------:R-:W1:Y:S02]  /*159a0*/  @!P1 SYNCS.PHASECHK.TRANS64 P1, [R3+URZ+0x19c00], R6 ;  /* 0x019c0006030095a7 */ /* 0x000e64000802007f */
[----:B-1----:R-:W-:Y:S05]  /*159b0*/  @!P1 BRA `(.L_x_859) ;  /* 0xfffffffc00ec9947 */ /* 0x002fea000383ffff */
[----:B------:R-:W-:Y:S05]  /*159c0*/  BRA `(.L_x_1040) ;  /* 0xfffffec000c47947 */ /* 0x000fea000383ffff */
.L_x_863:
[----:B0-----:R0:W2:Y:S02]  /*159d0*/  SYNCS.PHASECHK.TRANS64.TRYWAIT P2, [R5+URZ+0x19c30], R2 ;  /* 0x019c3002050075a7 */ /* 0x0010a4000804017f */
[----:B--2---:R-:W-:Y:S05]  /*159e0*/  @!P2 NANOSLEEP.SYNCS 0x989680 ;  /* 0x009896800000a95d */ /* 0x004fea0003900000 */
[----:B------:R-:W2:Y:S02]  /*159f0*/  @!P2 SYNCS.PHASECHK.TRANS64 P2, [R5+URZ+0x19c30], R2 ;  /* 0x019c30020500a5a7 */ /* 0x000ea4000804007f */
[----:B--2---:R-:W-:Y:S05]  /*15a00*/  @!P2 BRA `(.L_x_863) ;  /* 0xfffffffc00f0a947 */ /* 0x004fea000383ffff */
[----:B------:R-:W-:Y:S05]  /*15a10*/  BRA `(.L_x_862) ;  /* 0xfffffec000e87947 */ /* 0x000fea000383ffff */
.L_x_879:
[----:B-1----:R-:W-:-:S04]  /*15a20*/  IMAD.U32 R15, RZ, RZ, UR24 ;  /* 0x00000018ff0f7e24 */ /* 0x002fc8000f8e00ff */
[----:B------:R1:W2:Y:S03]  /*15a30*/  SYNCS.PHASECHK.TRANS64.TRYWAIT P2, [R15+URZ+0x19c30], R12 ;  /* 0x019c300c0f0075a7 */ /* 0x0002a6000804017f */
[----:B--2---:R-:W-:Y:S05]  /*15a40*/  @!P2 NANOSLEEP.SYNCS 0x989680 ;  /* 0x009896800000a95d */ /* 0x004fea0003900000 */
[----:B------:R-:W2:Y:S02]  /*15a50*/  @!P2 SYNCS.PHASECHK.TRANS64 P2, [R15+URZ+0x19c30], R12 ;  /* 0x019c300c0f00a5a7 */ /* 0x000ea4000804007f */
[----:B--2---:R-:W-:Y:S05]  /*15a60*/  @!P2 BRA `(.L_x_879) ;  /* 0xfffffffc00eca947 */ /* 0x004fea000383ffff */
[----:B------:R-:W-:Y:S05]  /*15a70*/  BRA `(.L_x_878) ;  /* 0xfffffefc00187947 */ /* 0x000fea000383ffff */
.L_x_883:
[----:B-1----:R-:W-:-:S04]  /*15a80*/  IMAD.U32 R15, RZ, RZ, UR11 ;  /* 0x0000000bff0f7e24 */ /* 0x002fc8000f8e00ff */
[----:B------:R1:W2:Y:S03]  /*15a90*/  SYNCS.PHASECHK.TRANS64.TRYWAIT P2, [R15+URZ+0x19c50], R12 ;  /* 0x019c500c0f0075a7 */ /* 0x0002a6000804017f */
[----:B--2---:R-:W-:Y:S05]  /*15aa0*/  @!P2 NANOSLEEP.SYNCS 0x989680 ;  /* 0x009896800000a95d */ /* 0x004fea0003900000 */
[----:B------:R-:W2:Y:S02]  /*15ab0*/  @!P2 SYNCS.PHASECHK.TRANS64 P2, [R15+URZ+0x19c50], R12 ;  /* 0x019c500c0f00a5a7 */ /* 0x000ea4000804007f */
[----:B--2---:R-:W-:Y:S05]  /*15ac0*/  @!P2 BRA `(.L_x_883) ;  /* 0xfffffffc00eca947 */ /* 0x004fea000383ffff */
[----:B------:R-:W-:Y:S05]  /*15ad0*/  BRA `(.L_x_882) ;  /* 0xfffffefc00687947 */ /* 0x000fea000383ffff */
.L_x_901:
[----:B-1----:R-:W-:-:S04]  /*15ae0*/  IMAD.U32 R11, RZ, RZ, UR6 ;  /* 0x00000006ff0b7e24 */ /* 0x002fc8000f8e00ff */
[----:B------:R1:W2:Y:S03]  /*15af0*/  SYNCS.PHASECHK.TRANS64.TRYWAIT P2, [R11+URZ+0x19c30], R8 ;  /* 0x019c30080b0075a7 */ /* 0x0002a6000804017f */
[----:B--2---:R-:W-:Y:S05]  /*15b00*/  @!P2 NANOSLEEP.SYNCS 0x989680 ;  /* 0x009896800000a95d */ /* 0x004fea0003900000 */
[----:B------:R-:W2:Y:S02]  /*15b10*/  @!P2 SYNCS.PHASECHK.TRANS64 P2, [R11+URZ+0x19c30], R8 ;  /* 0x019c30080b00a5a7 */ /* 0x000ea4000804007f */
[----:B--2---:R-:W-:Y:S05]  /*15b20*/  @!P2 BRA `(.L_x_901) ;  /* 0xfffffffc00eca947 */ /* 0x004fea000383ffff */
[----:B------:R-:W-:Y:S05]  /*15b30*/  BRA `(.L_x_900) ;  /* 0xffffff3000647947 */ /* 0x000fea000383ffff */
.L_x_905:
[----:B-1----:R-:W-:-:S04]  /*15b40*/  IMAD.U32 R11, RZ, RZ, UR14 ;  /* 0x0000000eff0b7e24 */ /* 0x002fc8000f8e00ff */
[----:B------:R1:W2:Y:S03]  /*15b50*/  SYNCS.PHASECHK.TRANS64.TRYWAIT P2, [R11+URZ+0x19c50], R8 ;  /* 0x019c50080b0075a7 */ /* 0x0002a6000804017f */
[----:B--2---:R-:W-:Y:S05]  /*15b60*/  @!P2 NANOSLEEP.SYNCS 0x989680 ;  /* 0x009896800000a95d */ /* 0x004fea0003900000 */
[----:B------:R-:W2:Y:S02]  /*15b70*/  @!P2 SYNCS.PHASECHK.TRANS64 P2, [R11+URZ+0x19c50], R8 ;  /* 0x019c50080b00a5a7 */ /* 0x000ea4000804007f */
[----:B--2---:R-:W-:Y:S05]  /*15b80*/  @!P2 BRA `(.L_x_905) ;  /* 0xfffffffc00eca947 */ /* 0x004fea000383ffff */
[----:B------:R-:W-:Y:S05]  /*15b90*/  BRA `(.L_x_904) ;  /* 0xffffff3000b47947 */ /* 0x000fea000383ffff */
.L_x_912:
[----:B-1----:R-:W-:-:S04]  /*15ba0*/  IMAD.U32 R15, RZ, RZ, UR23 ;  /* 0x00000017ff0f7e24 */ /* 0x002fc8000f8e00ff */
[----:B------:R1:W2:Y:S03]  /*15bb0*/  SYNCS.PHASECHK.TRANS64.TRYWAIT P2, [R15+URZ+0x19c30], R8 ;  /* 0x019c30080f0075a7 */ /* 0x0002a6000804017f */
[----:B--2---:R-:W-:Y:S05]  /*15bc0*/  @!P2 NANOSLEEP.SYNCS 0x989680 ;  /* 0x009896800000a95d */ /* 0x004fea0003900000 */
[----:B------:R-:W2:Y:S02]  /*15bd0*/  @!P2 SYNCS.PHASECHK.TRANS64 P2, [R15+URZ+0x19c30], R8 ;  /* 0x019c30080f00a5a7 */ /* 0x000ea4000804007f */
[----:B--2---:R-:W-:Y:S05]  /*15be0*/  @!P2 BRA `(.L_x_912) ;  /* 0xfffffffc00eca947 */ /* 0x004fea000383ffff */
[----:B------:R-:W-:Y:S05]  /*15bf0*/  BRA `(.L_x_911) ;  /* 0xffffff54004c7947 */ /* 0x000fea000383ffff */
.L_x_916:
[----:B-1----:R-:W-:-:S04]  /*15c00*/  IMAD.U32 R15, RZ, RZ, UR11 ;  /* 0x0000000bff0f7e24 */ /* 0x002fc8000f8e00ff */
[----:B------:R1:W2:Y:S03]  /*15c10*/  SYNCS.PHASECHK.TRANS64.TRYWAIT P2, [R15+URZ+0x19c50], R8 ;  /* 0x019c50080f0075a7 */ /* 0x0002a6000804017f */
[----:B--2---:R-:W-:Y:S05]  /*15c20*/  @!P2 NANOSLEEP.SYNCS 0x989680 ;  /* 0x009896800000a95d */ /* 0x004fea0003900000 */
[----:B------:R-:W2:Y:S02]  /*15c30*/  @!P2 SYNCS.PHASECHK.TRANS64 P2, [R15+URZ+0x19c50], R8 ;  /* 0x019c50080f00a5a7 */ /* 0x000ea4000804007f */
[----:B--2---:R-:W-:Y:S05]  /*15c40*/  @!P2 BRA `(.L_x_916) ;  /* 0xfffffffc00eca947 */ /* 0x004fea000383ffff */
[----:B------:R-:W-:Y:S05]  /*15c50*/  BRA `(.L_x_915) ;  /* 0xffffff54009c7947 */ /* 0x000fea000383ffff */
.L_x_930:
[----:B-1----:R-:W-:-:S04]  /*15c60*/  IMAD.U32 R5, RZ, RZ, UR11 ;  /* 0x0000000bff057e24 */ /* 0x002fc8000f8e00ff */
[----:B------:R1:W2:Y:S03]  /*15c70*/  SYNCS.PHASECHK.TRANS64.TRYWAIT P1, [R5+URZ+0x19c50], R0 ;  /* 0x019c5000050075a7 */ /* 0x0002a6000802017f */
[----:B--2---:R-:W-:Y:S05]  /*15c80*/  @!P1 NANOSLEEP.SYNCS 0x989680 ;  /* 0x009896800000995d */ /* 0x004fea0003900000 */
[----:B------:R-:W2:Y:S02]  /*15c90*/  @!P1 SYNCS.PHASECHK.TRANS64 P1, [R5+URZ+0x19c50], R0 ;  /* 0x019c5000050095a7 */ /* 0x000ea4000802007f */
[----:B--2---:R-:W-:Y:S05]  /*15ca0*/  @!P1 BRA `(.L_x_930) ;  /* 0xfffffffc00ec9947 */ /* 0x004fea000383ffff */
[----:B------:R-:W-:Y:S05]  /*15cb0*/  BRA `(.L_x_929) ;  /* 0xffffff8400e47947 */ /* 0x000fea000383ffff */
.L_x_970:
[----:B------:R-:W-:Y:S02]  /*15cc0*/  IMAD.MOV.U32 R13, RZ, RZ, R4 ;  /* 0x000000ffff0d7224 */ /* 0x000fe400078e0004 */
[----:B------:R-:W-:Y:S02]  /*15cd0*/  IMAD.MOV.U32 R12, RZ, RZ, RZ ;  /* 0x000000ffff0c7224 */ /* 0x000fe400078e00ff */
[----:B------:R-:W-:Y:S02]  /*15ce0*/  IMAD.MOV.U32 R11, RZ, RZ, 0x1f ;  /* 0x0000001fff0b7424 */ /* 0x000fe400078e00ff */
[----:B------:R-:W-:-:S07]  /*15cf0*/  IMAD.MOV.U32 R15, RZ, RZ, -0x1 ;  /* 0xffffffffff0f7424 */ /* 0x000fce00078e00ff */
[----:B------:R-:W-:Y:S05]  /*15d00*/  WARPSYNC.COLLECTIVE R15, `(.L_x_1041) ;  /* 0x000000000f087348 */ /* 0x000fea0003c00000 */
[----:B------:R0:W1:Y:S02]  /*15d10*/  SHFL.IDX P6, R14, R13, R12, R11 ;  /* 0x0000000c0d0e7389 */ /* 0x00006400000c000b */
[----:B01----:R-:W-:Y:S01]  /*15d20*/  ENDCOLLECTIVE ;  /* 0x000000000000791b */ /* 0x003fe20003800000 */
.L_x_1041:
[----:B------:R-:W-:Y:S05]  /*15d30*/  BRA `(.L_x_1042) ;  /* 0xffffffcc00587947 */ /* 0x000fea000383ffff */
.L_x_972:
[----:B------:R-:W-:Y:S01]  /*15d40*/  BSSY B0, `(.L_x_1043) ;  /* 0x0000006000007945 */ /* 0x000fe20003800000 */
[----:B------:R-:W-:-:S07]  /*15d50*/  IMAD.MOV.U32 R15, RZ, RZ, -0x1 ;  /* 0xffffffffff0f7424 */ /* 0x000fce00078e00ff */
[----:B0-----:R-:W-:Y:S05]  /*15d60*/  WARPSYNC.COLLECTIVE R15, `(.L_x_1044) ;  /* 0x000000000f0c7348 */ /* 0x001fea0003c00000 */
[----:B------:R-:W-:Y:S02]  /*15d70*/  ELECT P6, UR62, PT ;  /* 0x00000000003e782f */ /* 0x000fe400038c0000 */
[----:B------:R-:W-:Y:S01]  /*15d80*/  MOV R14, UR62 ;  /* 0x0000003e000e7c02 */ /* 0x000fe20008000f00 */
[----:B0-----:R-:W-:Y:S10]  /*15d90*/  ENDCOLLECTIVE ;  /* 0x000000000000791b */ /* 0x001ff40003800000 */
.L_x_1044:
[----:B------:R-:W-:Y:S05]  /*15da0*/  BSYNC B0 ;  /* 0x0000000000007941 */ /* 0x000fea0003800000 */
.L_x_1043:
[----:B------:R-:W-:Y:S05]  /*15db0*/  BRA `(.L_x_1045) ;  /* 0xffffffcc00547947 */ /* 0x000fea000383ffff */
.L_x_975:
[----:B-1----:R1:W2:Y:S02]  /*15dc0*/  SYNCS.PHASECHK.TRANS64.TRYWAIT P2, [R5+URZ+0x19c80], R2 ;  /* 0x019c8002050075a7 */ /* 0x0022a4000804017f */
[----:B--2---:R-:W-:Y:S05]  /*15dd0*/  @!P2 NANOSLEEP.SYNCS 0x989680 ;  /* 0x009896800000a95d */ /* 0x004fea0003900000 */
[----:B------:R-:W2:Y:S02]  /*15de0*/  @!P2 SYNCS.PHASECHK.TRANS64 P2, [R5+URZ+0x19c80], R2 ;  /* 0x019c80020500a5a7 */ /* 0x000ea4000804007f */
[----:B--2---:R-:W-:Y:S05]  /*15df0*/  @!P2 BRA `(.L_x_975) ;  /* 0xfffffffc00f0a947 */ /* 0x004fea000383ffff */
[----:B------:R-:W-:Y:S05]  /*15e00*/  BRA `(.L_x_1046) ;  /* 0xffffffcc00ac7947 */ /* 0x000fea000383ffff */
.L_x_977:
[----:B0-----:R0:W2:Y:S02]  /*15e10*/  SYNCS.PHASECHK.TRANS64.TRYWAIT P2, [R5+URZ+0x19c40], R2 ;  /* 0x019c4002050075a7 */ /* 0x0010a4000804017f */
[----:B--2---:R-:W-:Y:S05]  /*15e20*/  @!P2 NANOSLEEP.SYNCS 0x989680 ;  /* 0x009896800000a95d */ /* 0x004fea0003900000 */
[----:B------:R-:W2:Y:S02]  /*15e30*/  @!P2 SYNCS.PHASECHK.TRANS64 P2, [R5+URZ+0x19c40], R2 ;  /* 0x019c40020500a5a7 */ /* 0x000ea4000804007f */
[----:B--2---:R-:W-:Y:S05]  /*15e40*/  @!P2 BRA `(.L_x_977) ;  /* 0xfffffffc00f0a947 */ /* 0x004fea000383ffff */
[----:B------:R-:W-:Y:S05]  /*15e50*/  BRA `(.L_x_1047) ;  /* 0xffffffd000287947 */ /* 0x000fea000383ffff */
.L_x_980:
[----:B0-----:R-:W-:-:S04]  /*15e60*/  IMAD.U32 R4, RZ, RZ, UR40 ;  /* 0x00000028ff047e24 */ /* 0x001fc8000f8e00ff */
[----:B------:R0:W1:Y:S03]  /*15e70*/  SYNCS.PHASECHK.TRANS64.TRYWAIT P0, [R4+URZ+0x19c20], R3 ;  /* 0x019c2003040075a7 */ /* 0x000066000800017f */
[----:B-1----:R-:W-:Y:S05]  /*15e80*/  @!P0 NANOSLEEP.SYNCS 0x989680 ;  /* 0x009896800000895d */ /* 0x002fea0003900000 */
[----:B------:R-:W1:Y:S02]  /*15e90*/  @!P0 SYNCS.PHASECHK.TRANS64 P0, [R4+URZ+0x19c20], R3 ;  /* 0x019c2003040085a7 */ /* 0x000e64000800007f */
[----:B-1----:R-:W-:Y:S05]  /*15ea0*/  @!P0 BRA `(.L_x_980) ;  /* 0xfffffffc00ec8947 */ /* 0x002fea000383ffff */
[----:B------:R-:W-:Y:S05]  /*15eb0*/  BRA `(.L_x_1048) ;  /* 0xffffffd4003c7947 */ /* 0x000fea000383ffff */
.L_x_986:
[----:B0-----:R0:W1:Y:S02]  /*15ec0*/  SYNCS.PHASECHK.TRANS64.TRYWAIT P0, [R7+URZ+0x19c80], R4 ;  /* 0x019c8004070075a7 */ /* 0x001064000800017f */
[----:B-1----:R-:W-:Y:S05]  /*15ed0*/  @!P0 NANOSLEEP.SYNCS 0x989680 ;  /* 0x009896800000895d */ /* 0x002fea0003900000 */
[----:B------:R-:W1:Y:S02]  /*15ee0*/  @!P0 SYNCS.PHASECHK.TRANS64 P0, [R7+URZ+0x19c80], R4 ;  /* 0x019c8004070085a7 */ /* 0x000e64000800007f */
[----:B-1----:R-:W-:Y:S05]  /*15ef0*/  @!P0 BRA `(.L_x_986) ;  /* 0xfffffffc00f08947 */ /* 0x002fea000383ffff */
[----:B------:R-:W-:Y:S05]  /*15f00*/  BRA `(.L_x_1049) ;  /* 0xffffffd400d47947 */ /* 0x000fea000383ffff */
.L_x_993:
[----:B-1----:R1:W2:Y:S02]  /*15f10*/  SYNCS.PHASECHK.TRANS64.TRYWAIT P0, [R7+URZ+0x19c40], R4 ;  /* 0x019c4004070075a7 */ /* 0x0022a4000800017f */
[----:B--2---:R-:W-:Y:S05]  /*15f20*/  @!P0 NANOSLEEP.SYNCS 0x989680 ;  /* 0x009896800000895d */ /* 0x004fea0003900000 */
[----:B------:R-:W2:Y:S02]  /*15f30*/  @!P0 SYNCS.PHASECHK.TRANS64 P0, [R7+URZ+0x19c40], R4 ;  /* 0x019c4004070085a7 */ /* 0x000ea4000800007f */
[----:B--2---:R-:W-:Y:S05]  /*15f40*/  @!P0 BRA `(.L_x_993) ;  /* 0xfffffffc00f08947 */ /* 0x004fea000383ffff */
[----:B------:R-:W-:Y:S05]  /*15f50*/  BRA `(.L_x_1050) ;  /* 0xffffffd800d07947 */ /* 0x000fea000383ffff */
.L_x_1001:
[----:B0-----:R0:W1:Y:S02]  /*15f60*/  SYNCS.PHASECHK.TRANS64.TRYWAIT P2, [R12+URZ+0x19c70], R5 ;  /* 0x019c70050c0075a7 */ /* 0x001064000804017f */
[----:B-1----:R-:W-:Y:S05]  /*15f70*/  @!P2 NANOSLEEP.SYNCS 0x989680 ;  /* 0x009896800000a95d */ /* 0x002fea0003900000 */
[----:B------:R-:W1:Y:S02]  /*15f80*/  @!P2 SYNCS.PHASECHK.TRANS64 P2, [R12+URZ+0x19c70], R5 ;  /* 0x019c70050c00a5a7 */ /* 0x000e64000804007f */
[----:B-1----:R-:W-:Y:S05]  /*15f90*/  @!P2 BRA `(.L_x_1001) ;  /* 0xfffffffc00f0a947 */ /* 0x002fea000383ffff */
[----:B------:R-:W-:Y:S05]  /*15fa0*/  BRA `(.L_x_1051) ;  /* 0xffffffdc00e47947 */ /* 0x000fea000383ffff */
.L_x_1003:
[----:B0-----:R0:W1:Y:S02]  /*15fb0*/  SYNCS.PHASECHK.TRANS64.TRYWAIT P2, [R12+URZ+0x19c60], R5 ;  /* 0x019c60050c0075a7 */ /* 0x001064000804017f */
[----:B-1----:R-:W-:Y:S05]  /*15fc0*/  @!P2 NANOSLEEP.SYNCS 0x989680 ;  /* 0x009896800000a95d */ /* 0x002fea0003900000 */
[----:B------:R-:W1:Y:S02]  /*15fd0*/  @!P2 SYNCS.PHASECHK.TRANS64 P2, [R12+URZ+0x19c60], R5 ;  /* 0x019c60050c00a5a7 */ /* 0x000e64000804007f */
[----:B-1----:R-:W-:Y:S05]  /*15fe0*/  @!P2 BRA `(.L_x_1003) ;  /* 0xfffffffc00f0a947 */ /* 0x002fea000383ffff */
[----:B------:R-:W-:Y:S05]  /*15ff0*/  BRA `(.L_x_1052) ;  /* 0xffffffdc00ec7947 */ /* 0x000fea000383ffff */
.L_x_1010:
[----:B0-----:R0:W1:Y:S02]  /*16000*/  SYNCS.PHASECHK.TRANS64.TRYWAIT P0, [R2+URZ+0x19c70], R3 ;  /* 0x019c7003020075a7 */ /* 0x001064000800017f */
[----:B-1----:R-:W-:Y:S05]  /*16010*/  @!P0 NANOSLEEP.SYNCS 0x989680 ;  /* 0x009896800000895d */ /* 0x002fea0003900000 */
[----:B------:R-:W1:Y:S02]  /*16020*/  @!P0 SYNCS.PHASECHK.TRANS64 P0, [R2+URZ+0x19c70], R3 ;  /* 0x019c7003020085a7 */ /* 0x000e64000800007f */
[----:B-1----:R-:W-:Y:S05]  /*16030*/  @!P0 BRA `(.L_x_1010) ;  /* 0xfffffffc00f08947 */ /* 0x002fea000383ffff */
[----:B------:R-:W-:Y:S05]  /*16040*/  BRA `(.L_x_1053) ;  /* 0xffffffe400347947 */ /* 0x000fea000383ffff */
.L_x_1012:
[----:B0-----:R0:W1:Y:S02]  /*16050*/  SYNCS.PHASECHK.TRANS64.TRYWAIT P0, [R2+URZ+0x19c60], R5 ;  /* 0x019c6005020075a7 */ /* 0x001064000800017f */
[----:B-1----:R-:W-:Y:S05]  /*16060*/  @!P0 NANOSLEEP.SYNCS 0x989680 ;  /* 0x009896800000895d */ /* 0x002fea0003900000 */
[----:B------:R-:W1:Y:S02]  /*16070*/  @!P0 SYNCS.PHASECHK.TRANS64 P0, [R2+URZ+0x19c60], R5 ;  /* 0x019c6005020085a7 */ /* 0x000e64000800007f */
[----:B-1----:R-:W-:Y:S05]  /*16080*/  @!P0 BRA `(.L_x_1012) ;  /* 0xfffffffc00f08947 */ /* 0x002fea000383ffff */
[----:B------:R-:W-:Y:S05]  /*16090*/  BRA `(.L_x_1054) ;  /* 0xffffffe400447947 */ /* 0x000fea000383ffff */
.L_x_1025:
[----:B0-----:R0:W1:Y:S02]  /*160a0*/  SYNCS.PHASECHK.TRANS64.TRYWAIT P0, [R8+URZ+0x19c20], R0 ;  /* 0x019c2000080075a7 */ /* 0x001064000800017f */
[----:B-1----:R-:W-:Y:S05]  /*160b0*/  @!P0 NANOSLEEP.SYNCS 0x989680 ;  /* 0x009896800000895d */ /* 0x002fea0003900000 */
[----:B------:R-:W1:Y:S02]  /*160c0*/  @!P0 SYNCS.PHASECHK.TRANS64 P0, [R8+URZ+0x19c20], R0 ;  /* 0x019c2000080085a7 */ /* 0x000e64000800007f */
[----:B-1----:R-:W-:Y:S05]  /*160d0*/  @!P0 BRA `(.L_x_1025) ;  /* 0xfffffffc00f08947 */ /* 0x002fea000383ffff */
[----:B------:R-:W-:Y:S05]  /*160e0*/  BRA `(.L_x_1055) ;  /* 0xfffffff4004c7947 */ /* 0x000fea000383ffff */
.L_x_1026:
        /* <DEDUP_REMOVED lines=8> */
[----:B0-----:R-:W-:Y:S05]  /*16170*/  WARPSYNC.COLLECTIVE R15, `(.L_x_1057) ;  /* 0x000000000f087348 */ /* 0x001fea0003c00000 */
[----:B------:R1:W2:Y:S02]  /*16180*/  SHFL.IDX P6, R14, R13, R12, R11 ;  /* 0x0000000c0d0e7389 */ /* 0x0002a400000c000b */
[----:B012---:R-:W-:Y:S01]  /*16190*/  ENDCOLLECTIVE ;  /* 0x000000000000791b */ /* 0x007fe20003800000 */
.L_x_1057:
[----:B------:R-:W-:Y:S05]  /*161a0*/  BSYNC B0 ;  /* 0x0000000000007941 */ /* 0x000fea0003800000 */
.L_x_1056:
[----:B------:R-:W-:Y:S05]  /*161b0*/  BRA `(.L_x_1058) ;  /* 0xfffffff400347947 */ /* 0x000fea000383ffff */
.L_x_1029:
[----:B------:R-:W-:Y:S01]  /*161c0*/  BSSY B1, `(.L_x_1059) ;  /* 0x0000006000017945 */ /* 0x000fe20003800000 */
[----:B------:R-:W-:-:S07]  /*161d0*/  IMAD.MOV.U32 R15, RZ, RZ, -0x1 ;  /* 0xffffffffff0f7424 */ /* 0x000fce00078e00ff */
[----:B0-----:R-:W-:Y:S05]  /*161e0*/  WARPSYNC.COLLECTIVE R15, `(.L_x_1060) ;  /* 0x000000000f0c7348 */ /* 0x001fea0003c00000 */
[----:B------:R-:W-:Y:S02]  /*161f0*/  ELECT P6, UR62, PT ;  /* 0x00000000003e782f */ /* 0x000fe400038c0000 */
[----:B------:R-:W-:Y:S01]  /*16200*/  MOV R14, UR62 ;  /* 0x0000003e000e7c02 */ /* 0x000fe20008000f00 */
[----:B0-----:R-:W-:Y:S10]  /*16210*/  ENDCOLLECTIVE ;  /* 0x000000000000791b */ /* 0x001ff40003800000 */
.L_x_1060:
[----:B------:R-:W-:Y:S05]  /*16220*/  BSYNC B1 ;  /* 0x0000000000017941 */ /* 0x000fea0003800000 */
.L_x_1059:
[----:B------:R-:W-:Y:S05]  /*16230*/  BRA `(.L_x_1061) ;  /* 0xfffffff4002c7947 */ /* 0x000fea000383ffff */
.L_x_1031:
[----:B0-----:R0:W1:Y:S02]  /*16240*/  SYNCS.PHASECHK.TRANS64.TRYWAIT P1, [R6+URZ], R3 ;  /* 0x00000003060075a7 */ /* 0x001064000802017f */
[----:B-1----:R-:W-:Y:S05]  /*16250*/  @!P1 NANOSLEEP.SYNCS 0x989680 ;  /* 0x009896800000995d */ /* 0x002fea0003900000 */
[----:B------:R-:W1:Y:S02]  /*16260*/  @!P1 SYNCS.PHASECHK.TRANS64 P1, [R6+URZ], R3 ;  /* 0x00000003060095a7 */ /* 0x000e64000802007f */
[----:B-1----:R-:W-:Y:S05]  /*16270*/  @!P1 BRA `(.L_x_1031) ;  /* 0xfffffffc00f09947 */ /* 0x002fea000383ffff */
[----:B------:R-:W-:Y:S05]  /*16280*/  BRA `(.L_x_1062) ;  /* 0xfffffff400607947 */ /* 0x000fea000383ffff */
.L_x_1032:
[----:B-1----:R1:W2:Y:S02]  /*16290*/  SYNCS.PHASECHK.TRANS64.TRYWAIT P1, [R7+URZ], R0 ;  /* 0x00000000070075a7 */ /* 0x0022a4000802017f */
[----:B--2---:R-:W-:Y:S05]  /*162a0*/  @!P1 NANOSLEEP.SYNCS 0x989680 ;  /* 0x009896800000995d */ /* 0x004fea0003900000 */
[----:B------:R-:W2:Y:S02]  /*162b0*/  @!P1 SYNCS.PHASECHK.TRANS64 P1, [R7+URZ], R0 ;  /* 0x00000000070095a7 */ /* 0x000ea4000802007f */
[----:B--2---:R-:W-:Y:S05]  /*162c0*/  @!P1 BRA `(.L_x_1032) ;  /* 0xfffffffc00f09947 */ /* 0x004fea000383ffff */
[----:B------:R-:W-:Y:S05]  /*162d0*/  BRA `(.L_x_1063) ;  /* 0xfffffff400547947 */ /* 0x000fea000383ffff */
.L_x_1034:
[----:B--2---:R2:W3:Y:S02]  /*162e0*/  SYNCS.PHASECHK.TRANS64.TRYWAIT P1, [R2+URZ+0x19c60], R3 ;  /* 0x019c6003020075a7 */ /* 0x0044e4000802017f */
[----:B---3--:R-:W-:Y:S05]  /*162f0*/  @!P1 NANOSLEEP.SYNCS 0x989680 ;  /* 0x009896800000995d */ /* 0x008fea0003900000 */
[----:B------:R-:W3:Y:S02]  /*16300*/  @!P1 SYNCS.PHASECHK.TRANS64 P1, [R2+URZ+0x19c60], R3 ;  /* 0x019c6003020095a7 */ /* 0x000ee4000802007f */
[----:B---3--:R-:W-:Y:S05]  /*16310*/  @!P1 BRA `(.L_x_1034) ;  /* 0xfffffffc00f09947 */ /* 0x008fea000383ffff */
[----:B------:R-:W-:Y:S05]  /*16320*/  BRA `(.L_x_1064) ;  /* 0xfffffff400547947 */ /* 0x000fea000383ffff */
.L_x_1036:
[----:B---3--:R3:W4:Y:S02]  /*16330*/  SYNCS.PHASECHK.TRANS64.TRYWAIT P1, [R5+URZ+0x19c60], R0 ;  /* 0x019c6000050075a7 */ /* 0x008724000802017f */
[----:B----4-:R-:W-:Y:S05]  /*16340*/  @!P1 NANOSLEEP.SYNCS 0x989680 ;  /* 0x009896800000995d */ /* 0x010fea0003900000 */
[----:B------:R-:W4:Y:S02]  /*16350*/  @!P1 SYNCS.PHASECHK.TRANS64 P1, [R5+URZ+0x19c60], R0 ;  /* 0x019c6000050095a7 */ /* 0x000f24000802007f */
[----:B----4-:R-:W-:Y:S05]  /*16360*/  @!P1 BRA `(.L_x_1036) ;  /* 0xfffffffc00f09947 */ /* 0x010fea000383ffff */
[----:B------:R-:W-:Y:S05]  /*16370*/  BRA `(.L_x_1065) ;  /* 0xfffffff400547947 */ /* 0x000fea000383ffff */
.L_x_1038:
[----:B----4-:R4:W0:Y:S02]  /*16380*/  SYNCS.PHASECHK.TRANS64.TRYWAIT P0, [R2+URZ+0x19c80], R3 ;  /* 0x019c8003020075a7 */ /* 0x010824000800017f */
[----:B0-----:R-:W-:Y:S05]  /*16390*/  @!P0 NANOSLEEP.SYNCS 0x989680 ;  /* 0x009896800000895d */ /* 0x001fea0003900000 */
[----:B------:R-:W0:Y:S02]  /*163a0*/  @!P0 SYNCS.PHASECHK.TRANS64 P0, [R2+URZ+0x19c80], R3 ;  /* 0x019c8003020085a7 */ /* 0x000e24000800007f */
[----:B0-----:R-:W-:Y:S05]  /*163b0*/  @!P0 BRA `(.L_x_1038) ;  /* 0xfffffffc00f08947 */ /* 0x001fea000383ffff */
[----:B------:R-:W-:Y:S05]  /*163c0*/  BRA `(.L_x_1039) ;  /* 0xfffffff400507947 */ /* 0x000fea000383ffff */
.L_x_1066:
        /* <DEDUP_REMOVED lines=11> */
.L_x_2224:


//--------------------- .text._ZN7cutlass13device_kernelIN5flash11enable_sm90INS1_16FlashAttnFwdSm90INS1_25CollectiveMainloopFwdSm90ILi2EN4cute5tupleIJNS5_1CILi1EEES8_S8_EEENS6_IJNS7_ILi192EEENS7_ILi128EEENS7_ILi96EEEEEELi96ENS_12float_e4m3_tEfNS_4arch4Sm90ELb0ELb1ELb1ELb1ELb0ELb1ELb0ELb1ELb1ELb0ELb0ELb0EEENS1_21CollectiveEpilogueFwdINS6_IJSA_SC_SB_EEES9_NS_10bfloat16_tESG_Li384ELb1ELb0ELb0ELb1EEENS1_36VarlenDynamicPersistentTileSchedulerILi192ELi128ELi384ELi128ELb0ELb0ELb1ELb1ELb0ELb1EEEEEEEEEvNT_6ParamsE --------------------------
	.section	.text._ZN7cutlass13device_kernelIN5flash11enable_sm90INS1_16FlashAttnFwdSm90INS1_25CollectiveMainloopFwdSm90ILi2EN4cute5tupleIJNS5_1CILi1EEES8_S8_EEENS6_IJNS7_ILi192EEENS7_ILi128EEENS7_ILi96EEEEEELi96ENS_12float_e4m3_tEfNS_4arch4Sm90ELb0ELb1ELb1ELb1ELb0ELb1ELb0ELb1ELb1ELb0ELb0ELb0EEENS1_21CollectiveEpilogueFwdINS6_IJSA_SC_SB_EEES9_NS_10bfloat16_tESG_Li384ELb1ELb0ELb0ELb1EEENS1_36VarlenDynamicPersistentTileSchedulerILi192ELi128ELi384ELi128ELb0ELb0ELb1ELb1ELb0ELb1EEEEEEEEEvNT_6ParamsE,"ax",@progbits
	.align	128
.text._ZN7cutlass13device_kernelIN5flash11enable_sm90INS1_16FlashAttnFwdSm90INS1_25CollectiveMainloopFwdSm90ILi2EN4cute5tupleIJNS5_1CILi1EEES8_S8_EEENS6_IJNS7_ILi192EEENS7_ILi128EEENS7_ILi96EEEEEELi96ENS_12float_e4m3_tEfNS_4arch4Sm90ELb0ELb1ELb1ELb1ELb0ELb1ELb0ELb1ELb1ELb0ELb0ELb0EEENS1_21CollectiveEpilogueFwdINS6_IJSA_SC_SB_EEES9_NS_10bfloat16_tESG_Li384ELb1ELb0ELb0ELb1EEENS1_36VarlenDynamicPersistentTileSchedulerILi192ELi128ELi384ELi128ELb0ELb0ELb1ELb1ELb0ELb1EEEEEEEEEvNT_6ParamsE:
        .type           _ZN7cutlass13device_kernelIN5flash11enable_sm90INS1_16FlashAttnFwdSm90INS1_25CollectiveMainloopFwdSm90ILi2EN4cute5tupleIJNS5_1CILi1EEES8_S8_EEENS6_IJNS7_ILi192EEENS7_ILi128EEENS7_ILi96EEEEEELi96ENS_12float_e4m3_tEfNS_4arch4Sm90ELb0ELb1ELb1ELb1ELb0ELb1ELb0ELb1ELb1ELb0ELb0ELb0EEENS1_21CollectiveEpilogueFwdINS6_IJSA_SC_SB_EEES9_NS_10bfloat16_tESG_Li384ELb1ELb0ELb0ELb1EEENS1_36VarlenDynamicPersistentTileSchedulerILi192ELi128ELi384ELi128ELb0ELb0ELb1ELb1ELb0ELb1EEEEEEEEEvNT_6ParamsE,@function
        .size           _ZN7cutlass13device_kernelIN5flash11enable_sm90INS1_16FlashAttnFwdSm90INS1_25CollectiveMainloopFwdSm90ILi2EN4cute5tupleIJNS5_1CILi1EEES8_S8_EEENS6_IJNS7_ILi192EEENS7_ILi128EEENS7_ILi96EEEEEELi96ENS_12float_e4m3_tEfNS_4arch4Sm90ELb0ELb1ELb1ELb1ELb0ELb1ELb0ELb1ELb1ELb0ELb0ELb0EEENS1_21CollectiveEpilogueFwdINS6_IJSA_SC_SB_EEES9_NS_10bfloat16_tESG_Li384ELb1ELb0ELb0ELb1EEENS1_36VarlenDynamicPersistentTileSchedulerILi192ELi128ELi384ELi128ELb0ELb0ELb1ELb1ELb0ELb1EEEEEEEEEvNT_6ParamsE,(.L_x_2225 - _ZN7cutlass13device_kernelIN5flash11enable_sm90INS1_16FlashAttnFwdSm90INS1_25CollectiveMainloopFwdSm90ILi2EN4cute5tupleIJNS5_1CILi1EEES8_S8_EEENS6_IJNS7_ILi192EEENS7_ILi128EEENS7_ILi96EEEEEELi96ENS_12float_e4m3_tEfNS_4arch4Sm90ELb0ELb1ELb1ELb1ELb0ELb1ELb0ELb1ELb1ELb0ELb0ELb0EEENS1_21CollectiveEpilogueFwdINS6_IJSA_SC_SB_EEES9_NS_10bfloat16_tESG_Li384ELb1ELb0ELb0ELb1EEENS1_36VarlenDynamicPersistentTileSchedulerILi192ELi128ELi384ELi128ELb0ELb0ELb1ELb1ELb0ELb1EEEEEEEEEvNT_6ParamsE)
        .other          _ZN7cutlass13device_kernelIN5flash11enable_sm90INS1_16FlashAttnFwdSm90INS1_25CollectiveMainloopFwdSm90ILi2EN4cute5tupleIJNS5_1CILi1EEES8_S8_EEENS6_IJNS7_ILi192EEENS7_ILi128EEENS7_ILi96EEEEEELi96ENS_12float_e4m3_tEfNS_4arch4Sm90ELb0ELb1ELb1ELb1ELb0ELb1ELb0ELb1ELb1ELb0ELb0ELb0EEENS1_21CollectiveEpilogueFwdINS6_IJSA_SC_SB_EEES9_NS_10bfloat16_tESG_Li384ELb1ELb0ELb0ELb1EEENS1_36VarlenDynamicPersistentTileSchedulerILi192ELi128ELi384ELi128ELb0ELb0ELb1ELb1ELb0ELb1EEEEEEEEEvNT_6ParamsE,@"STO_CUDA_ENTRY STV_DEFAULT"
_ZN7cutlass13device_kernelIN5flash11enable_sm90INS1_16FlashAttnFwdSm90INS1_25CollectiveMainloopFwdSm90ILi2EN4cute5tupleIJNS5_1CILi1EEES8_S8_EEENS6_IJNS7_ILi192EEENS7_ILi128EEENS7_ILi96EEEEEELi96ENS_12float_e4m3_tEfNS_4arch4Sm90ELb0ELb1ELb1ELb1ELb0ELb1ELb0ELb1ELb1ELb0ELb0ELb0EEENS1_21CollectiveEpilogueFwdINS6_IJSA_SC_SB_EEES9_NS_10bfloat16_tESG_Li384ELb1ELb0ELb0ELb1EEENS1_36VarlenDynamicPersistentTileSchedulerILi192ELi128ELi384ELi128ELb0ELb0ELb1ELb1ELb0ELb1EEEEEEEEEvNT_6ParamsE:
        /* <DEDUP_REMOVED lines=26> */
.L_x_1068:
[----:B------:R-:W-:Y:S05]  /*01a0*/  BSYNC B0 ;  /* 0x0000000000007941 */ /* 0x000fea0003800000 */
.L_x_1067:
[----:B------:R-:W-:Y:S01]  /*01b0*/  VOTEU.ANY UP0, P0 ;  /* 0x00000000003f7886 */ /* 0x000fe20000000100 */
[----:B------:R-:W0:Y:S01]  /*01c0*/  SHFL.IDX PT, R2, R0, RZ, 0x1f ;  /* 0x00001fff00027589 */ /* 0x000e2200000e0000 */
[----:B------:R-:W-:Y:S01]  /*01d0*/  UMOV UR4, 0x1 ;  /* 0x0000000100047882 */ /* 0x000fe20000000000 */
[----:B------:R-:W-:Y:S01]  /*01e0*/  UMOV UR7, 0x180 ;  /* 0x0000018000077882 */ /* 0x000fe20000000000 */
[----:B------:R-:W-:Y:S01]  /*01f0*/  VOTEU.ANY UP1, P0 ;  /* 0x00000000003f7886 */ /* 0x000fe20000020100 */
[----:B------:R-:W1:Y:S01]  /*0200*/  @UP0 S2UR UR8, SR_CgaCtaId ;  /* 0x00000000000809c3 */ /* 0x000e620000008800 */
[----:B------:R-:W-:Y:S01]  /*0210*/  @UP0 UMOV UR6, 0x400 ;  /* 0x0000040000060882 */ /* 0x000fe20000000000 */
[----:B------:R-:W-:-:S04]  /*0220*/  @UP0 UIADD3 UR4, -UR4, 0x100000, URZ ;  /* 0x0010000004040890 */ /* 0x000fc8000fffe13f */
[----:B------:R-:W-:Y:S02]  /*0230*/  @UP0 USHF.L.U32 UR5, UR4, 0xb, URZ ;  /* 0x0000000b04050899 */ /* 0x000fe4000800063f */
[----:B------:R-:W-:Y:S01]  /*0240*/  @UP0 USHF.L.U32 UR4, UR4, 0x1, URZ ;  /* 0x0000000104040899 */ /* 0x000fe2000800063f */
[----:B0-----:R-:W-:Y:S02]  /*0250*/  ISETP.NE.AND P1, PT, R2, RZ, PT ;  /* 0x000000ff0200720c */ /* 0x001fe40003f25270 */
[----:B------:R-:W-:Y:S01]  /*0260*/  SHF.R.U32.HI R2, RZ, 0x7, R3 ;  /* 0x00000007ff027819 */ /* 0x000fe20000011603 */
[----:B-1----:R-:W-:Y:S02]  /*0270*/  @UP0 ULEA UR8, UR8, UR6, 0x18 ;  /* 0x0000000608080291 */ /* 0x002fe4000f8ec03f */
[----:B------:R-:W-:-:S04]  /*0280*/  @UP0 UIADD3 UR6, -UR7, 0x100000, URZ ;  /* 0x0010000007060890 */ /* 0x000fc8000fffe13f */
[----:B------:R-:W-:Y:S02]  /*0290*/  @UP0 USHF.L.U32 UR7, UR6, 0xb, URZ ;  /* 0x0000000b06070899 */ /* 0x000fe4000800063f */
[----:B------:R-:W-:Y:S01]  /*02a0*/  @UP0 USHF.L.U32 UR6, UR6, 0x1, URZ ;  /* 0x0000000106060899 */ /* 0x000fe2000800063f */
[----:B------:R-:W-:Y:S01]  /*02b0*/  VOTEU.ANY UP0, P0 ;  /* 0x00000000003f7886 */ /* 0x000fe20000000100 */
[----:B------:R-:W0:Y:S04]  /*02c0*/  SHFL.IDX PT, R2, R2, RZ, 0x1f ;  /* 0x00001fff02027589 */ /* 0x000e2800000e0000 */
[----:B------:R-:W1:Y:S02]  /*02d0*/  FENCE.VIEW.ASYNC.S ;  /* 0x00000000000073c6 */ /* 0x000e640000000000 */
[----:B-1----:R1:W2:Y:S04]  /*02e0*/  @UP0 SYNCS.EXCH.64 URZ, [UR8+0x19c00], UR4 ;  /* 0x019c0004083f05b2 */ /* 0x0022a80008000100 */
[----:B------:R1:W3:Y:S01]  /*02f0*/  @UP1 SYNCS.EXCH.64 URZ, [UR8+0x19c20], UR6 ;  /* 0x019c2006083f15b2 */ /* 0x0002e20008000100 */
[----:B------:R-:W-:Y:S05]  /*0300*/  @P1 BRA `(.L_x_1069) ;  /* 0x0000000000481947 */ /* 0x000fea0003800000 */
        /* <DEDUP_REMOVED lines=14> */
[----:B------:R4:W0:Y:S01]  /*03f0*/  SYNCS.EXCH.64 URZ, [UR8+0x19c40], UR4 ;  /* 0x019c4004083f75b2 */ /* 0x0008220008000100 */
[----:B------:R4:W0:Y:S01]  /*0400*/  SYNCS.EXCH.64 URZ, [UR8+0x19c38], UR6 ;  /* 0x019c3806083f75b2 */ /* 0x0008220008000100 */
[----:B------:R4:W0:Y:S02]  /*0410*/  SYNCS.EXCH.64 URZ, [UR8+0x19c48], UR4 ;  /* 0x019c4804083f75b2 */ /* 0x0008240008000100 */
[----:B----4-:R-:W-:Y:S01]  /*0420*/  NOP ;  /* 0x0000000000007918 */ /* 0x010fe20000000000 */
.L_x_1069:
        /* <DEDUP_REMOVED lines=22> */
.L_x_1070:
        /* <DEDUP_REMOVED lines=14> */
[----:B------:R4:W0:Y:S01]  /*0670*/  SYNCS.EXCH.64 URZ, [UR6+0x19c80], UR4 ;  /* 0x019c8004063f75b2 */ /* 0x0008220008000100 */
[----:B------:R4:W0:Y:S01]  /*0680*/  SYNCS.EXCH.64 URZ, [UR6+0x19c78], UR4 ;  /* 0x019c7804063f75b2 */ /* 0x0008220008000100 */
[----:B------:R4:W0:Y:S02]  /*0690*/  SYNCS.EXCH.64 URZ, [UR6+0x19c88], UR4 ;  /* 0x019c8804063f75b2 */ /* 0x0008240008000100 */
[----:B----4-:R-:W-:Y:S01]  /*06a0*/  NOP ;  /* 0x0000000000007918 */ /* 0x010fe20000000000 */
.L_x_1071:
        /* <DEDUP_REMOVED lines=22> */
.L_x_1072:
        /* <DEDUP_REMOVED lines=22> */
.L_x_1073:
[----:B0-----:R-:W-:Y:S01]  /*0970*/  ISETP.NE.AND P0, PT, R2, RZ, PT ;  /* 0x000000ff0200720c */ /* 0x001fe20003f05270 */
[----:B------:R-:W-:Y:S01]  /*0980*/  IMAD.MOV.U32 R2, RZ, RZ, 0x1 ;  /* 0x00000001ff027424 */ /* 0x000fe200078e00ff */
[----:B------:R-:W-:Y:S01]  /*0990*/  NOP ;  /* 0x0000000000007918 */ /* 0x000fe20000000000 */
[----:B------:R-:W-:Y:S01]  /*09a0*/  ULDC.64 UR40, c[0x0][0x208] ;  /* 0x0000820000287ab9 */ /* 0x000fe20000000a00 */
[----:B------:R-:W-:Y:S02]  /*09b0*/  BSSY B8, `(.L_x_1074) ;  /* 0x000217e000087945 */ /* 0x000fe40003800000 */
[----:B------:R-:W-:-:S05]  /*09c0*/  SEL R2, R2, 0x2, !P0 ;  /* 0x0000000202027807 */ /* 0x000fca0004000000 */
[----:B------:R0:W-:Y:S01]  /*09d0*/  STL [R1+0x14], R2 ;  /* 0x0000140201007387 */ /* 0x0001e20000100800 */
[----:B-123--:R-:W-:Y:S06]  /*09e0*/  BAR.SYNC.DEFER_BLOCKING 0x0 ;  /* 0x0000000000007b1d */ /* 0x00efec0000010000 */
[----:B------:R-:W-:Y:S05]  /*09f0*/  @!P0 BRA `(.L_x_1075) ;  /* 0x000001a800e88947 */ /* 0x000fea0003800000 */
.L_x_1076:
[----:B------:R-:W-:-:S08]  /*0a00*/  NOP ;  /* 0x0000000000007918 */ /* 0x000fd00000000000 */
[----:B------:R-:W1:Y:S02]  /*0a10*/  USETMAXREG.TRY_ALLOC.CTAPOOL UP0, 0xa0 ;  /* 0x000000a0000079c8 */ /* 0x000e640008000600 */
[----:B-1----:R-:W-:-:S13]  /*0a20*/  PLOP3.LUT P0, PT, PT, PT, UP0, 0x80, 0x0 ;  /* 0x000000000000781c */ /* 0x002fda0003f0f008 */
[----:B------:R-:W-:Y:S05]  /*0a30*/  @!P0 BRA `(.L_x_1076) ;  /* 0xfffffffc00f08947 */ /* 0x000fea000383ffff */
[----:B------:R-:W1:Y:S08]  /*0a40*/  S2UR UR4, SR_CgaCtaId ;  /* 0x00000000000479c3 */ /* 0x000e700000008800 */
[----:B------:R-:W-:Y:S06]  /*0a50*/  BAR.ARV 0x8, 0x1a0 ;  /* 0x0206800000007b1d */ /* 0x000fec0000002000 */
[----:B------:R-:W-:-:S02]  /*0a60*/  MOV R17, 0x400 ;  /* 0x0000040000117802 */ /* 0x000fc40000000f00 */
[----:B------:R-:W-:Y:S01]  /*0a70*/  BAR.SYNC.DEFER_BLOCKING 0x5, 0x200 ;  /* 0x0148000000007b1d */ /* 0x000fe20000010000 */
[----:B-1----:R-:W-:-:S05]  /*0a80*/  IMAD.U32 R0, RZ, RZ, UR4 ;  /* 0x00000004ff007e24 */ /* 0x002fca000f8e00ff */
[----:B------:R-:W-:Y:S01]  /*0a90*/  ULDC UR4, c[0x0][0xc14] ;  /* 0x0003050000047ab9 */ /* 0x000fe20000000800 */
[----:B------:R-:W-:Y:S01]  /*0aa0*/  LEA R17, R0, R17, 0x18 ;  /* 0x0000001100117211 */ /* 0x000fe200078ec0ff */
[----:B------:R-:W-:Y:S04]  /*0ab0*/  STL [R1+0x18], R0 ;  /* 0x0000180001007387 */ /* 0x000fe80000100800 */
[----:B------:R-:W1:Y:S01]  /*0ac0*/  LDS.128 R8, [R17+0x19cd0] ;  /* 0x019cd00011087984 */ /* 0x000e620000000c00 */
[----:B------:R-:W-:Y:S06]  /*0ad0*/  BAR.ARV 0x4, 0x200 ;  /* 0x0108000000007b1d */ /* 0x000fec0000002000 */
[----:B-1----:R-:W-:-:S13]  /*0ae0*/  ISETP.GE.AND P0, PT, R11, UR4, PT ;  /* 0x000000040b007c0c */ /* 0x002fda000bf06270 */
[----:B------:R-:W-:Y:S05]  /*0af0*/  @P0 BRA `(.L_x_1077) ;  /* 0x0000021400a40947 */ /* 0x000fea0003800000 */
[----:B------:R-:W2:Y:S01]  /*0b00*/  LDL.LU R16, [R1+0x14] ;  /* 0x0000140001107983 */ /* 0x000ea20000300800 */
[----:B------:R-:W1:Y:S02]  /*0b10*/  S2R R0, SR_TID.X ;  /* 0x0000000000007919 */ /* 0x000e640000002100 */
[----:B-1----:R-:W-:-:S05]  /*0b20*/  VIADD R8, R0, 0xffffff80 ;  /* 0xffffff8000087836 */ /* 0x002fca0000000000 */
[-C--:B0-----:R-:W-:Y:S02]  /*0b30*/  LEA.HI R2, R8, R8.reuse, RZ, 0x1 ;  /* 0x0000000808027211 */ /* 0x081fe400078f08ff */
[----:B------:R-:W-:Y:S02]  /*0b40*/  SHF.R.S32.HI R0, RZ, 0x1f, R8 ;  /* 0x0000001fff007819 */ /* 0x000fe40000011408 */
[--C-:B------:R-:W-:Y:S02]  /*0b50*/  SHF.R.S32.HI R23, RZ, 0x1, R2.reuse ;  /* 0x00000001ff177819 */ /* 0x100fe40000011402 */
[----:B------:R-:W-:Y:S02]  /*0b60*/  SHF.R.S32.HI R4, RZ, 0x1f, R2 ;  /* 0x0000001fff047819 */ /* 0x000fe40000011402 */
[----:B------:R-:W-:Y:S02]  /*0b70*/  LOP3.LUT R3, R2, 0xfffffffe, RZ, 0xc0, !PT ;  /* 0xfffffffe02037812 */ /* 0x000fe400078ec0ff */
[----:B------:R-:W-:-:S02]  /*0b80*/  LEA.HI R2, R0, R8, RZ, 0x7 ;  /* 0x0000000800027211 */ /* 0x000fc400078f38ff */
[----:B------:R-:W-:Y:S01]  /*0b90*/  LEA.HI R5, R4, R23, RZ, 0x2 ;  /* 0x0000001704057211 */ /* 0x000fe200078f10ff */
[----:B------:R-:W-:Y:S01]  /*0ba0*/  IMAD.IADD R3, R8, 0x1, -R3 ;  /* 0x0000000108037824 */ /* 0x000fe200078e0a03 */
[----:B------:R-:W-:Y:S02]  /*0bb0*/  LOP3.LUT R7, R2, 0xffffff80, RZ, 0xc0, !PT ;  /* 0xffffff8002077812 */ /* 0x000fe400078ec0ff */
[CC--:B------:R-:W-:Y:S01]  /*0bc0*/  LEA.HI R4, R0.reuse, R8.reuse, RZ, 0x3 ;  /* 0x0000000800047211 */ /* 0x0c0fe200078f18ff */
[----:B------:R-:W-:Y:S01]  /*0bd0*/  IMAD.SHL.U32 R15, R3, 0x10, RZ ;  /* 0x00000010030f7824 */ /* 0x000fe200078e00ff */
[----:B------:R-:W-:Y:S01]  /*0be0*/  LEA.HI R6, R0, R8, RZ, 0x4 ;  /* 0x0000000800067211 */ /* 0x000fe200078f20ff */
[----:B------:R-:W-:Y:S01]  /*0bf0*/  IMAD.IADD R12, R8, 0x1, -R7 ;  /* 0x00000001080c7824 */ /* 0x000fe200078e0a07 */
[----:B------:R-:W-:Y:S02]  /*0c00*/  SHF.R.S32.HI R4, RZ, 0x3, R4 ;  /* 0x00000003ff047819 */ /* 0x000fe40000011404 */
[----:B------:R-:W-:-:S02]  /*0c10*/  LOP3.LUT R0, R5, 0x7fffffc, RZ, 0xc0, !PT ;  /* 0x07fffffc05007812 */ /* 0x000fc400078ec0ff */
[----:B------:R-:W-:Y:S02]  /*0c20*/  SHF.R.S32.HI R18, RZ, 0x7, R2 ;  /* 0x00000007ff127819 */ /* 0x000fe40000011402 */
[----:B------:R-:W-:Y:S01]  /*0c30*/  SHF.R.S32.HI R2, RZ, 0x1f, R12 ;  /* 0x0000001fff027819 */ /* 0x000fe2000001140c */
[----:B------:R-:W-:Y:S01]  /*0c40*/  IMAD.SHL.U32 R4, R4, 0x80, RZ ;  /* 0x0000008004047824 */ /* 0x000fe200078e00ff */
[----:B------:R-:W-:Y:S01]  /*0c50*/  SHF.R.S32.HI R5, RZ, 0x4, R6 ;  /* 0x00000004ff057819 */ /* 0x000fe20000011406 */
[----:B------:R-:W-:Y:S01]  /*0c60*/  IMAD.IADD R0, R23, 0x1, -R0 ;  /* 0x0000000117007824 */ /* 0x000fe200078e0a00 */
[----:B------:R-:W-:Y:S01]  /*0c70*/  LEA.HI R3, R2, R12, RZ, 0x2 ;  /* 0x0000000c02037211 */ /* 0x000fe200078f10ff */
[----:B------:R-:W-:Y:S01]  /*0c80*/  VIADD R13, R15, 0x20 ;  /* 0x000000200f0d7836 */ /* 0x000fe20000000000 */
[----:B------:R-:W-:Y:S01]  /*0c90*/  LOP3.LUT R14, R4, 0x80, RZ, 0xc0, !PT ;  /* 0x00000080040e7812 */ /* 0x000fe200078ec0ff */
[----:B------:R-:W-:Y:S01]  /*0ca0*/  IMAD R8, R5, 0x8, R0 ;  /* 0x0000000805087824 */ /* 0x000fe200078e0200 */
[----:B------:R-:W-:-:S02]  /*0cb0*/  SHF.R.S32.HI R4, RZ, 0x2, R3 ;  /* 0x00000002ff047819 */ /* 0x000fc40000011403 */
[----:B------:R-:W-:Y:S02]  /*0cc0*/  SHF.R.S32.HI R5, RZ, 0x1f, R3 ;  /* 0x0000001fff057819 */ /* 0x000fe40000011403 */
[----:B------:R-:W-:Y:S02]  /*0cd0*/  SHF.R.S32.HI R6, RZ, 0x1f, R13 ;  /* 0x0000001fff067819 */ /* 0x000fe4000001140d */
[----:B------:R-:W-:Y:S02]  /*0ce0*/  LEA.HI R5, R5, R4, RZ, 0x3 ;  /* 0x0000000405057211 */ /* 0x000fe400078f18ff */
[-C--:B------:R-:W-:Y:S01]  /*0cf0*/  LEA.HI R7, R6, R13.reuse, RZ, 0x5 ;  /* 0x0000000d06077211 */ /* 0x080fe200078f28ff */
[----:B------:R-:W-:Y:S01]  /*0d00*/  IMAD.HI R0, R18, 0x55555556, RZ ;  /* 0x5555555612007827 */ /* 0x000fe200078e02ff */
[----:B------:R-:W-:Y:S02]  /*0d10*/  LEA.HI R6, R6, R13, RZ, 0x4 ;  /* 0x0000000d06067211 */ /* 0x000fe400078f20ff */
[----:B------:R-:W-:-:S02]  /*0d20*/  LEA.HI R2, R2, R12, RZ, 0x5 ;  /* 0x0000000c02027211 */ /* 0x000fc400078f28ff */
[----:B------:R-:W-:Y:S01]  /*0d30*/  LOP3.LUT R5, R5, 0xfffffff8, RZ, 0xc0, !PT ;  /* 0xfffffff805057812 */ /* 0x000fe200078ec0ff */
[----:B------:R0:W-:Y:S01]  /*0d40*/  STL [R1+0x20], R13 ;  /* 0x0000200d01007387 */ /* 0x0001e20000100800 */
[----:B------:R-:W-:Y:S01]  /*0d50*/  SHF.R.S32.HI R7, RZ, 0x5, R7 ;  /* 0x00000005ff077819 */ /* 0x000fe20000011407 */
[----:B------:R-:W-:Y:S01]  /*0d60*/  IMAD.SHL.U32 R8, R8, 0x20, RZ ;  /* 0x0000002008087824 */ /* 0x000fe200078e00ff */
[----:B------:R-:W-:Y:S01]  /*0d70*/  LOP3.LUT R6, R14, 0x10, R6, 0xf8, !PT ;  /* 0x000000100e067812 */ /* 0x000fe200078ef806 */
[----:B------:R-:W-:Y:S01]  /*0d80*/  IMAD.IADD R5, R4, 0x1, -R5 ;  /* 0x0000000104057824 */ /* 0x000fe200078e0a05 */
[----:B------:R-:W-:Y:S02]  /*0d90*/  LEA.HI R0, R0, R0, RZ, 0x1 ;  /* 0x0000000000007211 */ /* 0x000fe400078f08ff */
[----:B------:R-:W-:Y:S02]  /*0da0*/  SHF.R.S32.HI R2, RZ, 0x5, R2 ;  /* 0x00000005ff027819 */ /* 0x000fe40000011402 */
[----:B0-----:R-:W-:Y:S01]  /*0db0*/  SHF.R.U32.HI R13, RZ, 0x3, R14 ;  /* 0x00000003ff0d7819 */ /* 0x001fe2000001160e */
[----:B------:R-:W-:-:S03]  /*0dc0*/  IMAD R4, R7, 0x1800, R8 ;  /* 0x0000180007047824 */ /* 0x000fc600078e0208 */
[----:B------:R-:W-:Y:S01]  /*0dd0*/  LOP3.LUT R6, R6, R13, RZ, 0x3c, !PT ;  /* 0x0000000d06067212 */ /* 0x000fe200078e3cff */
[----:B------:R-:W-:Y:S02]  /*0de0*/  IMAD R0, R0, -0x3, R18 ;  /* 0xfffffffd00007824 */ /* 0x000fe400078e0212 */
[----:B------:R-:W-:Y:S01]  /*0df0*/  IMAD R5, R2, 0x10, R5 ;  /* 0x0000001002057824 */ /* 0x000fe200078e0205 */
[----:B------:R-:W-:Y:S01]  /*0e00*/  IADD3 R2, R17, R4, R6 ;  /* 0x0000000411027210 */ /* 0x000fe20007ffe006 */
[----:B------:R-:W-:Y:S02]  /*0e10*/  STL [R1+0x1c], R14 ;  /* 0x00001c0e01007387 */ /* 0x000fe40000100800 */
[----:B------:R-:W-:Y:S02]  /*0e20*/  IMAD R0, R0, 0x40, R5 ;  /* 0x0000004000007824 */ /* 0x000fe400078e0205 */
[----:B------:R-:W-:Y:S04]  /*0e30*/  STL [R1+0x30], R8 ;  /* 0x0000300801007387 */ /* 0x000fe80000100800 */
[----:B------:R-:W-:Y:S04]  /*0e40*/  STL [R1+0x64], R13 ;  /* 0x0000640d01007387 */ /* 0x000fe80000100800 */
[----:B------:R-:W-:Y:S04]  /*0e50*/  STL [R1+0x3c], R9 ;  /* 0x00003c0901007387 */ /* 0x000fe80000100800 */
[----:B------:R-:W-:Y:S04]  /*0e60*/  STL [R1+0x5c], R2 ;  /* 0x00005c0201007387 */ /* 0x000fe80000100800 */
[----:B------:R-:W-:Y:S04]  /*0e70*/  STL [R1+0x40], R10 ;  /* 0x0000400a01007387 */ /* 0x000fe80000100800 */
[----:B------:R0:W-:Y:S02]  /*0e80*/  STL [R1+0x60], R0 ;  /* 0x0000600001007387 */ /* 0x0001e40000100800 */
[----:B0-----:R-:W-:-:S04]  /*0e90*/  LOP3.LUT R0, R14, 0x10, R15, 0xf8, !PT ;  /* 0x000000100e007812 */ /* 0x001fc800078ef80f */
[----:B------:R-:W-:Y:S01]  /*0ea0*/  LOP3.LUT R0, R0, R13, RZ, 0x3c, !PT ;  /* 0x0000000d00007212 */ /* 0x000fe200078e3cff */
[----:B------:R0:W-:Y:S04]  /*0eb0*/  STL [R1+0x44], R11 ;  /* 0x0000440b01007387 */ /* 0x0001e80000100800 */
[----:B------:R-:W-:Y:S01]  /*0ec0*/  IMAD.IADD R0, R8, 0x1, R0 ;  /* 0x0000000108007824 */ /* 0x000fe200078e0200 */
[----:B------:R0:W-:Y:S04]  /*0ed0*/  STL [R1+0x54], RZ ;  /* 0x000054ff01007387 */ /* 0x0001e80000100800 */
[----:B------:R0:W-:Y:S04]  /*0ee0*/  STL [R1+0x8], RZ ;  /* 0x000008ff01007387 */ /* 0x0001e80000100800 */
[----:B------:R0:W-:Y:S01]  /*0ef0*/  STL [R1+0x48], R0 ;  /* 0x0000480001007387 */ /* 0x0001e20000100800 */
[----:B------:R-:W-:-:S02]  /*0f00*/  LOP3.LUT R156, R3, 0x7ffffffc, RZ, 0xc0, !PT ;  /* 0x7ffffffc039c7812 */ /* 0x000fc400078ec0ff */
[----:B------:R-:W-:Y:S01]  /*0f10*/  CS2R R18, SRZ ;  /* 0x0000000000127805 */ /* 0x000fe2000001ff00 */
[----:B------:R-:W-:Y:S02]  /*0f20*/  IMAD.MOV.U32 R22, RZ, RZ, RZ ;  /* 0x000000ffff167224 */ /* 0x000fe400078e00ff */
[----:B------:R-:W-:Y:S01]  /*0f30*/  IMAD.IADD R156, R12, 0x1, -R156 ;  /* 0x000000010c9c7824 */ /* 0x000fe200078e0a9c */
[----:B0-2---:R-:W-:-:S07]  /*0f40*/  LOP3.LUT R157, R16, 0x1, RZ, 0xfc, !PT ;  /* 0x00000001109d7812 */ /* 0x005fce00078efcff */
.L_x_1275:
[----:B0-2--5:R-:W2:Y:S01]  /*0f50*/  LDL R30, [R1+0x44] ;  /* 0x00004400011e7983 */ /* 0x025ea20000100800 */
[----:B------:R-:W-:Y:S01]  /*0f60*/  ULDC.64 UR4, c[0x0][0xa28] ;  /* 0x00028a0000047ab9 */ /* 0x000fe20000000a00 */
[----:B-1-3--:R-:W2:Y:S01]  /*0f70*/  LDC.64 R4, c[0x0][0xa08] ;  /* 0x00028200ff047b82 */ /* 0x00aea20000000a00 */
[----:B------:R-:W-:Y:S01]  /*0f80*/  ISETP.NE.U32.AND P0, PT, RZ, UR4, PT ;  /* 0x00000004ff007c0c */ /* 0x000fe2000bf05070 */
[----:B------:R-:W3:Y:S04]  /*0f90*/  LDL R12, [R1+0x3c] ;  /* 0x00003c00010c7983 */ /* 0x000ee80000100800 */
[----:B------:R-:W4:Y:S01]  /*0fa0*/  LDL R33, [R1+0x40] ;  /* 0x0000400001217983 */ /* 0x000f220000100800 */
[----:B------:R-:W-:Y:S01]  /*0fb0*/  ISETP.NE.AND.EX P0, PT, RZ, UR5, PT, P0 ;  /* 0x00000005ff007c0c */ /* 0x000fe2000bf05300 */
[----:B------:R-:W-:Y:S01]  /*0fc0*/  ULDC.64 UR4, c[0x0][0xa18] ;  /* 0x0002860000047ab9 */ /* 0x000fe20000000a00 */
[----:B------:R-:W-:Y:S01]  /*0fd0*/  IMAD.MOV.U32 R0, RZ, RZ, RZ ;  /* 0x000000ffff007224 */ /* 0x000fe200078e00ff */
[----:B------:R-:W-:Y:S01]  /*0fe0*/  ISETP.NE.U32.AND P1, PT, RZ, UR4, PT ;  /* 0x00000004ff007c0c */ /* 0x000fe2000bf25070 */
[----:B------:R-:W-:Y:S01]  /*0ff0*/  IMAD.MOV.U32 R28, RZ, RZ, RZ ;  /* 0x000000ffff1c7224 */ /* 0x000fe200078e00ff */
[----:B------:R-:W-:-:S02]  /*1000*/  ULDC.64 UR6, c[0x0][0xa20] ;  /* 0x0002880000067ab9 */ /* 0x000fc40000000a00 */
[----:B------:R-:W-:Y:S01]  /*1010*/  ISETP.NE.AND.EX P1, PT, RZ, UR5, PT, P1 ;  /* 0x00000005ff007c0c */ /* 0x000fe2000bf25310 */
[----:B------:R-:W-:-:S05]  /*1020*/  ULDC.64 UR4, c[0x0][0xa08] ;  /* 0x0002820000047ab9 */ /* 0x000fca0000000a00 */
[----:B------:R-:W0:Y:S08]  /*1030*/  @P0 LDC.64 R2, c[0x0][0xa28] ;  /* 0x00028a00ff020b82 */ /* 0x000e300000000a00 */
[----:B------:R-:W1:Y:S01]  /*1040*/  @P1 LDC.64 R6, c[0x0][0xa18] ;  /* 0x00028600ff061b82 */ /* 0x000e620000000a00 */
[----:B------:R-:W-:Y:S01]  /*1050*/  ISETP.NE.U32.AND P3, PT, RZ, UR4, PT ;  /* 0x00000004ff007c0c */ /* 0x000fe2000bf65070 */
[----:B------:R-:W-:-:S02]  /*1060*/  ULDC UR4, c[0x0][0x288] ;  /* 0x0000a20000047ab9 */ /* 0x000fc40000000800 */
[----:B------:R-:W-:Y:S01]  /*1070*/  IMAD.U32 R10, RZ, RZ, UR4 ;  /* 0x00000004ff0a7e24 */ /* 0x000fe2000f8e00ff */
[----:B------:R-:W-:Y:S01]  /*1080*/  ISETP.NE.AND.EX P3, PT, RZ, UR5, PT, P3 ;  /* 0x00000005ff007c0c */ /* 0x000fe2000bf65330 */
[----:B------:R-:W-:Y:S01]  /*1090*/  ULDC.64 UR4, c[0x0][0x3f8] ;  /* 0x0000fe0000047ab9 */ /* 0x000fe20000000a00 */
[----:B--2---:R-:W-:-:S04]  /*10a0*/  IMAD.WIDE R8, R30, 0x4, R4 ;  /* 0x000000041e087825 */ /* 0x004fc800078e0204 */
[----:B-1----:R-:W-:-:S07]  /*10b0*/  @P1 IMAD.WIDE R4, R30, 0x4, R6 ;  /* 0x000000041e041825 */ /* 0x002fce00078e0206 */
[----:B------:R1:W5:Y:S04]  /*10c0*/  @P3 LDG.E R28, desc[UR40][R8.64] ;  /* 0x00000028081c3981 */ /* 0x000368000c1e1900 */
[----:B------:R-:W2:Y:S01]  /*10d0*/  @P1 LDG.E R10, desc[UR40][R4.64] ;  /* 0x00000028040a1981 */ /* 0x000ea2000c1e1900 */
[----:B0-----:R-:W-:-:S05]  /*10e0*/  @P0 IMAD.WIDE R2, R30, 0x4, R2 ;  /* 0x000000041e020825 */ /* 0x001fca00078e0202 */
[----:B------:R1:W5:Y:S01]  /*10f0*/  @P0 LDG.E R0, desc[UR40][R2.64] ;  /* 0x0000002802000981 */ /* 0x000362000c1e1900 */
[----:B------:R-:W-:-:S03]  /*1100*/  UISETP.NE.U32.AND UP0, UPT, UR4, URZ, UPT ;  /* 0x0000003f0400728c */ /* 0x000fc6000bf05070 */
[----:B------:R-:W-:Y:S01]  /*1110*/  ULDC UR4, c[0x0][0x404] ;  /* 0x0001010000047ab9 */ /* 0x000fe20000000800 */
[----:B------:R-:W-:Y:S01]  /*1120*/  UISETP.NE.AND.EX UP0, UPT, UR5, URZ, UPT, UP0 ;  /* 0x0000003f0500728c */ /* 0x000fe2000bf05300 */
[----:B------:R-:W-:Y:S02]  /*1130*/  ISETP.NE.U32.AND P2, PT, RZ, UR6, PT ;  /* 0x00000006ff007c0c */ /* 0x000fe4000bf45070 */
[----:B------:R-:W-:Y:S01]  /*1140*/  ULDC UR5, c[0x0][0x2e0] ;  /* 0x0000b80000057ab9 */ /* 0x000fe20000000800 */
[----:B------:R-:W-:Y:S01]  /*1150*/  USEL UR4, UR4, 0x1, UP0 ;  /* 0x0000000104047887 */ /* 0x000fe20008000000 */
[----:B------:R-:W-:-:S03]  /*1160*/  ISETP.NE.AND.EX P2, PT, RZ, UR7, PT, P2 ;  /* 0x00000007ff007c0c */ /* 0x000fc6000bf45320 */
[----:B------:R-:W-:-:S03]  /*1170*/  UIMAD UR4, UR4, UR5, URZ ;  /* 0x00000005040472a4 */ /* 0x000fc6000f8e023f */
[----:B------:R-:W-:Y:S01]  /*1180*/  ULDC UR5, c[0x0][0x338] ;  /* 0x0000ce0000057ab9 */ /* 0x000fe20000000800 */
[----:B--2---:R1:W-:Y:S04]  /*1190*/  STL [R1+0x28], R10 ;  /* 0x0000280a01007387 */ /* 0x0043e80000100800 */
[----:B---3--:R1:W-:Y:S04]  /*11a0*/  STL [R1+0x58], R12 ;  /* 0x0000580c01007387 */ /* 0x0083e80000100800 */
[----:B----4-:R1:W-:Y:S04]  /*11b0*/  STL [R1+0x4c], R33 ;  /* 0x00004c2101007387 */ /* 0x0103e80000100800 */
[----:B------:R1:W-:Y:S01]  /*11c0*/  STL [R1+0x50], R30 ;  /* 0x0000501e01007387 */ /* 0x0003e20000100800 */
[----:B------:R-:W-:Y:S01]  /*11d0*/  IMAD.MOV.U32 R13, RZ, RZ, R10 ;  /* 0x000000ffff0d7224 */ /* 0x000fe200078e000a */
[----:B------:R-:W-:Y:S06]  /*11e0*/  @P1 BRA `(.L_x_1078) ;  /* 0x0000000000281947 */ /* 0x000fec0003800000 */
[----:B------:R-:W-:Y:S02]  /*11f0*/  ULDC.64 UR6, c[0x0][0xa00] ;  /* 0x0002800000067ab9 */ /* 0x000fe40000000a00 */
[----:B------:R-:W-:-:S04]  /*1200*/  ISETP.NE.U32.AND P0, PT, RZ, UR6, PT ;  /* 0x00000006ff007c0c */ /* 0x000fc8000bf05070 */
[----:B------:R-:W-:-:S13]  /*1210*/  ISETP.NE.AND.EX P0, PT, RZ, UR7, PT, P0 ;  /* 0x00000007ff007c0c */ /* 0x000fda000bf05300 */
[----:B------:R-:W-:Y:S05]  /*1220*/  @!P0 BRA `(.L_x_1078) ;  /* 0x0000000000188947 */ /* 0x000fea0003800000 */
[----:B-1----:R-:W0:Y:S02]  /*1230*/  LDC.64 R2, c[0x0][0xa00] ;  /* 0x00028000ff027b82 */ /* 0x002e240000000a00 */
[----:B0-----:R-:W-:-:S05]  /*1240*/  IMAD.WIDE R2, R30, 0x4, R2 ;  /* 0x000000041e027825 */ /* 0x001fca00078e0202 */
[----:B------:R-:W2:Y:S04]  /*1250*/  LDG.E R4, desc[UR40][R2.64] ;  /* 0x0000002802047981 */ /* 0x000ea8000c1e1900 */
[----:B------:R-:W2:Y:S02]  /*1260*/  LDG.E R5, desc[UR40][R2.64+0x4] ;  /* 0x0000042802057981 */ /* 0x000ea4000c1e1900 */
[----:B--2---:R-:W-:-:S05]  /*1270*/  IMAD.IADD R13, R5, 0x1, -R4 ;  /* 0x00000001050d7824 */ /* 0x004fca00078e0a04 */
[----:B------:R0:W-:Y:S02]  /*1280*/  STL [R1+0x28], R13 ;  /* 0x0000280d01007387 */ /* 0x0001e40000100800 */
.L_x_1078:
[----:B------:R-:W-:Y:S02]  /*1290*/  IMAD.U32 R27, RZ, RZ, UR5 ;  /* 0x00000005ff1b7e24 */ /* 0x000fe4000f8e00ff */
[----:B------:R-:W-:Y:S01]  /*12a0*/  IMAD.U32 R29, RZ, RZ, UR4 ;  /* 0x00000004ff1d7e24 */ /* 0x000fe2000f8e00ff */
[----:B------:R-:W-:Y:S06]  /*12b0*/  @!P2 BRA `(.L_x_1079) ;  /* 0x000000000010a947 */ /* 0x000fec0003800000 */
[----:B-1----:R-:W1:Y:S02]  /*12c0*/  LDC.64 R2, c[0x0][0xa20] ;  /* 0x00028800ff027b82 */ /* 0x002e640000000a00 */
[----:B-1----:R-:W-:-:S05]  /*12d0*/  IMAD.WIDE R2, R30, 0x4, R2 ;  /* 0x000000041e027825 */ /* 0x002fca00078e0202 */
[----:B------:R2:W5:Y:S01]  /*12e0*/  LDG.E R29, desc[UR40][R2.64] ;  /* 0x00000028021d7981 */ /* 0x000562000c1e1900 */
[----:B------:R-:W-:Y:S05]  /*12f0*/  BRA `(.L_x_1080) ;  /* 0x0000000000107947 */ /* 0x000fea0003800000 */
.L_x_1079:
[----:B------:R-:W-:Y:S05]  /*1300*/  @!P3 BRA `(.L_x_1080) ;  /* 0x00000000000cb947 */ /* 0x000fea0003800000 */
[----:B-1----:R-:W2:Y:S04]  /*1310*/  LDG.E R2, desc[UR40][R8.64] ;  /* 0x0000002808027981 */ /* 0x002ea8000c1e1900 */
[----:B------:R-:W2:Y:S02]  /*1320*/  LDG.E R29, desc[UR40][R8.64+0x4] ;  /* 0x00000428081d7981 */ /* 0x000ea4000c1e1900 */
[----:B--2---:R-:W-:-:S07]  /*1330*/  IMAD.IADD R29, R29, 0x1, -R2 ;  /* 0x000000011d1d7824 */ /* 0x004fce00078e0a02 */
.L_x_1080:
[----:B------:R-:W-:Y:S01]  /*1340*/  ULDC.64 UR4, c[0x0][0xa10] ;  /* 0x0002840000047ab9 */ /* 0x000fe20000000a00 */
[----:B-1----:R-:W1:Y:S01]  /*1350*/  LDC.64 R8, c[0x0][0x9e0] ;  /* 0x00027800ff087b82 */ /* 0x002e620000000a00 */
[----:B------:R-:W-:-:S04]  /*1360*/  ISETP.NE.U32.AND P0, PT, RZ, UR4, PT ;  /* 0x00000004ff007c0c */ /* 0x000fc8000bf05070 */
[----:B------:R-:W-:Y:S01]  /*1370*/  ISETP.NE.AND.EX P0, PT, RZ, UR5, PT, P0 ;  /* 0x00000005ff007c0c */ /* 0x000fe2000bf05300 */
[----:B------:R-:W-:Y:S02]  /*1380*/  ULDC.64 UR4, c[0x0][0xa30] ;  /* 0x00028c0000047ab9 */ /* 0x000fe40000000a00 */
[----:B------:R-:W-:-:S04]  /*1390*/  ISETP.NE.U32.AND P1, PT, RZ, UR4, PT ;  /* 0x00000004ff007c0c */ /* 0x000fc8000bf25070 */
[----:B------:R-:W-:-:S06]  /*13a0*/  ISETP.NE.AND.EX P1, PT, RZ, UR5, PT, P1 ;  /* 0x00000005ff007c0c */ /* 0x000fcc000bf25310 */
[----:B--2---:R-:W2:Y:S08]  /*13b0*/  @P0 LDC.64 R2, c[0x0][0xa10] ;  /* 0x00028400ff020b82 */ /* 0x004eb00000000a00 */
[----:B------:R-:W3:Y:S01]  /*13c0*/  @P1 LDC.64 R4, c[0x0][0xa30] ;  /* 0x00028c00ff041b82 */ /* 0x000ee20000000a00 */
[----:B--2---:R-:W-:-:S05]  /*13d0*/  @P0 IMAD.WIDE R2, R30, 0x4, R2 ;  /* 0x000000041e020825 */ /* 0x004fca00078e0202 */
[----:B------:R-:W2:Y:S04]  /*13e0*/  @P0 LDG.E R6, desc[UR40][R2.64] ;  /* 0x0000002802060981 */ /* 0x000ea8000c1e1900 */
[----:B------:R-:W2:Y:S01]  /*13f0*/  @P0 LDG.E R7, desc[UR40][R2.64+0x4] ;  /* 0x0000042802070981 */ /* 0x000ea2000c1e1900 */
[----:B-----5:R-:W-:Y:S02]  /*1400*/  IMAD.IADD R10, R29, 0x1, -R0 ;  /* 0x000000011d0a7824 */ /* 0x020fe400078e0a00 */
[----:B------:R-:W-:Y:S02]  /*1410*/  IMAD.MOV.U32 R24, RZ, RZ, R29 ;  /* 0x000000ffff187224 */ /* 0x000fe400078e001d */
[----:B---3--:R-:W-:-:S05]  /*1420*/  @P1 IMAD.WIDE R4, R30, 0x4, R4 ;  /* 0x000000041e041825 */ /* 0x008fca00078e0204 */
[----:B------:R3:W5:Y:S01]  /*1430*/  @P1 LDG.E R24, desc[UR40][R4.64] ;  /* 0x0000002804181981 */ /* 0x000762000c1e1900 */
[----:B-1----:R-:W-:Y:S01]  /*1440*/  ISETP.GE.AND P1, PT, R9, 0x1, PT ;  /* 0x000000010900780c */ /* 0x002fe20003f26270 */
[----:B--2---:R-:W-:Y:S02]  /*1450*/  @P0 IMAD.IADD R27, R7, 0x1, -R6 ;  /* 0x00000001071b0824 */ /* 0x004fe400078e0a06 */
[----:B------:R-:W-:Y:S02]  /*1460*/  IMAD.MOV.U32 R6, RZ, RZ, 0xc0 ;  /* 0x000000c0ff067424 */ /* 0x000fe400078e00ff */
[----:B------:R-:W-:Y:S02]  /*1470*/  IMAD.IADD R11, R10, 0x1, R27 ;  /* 0x000000010a0b7824 */ /* 0x000fe400078e021b */
[----:B------:R-:W-:Y:S02]  /*1480*/  IMAD R6, R12, R6, 0xc0 ;  /* 0x000000c00c067424 */ /* 0x000fe400078e0206 */
[C---:B------:R-:W-:Y:S01]  /*1490*/  VIADD R0, R11.reuse, 0x7f ;  /* 0x0000007f0b007836 */ /* 0x040fe20000000000 */
[----:B------:R3:W-:Y:S02]  /*14a0*/  STL [R1+0x24], R11 ;  /* 0x0000240b01007387 */ /* 0x0007e40000100800 */
[----:B------:R-:W-:-:S02]  /*14b0*/  IADD3 R7, R11, R6, -R13 ;  /* 0x000000060b077210 */ /* 0x000fc40007ffe80d */
[----:B------:R-:W-:-:S04]  /*14c0*/  SHF.R.S32.HI R3, RZ, 0x1f, R0 ;  /* 0x0000001fff037819 */ /* 0x000fc80000011400 */
[----:B------:R-:W-:Y:S01]  /*14d0*/  LEA.HI R2, R3, R0, RZ, 0x7 ;  /* 0x0000000003027211 */ /* 0x000fe200078f38ff */
[----:B------:R-:W-:-:S03]  /*14e0*/  IMAD.IADD R0, R7, 0x1, R8 ;  /* 0x0000000107007824 */ /* 0x000fc600078e0208 */
[----:B------:R-:W-:Y:S01]  /*14f0*/  SHF.R.S32.HI R2, RZ, 0x7, R2 ;  /* 0x00000007ff027819 */ /* 0x000fe20000011402 */
[----:B---3--:R-:W-:Y:S06]  /*1500*/  @!P1 BRA `(.L_x_1081) ;  /* 0x0000000000489947 */ /* 0x008fec0003800000 */
[C---:B------:R-:W-:Y:S01]  /*1510*/  ISETP.GT.AND P0, PT, R7.reuse, RZ, PT ;  /* 0x000000ff0700720c */ /* 0x040fe20003f04270 */
[----:B------:R-:W-:Y:S01]  /*1520*/  BSSY B0, `(.L_x_1082) ;  /* 0x000000e000007945 */ /* 0x000fe20003800000 */
[----:B------:R-:W-:-:S11]  /*1530*/  VIADD R3, R7, 0xffffffff ;  /* 0xffffffff07037836 */ /* 0x000fd60000000000 */
[----:B------:R-:W-:Y:S05]  /*1540*/  @P0 BRA `(.L_x_1083) ;  /* 0x00000000001c0947 */ /* 0x000fea0003800000 */
[----:B------:R-:W-:Y:S01]  /*1550*/  ISETP.NE.AND P0, PT, R9, 0x1, PT ;  /* 0x000000010900780c */ /* 0x000fe20003f05270 */
[----:B------:R-:W-:-:S12]  /*1560*/  IMAD.MOV R3, RZ, RZ, -R7 ;  /* 0x000000ffff037224 */ /* 0x000fd800078e0a07 */
[----:B------:R-:W1:Y:S02]  /*1570*/  @P0 LDC.64 R4, c[0x0][0x9e8] ;  /* 0x00027a00ff040b82 */ /* 0x000e640000000a00 */
[----:B-1----:R-:W-:-:S05]  /*1580*/  @P0 IMAD.HI.U32 R4, R3, R4, RZ ;  /* 0x0000000403040227 */ /* 0x002fca00078e00ff */
[----:B------:R-:W-:-:S04]  /*1590*/  @P0 SHF.R.U32.HI R3, RZ, R5, R4 ;  /* 0x00000005ff030219 */ /* 0x000fc80000011604 */
[----:B------:R-:W-:Y:S01]  /*15a0*/  LOP3.LUT R3, RZ, R3, RZ, 0x33, !PT ;  /* 0x00000003ff037212 */ /* 0x000fe200078e33ff */
[----:B------:R-:W-:Y:S06]  /*15b0*/  BRA `(.L_x_1084) ;  /* 0x0000000000107947 */ /* 0x000fec0003800000 */
.L_x_1083:
[----:B------:R-:W-:-:S13]  /*15c0*/  ISETP.NE.AND P0, PT, R9, 0x1, PT ;  /* 0x000000010900780c */ /* 0x000fda0003f05270 */
[----:B------:R-:W1:Y:S02]  /*15d0*/  @P0 LDC.64 R4, c[0x0][0x9e8] ;  /* 0x00027a00ff040b82 */ /* 0x000e640000000a00 */
[----:B-1----:R-:W-:-:S05]  /*15e0*/  @P0 IMAD.HI.U32 R4, R3, R4, RZ ;  /* 0x0000000403040227 */ /* 0x002fca00078e00ff */
[----:B------:R-:W-:-:S07]  /*15f0*/  @P0 SHF.R.U32.HI R3, RZ, R5, R4 ;  /* 0x00000005ff030219 */ /* 0x000fce0000011604 */
.L_x_1084:
[----:B------:R-:W-:Y:S05]  /*1600*/  BSYNC B0 ;  /* 0x0000000000007941 */ /* 0x000fea0003800000 */
.L_x_1082:
[----:B------:R-:W-:-:S05]  /*1610*/  IMAD R3, R3, R9, R9 ;  /* 0x0000000903037224 */ /* 0x000fca00078e0209 */
[----:B------:R-:W-:-:S07]  /*1620*/  VIMNMX R0, R0, R3, PT ;  /* 0x0000000300007248 */ /* 0x000fce0003fe0100 */
.L_x_1081:
[----:B------:R-:W-:Y:S01]  /*1630*/  IMAD R3, R12, 0xc0, -R13 ;  /* 0x000000c00c037824 */ /* 0x000fe200078e0a0d */
[----:B------:R-:W-:-:S03]  /*1640*/  ULDC UR4, c[0x0][0x9dc] ;  /* 0x0002770000047ab9 */ /* 0x000fc60000000800 */
[----:B------:R-:W-:-:S04]  /*1650*/  IMAD.IADD R3, R11, 0x1, R3 ;  /* 0x000000010b037824 */ /* 0x000fc800078e0203 */
[----:B------:R-:W-:Y:S01]  /*1660*/  VIADD R4, R3, -UR4 ;  /* 0x8000000403047c36 */ /* 0x000fe20008000000 */
[----:B------:R-:W-:Y:S06]  /*1670*/  @!P1 BRA `(.L_x_1085) ;  /* 0x0000000000449947 */ /* 0x000fec0003800000 */
[----:B------:R-:W-:Y:S01]  /*1680*/  ISETP.GT.AND P0, PT, R3, -0x1, PT ;  /* 0xffffffff0300780c */ /* 0x000fe20003f04270 */
[----:B------:R-:W-:-:S12]  /*1690*/  BSSY B0, `(.L_x_1086) ;  /* 0x000000d000007945 */ /* 0x000fd80003800000 */
        /* <DEDUP_REMOVED lines=8> */
.L_x_1087:
[----:B------:R-:W-:-:S13]  /*1720*/  ISETP.NE.AND P0, PT, R9, 0x1, PT ;  /* 0x000000010900780c */ /* 0x000fda0003f05270 */
[----:B------:R-:W1:Y:S02]  /*1730*/  @P0 LDC.64 R6, c[0x0][0x9e8] ;  /* 0x00027a00ff060b82 */ /* 0x000e640000000a00 */
[----:B-1----:R-:W-:-:S05]  /*1740*/  @P0 IMAD.HI.U32 R6, R3, R6, RZ ;  /* 0x0000000603060227 */ /* 0x002fca00078e00ff */
[----:B------:R-:W-:-:S07]  /*1750*/  @P0 SHF.R.U32.HI R3, RZ, R7, R6 ;  /* 0x00000007ff030219 */ /* 0x000fce0000011606 */
.L_x_1088:
[----:B------:R-:W-:Y:S05]  /*1760*/  BSYNC B0 ;  /* 0x0000000000007941 */ /* 0x000fea0003800000 */
.L_x_1086:
[----:B------:R-:W-:-:S05]  /*1770*/  IMAD R3, R3, R9, RZ ;  /* 0x0000000903037224 */ /* 0x000fca00078e02ff */
[----:B------:R-:W-:-:S07]  /*1780*/  VIMNMX R4, R4, R3, !PT ;  /* 0x0000000304047248 */ /* 0x000fce0007fe0100 */
.L_x_1085:
[----:B------:R-:W-:Y:S01]  /*1790*/  VIADD R0, R0, 0x7f ;  /* 0x0000007f00007836 */ /* 0x000fe20000000000 */
[----:B------:R-:W-:Y:S02]  /*17a0*/  SHF.R.S32.HI R5, RZ, 0x1f, R4 ;  /* 0x0000001fff057819 */ /* 0x000fe40000011404 */
[----:B------:R-:W-:Y:S02]  /*17b0*/  PLOP3.LUT P3, PT, PT, PT, PT, 0x80, 0x0 ;  /* 0x000000000000781c */ /* 0x000fe40003f6f070 */
[----:B------:R-:W-:Y:S02]  /*17c0*/  SHF.R.S32.HI R3, RZ, 0x1f, R0 ;  /* 0x0000001fff037819 */ /* 0x000fe40000011400 */
[----:B------:R-:W-:Y:S02]  /*17d0*/  LEA.HI R5, R5, R4, RZ, 0x7 ;  /* 0x0000000405057211 */ /* 0x000fe400078f38ff */
[----:B------:R-:W-:Y:S02]  /*17e0*/  LEA.HI R3, R3, R0, RZ, 0x7 ;  /* 0x0000000003037211 */ /* 0x000fe400078f38ff */
[----:B------:R-:W-:-:S02]  /*17f0*/  SHF.R.S32.HI R5, RZ, 0x7, R5 ;  /* 0x00000007ff057819 */ /* 0x000fc40000011405 */
[----:B------:R-:W-:Y:S02]  /*1800*/  SHF.R.S32.HI R3, RZ, 0x7, R3 ;  /* 0x00000007ff037819 */ /* 0x000fe40000011403 */
[----:B------:R-:W-:Y:S02]  /*1810*/  VIMNMX R5, RZ, R5, !PT ;  /* 0x00000005ff057248 */ /* 0x000fe40007fe0100 */
[----:B------:R-:W-:-:S03]  /*1820*/  VIMNMX R3, R2, R3, PT ;  /* 0x0000000302037248 */ /* 0x000fc60003fe0100 */
[--C-:B------:R-:W-:Y:S02]  /*1830*/  IMAD R5, R5, 0x80, -R10.reuse ;  /* 0x0000008005057824 */ /* 0x100fe400078e0a0a */
[----:B------:R-:W-:-:S03]  /*1840*/  IMAD R0, R3, 0x80, -R10 ;  /* 0x0000008003007824 */ /* 0x000fc600078e0a0a */
[----:B------:R-:W-:Y:S02]  /*1850*/  VIMNMX R5, RZ, R5, !PT ;  /* 0x00000005ff057248 */ /* 0x000fe40007fe0100 */
[----:B------:R-:W-:Y:S02]  /*1860*/  VIMNMX R0, R0, R27, PT ;  /* 0x0000001b00007248 */ /* 0x000fe40003fe0100 */
[----:B------:R-:W-:Y:S02]  /*1870*/  SHF.R.U32.HI R26, RZ, 0x7, R5 ;  /* 0x00000007ff1a7819 */ /* 0x000fe40000011605 */
[----:B------:R-:W-:-:S03]  /*1880*/  ISETP.GT.AND P0, PT, R0, R5, PT ;  /* 0x000000050000720c */ /* 0x000fc60003f04270 */
[----:B------:R-:W-:-:S10]  /*1890*/  IMAD.MOV.U32 R25, RZ, RZ, R26 ;  /* 0x000000ffff197224 */ /* 0x000fd400078e001a */
[----:B------:R-:W-:-:S05]  /*18a0*/  @P0 VIADD R0, R0, 0x7f ;  /* 0x0000007f00000836 */ /* 0x000fca0000000000 */
[----:B------:R-:W-:-:S04]  /*18b0*/  @P0 SHF.R.S32.HI R3, RZ, 0x1f, R0 ;  /* 0x0000001fff030819 */ /* 0x000fc80000011400 */
[----:B------:R-:W-:-:S04]  /*18c0*/  @P0 LEA.HI R3, R3, R0, RZ, 0x7 ;  /* 0x0000000003030211 */ /* 0x000fc800078f38ff */
[----:B------:R-:W-:-:S04]  /*18d0*/  @P0 SHF.R.S32.HI R25, RZ, 0x7, R3 ;  /* 0x00000007ff190819 */ /* 0x000fc80000011403 */
[----:B------:R-:W-:-:S13]  /*18e0*/  ISETP.GT.AND P0, PT, R25, R26, PT ;  /* 0x0000001a1900720c */ /* 0x000fda0003f04270 */
[----:B------:R-:W-:Y:S05]  /*18f0*/  @!P0 BRA `(.L_x_1089) ;  /* 0x0000004c00c88947 */ /* 0x000fea0003800000 */
        /* <DEDUP_REMOVED lines=17> */
[----:B01----:R-:W-:-:S07]  /*1a10*/  IMAD.MOV.U32 R13, RZ, RZ, RZ ;  /* 0x000000ffff0d7224 */ /* 0x003fce00078e00ff */
[----:B------:R-:W-:-:S07]  /*1a20*/  LEPC R20, `(.L_x_1091) ;  /* 0x000000001014794e */ /* 0x000fce0000000000 */
[----:B--2--5:R-:W-:Y:S05]  /*1a30*/  CALL.ABS.NOINC R14 ;  /* 0x000000000e007343 */ /* 0x024fea0003c00000 */
.L_x_1091:
[----:B------:R-:W-:Y:S05]  /*1a40*/  BSYNC B6 ;  /* 0x0000000000067941 */ /* 0x000fea0003800000 */
.L_x_1090:
        /* <DEDUP_REMOVED lines=20> */
.L_x_1093:
[----:B------:R-:W-:Y:S05]  /*1b90*/  BSYNC B6 ;  /* 0x0000000000067941 */ /* 0x000fea0003800000 */
.L_x_1092:
[----:B------:R-:W-:Y:S01]  /*1ba0*/  ULDC.64 UR4, c[0x0][0x9f8] ;  /* 0x00027e0000047ab9 */ /* 0x000fe20000000a00 */
[----:B------:R-:W2:Y:S01]  /*1bb0*/  LDL R31, [R1+0x20] ;  /* 0x00002000011f7983 */ /* 0x000ea20000100800 */
[----:B------:R-:W-:Y:S01]  /*1bc0*/  ISETP.NE.U32.AND P0, PT, RZ, UR4, PT ;  /* 0x00000004ff007c0c */ /* 0x000fe2000bf05070 */
[----:B------:R-:W-:Y:S01]  /*1bd0*/  IMAD.MOV.U32 R12, RZ, RZ, R30 ;  /* 0x000000ffff0c7224 */ /* 0x000fe200078e001e */
[----:B------:R-:W1:Y:S01]  /*1be0*/  LDC R0, c[0x0][0x428] ;  /* 0x00010a00ff007b82 */ /* 0x000e620000000800 */
[----:B------:R-:W3:Y:S01]  /*1bf0*/  S2R R20, SR_TID.X ;  /* 0x0000000000147919 */ /* 0x000ee20000002100 */
[----:B------:R-:W-:Y:S01]  /*1c00*/  ISETP.NE.AND.EX P0, PT, RZ, UR5, PT, P0 ;  /* 0x00000005ff007c0c */ /* 0x000fe2000bf05300 */
[----:B------:R-:W-:Y:S01]  /*1c10*/  ULDC UR6, c[0x0][0x2e4] ;  /* 0x0000b90000067ab9 */ /* 0x000fe20000000800 */
[----:B------:R-:W-:Y:S01]  /*1c20*/  ULDC.64 UR4, c[0x0][0x2f8] ;  /* 0x0000be0000047ab9 */ /* 0x000fe20000000a00 */
[----:B------:R-:W-:Y:S01]  /*1c30*/  ULDC.64 UR8, c[0x0][0x320] ;  /* 0x0000c80000087ab9 */ /* 0x000fe20000000a00 */
[----:B------:R-:W-:-:S02]  /*1c40*/  ULDC.64 UR10, c[0x0][0xa08] ;  /* 0x00028200000a7ab9 */ /* 0x000fc40000000a00 */
[----:B------:R-:W4:Y:S08]  /*1c50*/  LDC.64 R70, c[0x0][0x2f0] ;  /* 0x0000bc00ff467b82 */ /* 0x000f300000000a00 */
[----:B------:R-:W0:Y:S01]  /*1c60*/  @P0 LDC.64 R4, c[0x0][0x9f8] ;  /* 0x00027e00ff040b82 */ /* 0x000e220000000a00 */
[----:B------:R-:W-:-:S07]  /*1c70*/  SHF.R.S32.HI R83, RZ, 0x1f, R23 ;  /* 0x0000001fff537819 */ /* 0x000fce0000011417 */
[----:B------:R-:W2:Y:S08]  /*1c80*/  LDC R88, c[0x0][0x3d4] ;  /* 0x0000f500ff587b82 */ /* 0x000eb00000000800 */
[----:B------:R-:W2:Y:S01]  /*1c90*/  LDC.64 R68, c[0x0][0x3d8] ;  /* 0x0000f600ff447b82 */ /* 0x000ea20000000a00 */
[----:B0-----:R-:W-:-:S05]  /*1ca0*/  @P0 IMAD.WIDE R4, R30, 0x4, R4 ;  /* 0x000000041e040825 */ /* 0x001fca00078e0204 */
[----:B------:R0:W2:Y:S01]  /*1cb0*/  @P0 LDG.E R12, desc[UR40][R4.64] ;  /* 0x00000028040c0981 */ /* 0x0000a2000c1e1900 */
[----:B-1----:R-:W-:Y:S01]  /*1cc0*/  ISETP.NE.AND P0, PT, R0, 0x1, PT ;  /* 0x000000010000780c */ /* 0x002fe20003f05270 */
[----:B---3--:R-:W-:Y:S02]  /*1cd0*/  VIADD R32, R20, 0xffffff80 ;  /* 0xffffff8014207836 */ /* 0x008fe40000000000 */
[----:B------:R-:W-:Y:S02]  /*1ce0*/  IMAD.IADD R20, R28, 0x1, R29 ;  /* 0x000000011c147824 */ /* 0x000fe400078e021d */
[----:B----4-:R-:W-:Y:S01]  /*1cf0*/  IMAD R14, R83, R70, RZ ;  /* 0x00000046530e7224 */ /* 0x010fe200078e02ff */
[----:B------:R-:W-:Y:S02]  /*1d00*/  LEA.HI R30, R32, R32, RZ, 0x1 ;  /* 0x00000020201e7211 */ /* 0x000fe400078f08ff */
[----:B------:R-:W-:Y:S01]  /*1d10*/  SHF.R.S32.HI R0, RZ, 0x1f, R20 ;  /* 0x0000001fff007819 */ /* 0x000fe20000011414 */
[----:B0-----:R-:W-:Y:S01]  /*1d20*/  IMAD.WIDE.U32 R4, R20, R70, RZ ;  /* 0x0000004614047225 */ /* 0x001fe200078e00ff */
[----:B------:R-:W-:-:S02]  /*1d30*/  LOP3.LUT R30, R30, 0xfffffffe, RZ, 0xc0, !PT ;  /* 0xfffffffe1e1e7812 */ /* 0x000fc400078ec0ff */
[----:B------:R-:W-:Y:S01]  /*1d40*/  LEA.HI R28, R32, R32, RZ, 0x1 ;  /* 0x00000020201c7211 */ /* 0x000fe200078f08ff */
[----:B------:R-:W0:Y:S01]  /*1d50*/  @P0 LDC R6, c[0x0][0x42c] ;  /* 0x00010b00ff060b82 */ /* 0x000e220000000800 */
[----:B------:R-:W-:Y:S02]  /*1d60*/  IMAD R3, R0, R70, RZ ;  /* 0x0000004600037224 */ /* 0x000fe400078e02ff */
[----:B------:R-:W-:Y:S01]  /*1d70*/  IMAD.IADD R30, R32, 0x1, -R30 ;  /* 0x00000001201e7824 */ /* 0x000fe200078e0a1e */
[----:B------:R-:W-:Y:S01]  /*1d80*/  LOP3.LUT R28, R28, 0xfffffffe, RZ, 0xc0, !PT ;  /* 0xfffffffe1c1c7812 */ /* 0x000fe200078ec0ff */
[----:B------:R-:W-:Y:S02]  /*1d90*/  IMAD R9, R20, R71, R3 ;  /* 0x0000004714097224 */ /* 0x000fe400078e0203 */
[----:B------:R-:W-:Y:S01]  /*1da0*/  IMAD.SHL.U32 R30, R30, 0x10, RZ ;  /* 0x000000101e1e7824 */ /* 0x000fe200078e00ff */
[----:B------:R-:W1:Y:S01]  /*1db0*/  @P0 LDC R11, c[0x0][0x430] ;  /* 0x00010c00ff0b0b82 */ /* 0x000e620000000800 */
[----:B------:R-:W-:-:S02]  /*1dc0*/  IMAD.MOV.U32 R3, RZ, RZ, R33 ;  /* 0x000000ffff037224 */ /* 0x000fc400078e0021 */
[----:B------:R-:W-:Y:S01]  /*1dd0*/  IMAD.IADD R5, R5, 0x1, R9 ;  /* 0x0000000105057824 */ /* 0x000fe200078e0209 */
[----:B------:R-:W-:Y:S01]  /*1de0*/  ISETP.GE.AND P1, PT, R30, UR6, PT ;  /* 0x000000061e007c0c */ /* 0x000fe2000bf26270 */
[----:B------:R-:W-:-:S03]  /*1df0*/  IMAD.IADD R28, R32, 0x1, -R28 ;  /* 0x00000001201c7824 */ /* 0x000fc600078e0a1c */
[----:B------:R-:W-:Y:S01]  /*1e00*/  SEL R7, RZ, 0x1, P1 ;  /* 0x00000001ff077807 */ /* 0x000fe20000800000 */
[----:B------:R-:W-:Y:S02]  /*1e10*/  IMAD.SHL.U32 R58, R28, 0x8, RZ ;  /* 0x000000081c3a7824 */ /* 0x000fe400078e00ff */
[----:B------:R-:W3:Y:S01]  /*1e20*/  LDL R28, [R1+0x1c] ;  /* 0x00001c00011c7983 */ /* 0x000ee20000100800 */
[----:B0-----:R-:W-:-:S05]  /*1e30*/  @P0 IMAD.HI.U32 R6, R33, R6, RZ ;  /* 0x0000000621060227 */ /* 0x001fca00078e00ff */
[----:B-1----:R-:W-:Y:S02]  /*1e40*/  @P0 SHF.R.U32.HI R3, RZ, R11, R6 ;  /* 0x0000000bff030219 */ /* 0x002fe40000011606 */
[----:B------:R-:W-:Y:S02]  /*1e50*/  ISETP.NE.U32.AND P0, PT, RZ, UR10, PT ;  /* 0x0000000aff007c0c */ /* 0x000fe4000bf05070 */
[----:B------:R-:W-:Y:S02]  /*1e60*/  SHF.R.S32.HI R6, RZ, 0x1f, R3 ;  /* 0x0000001fff067819 */ /* 0x000fe40000011403 */
[----:B------:R-:W-:-:S03]  /*1e70*/  ISETP.NE.AND.EX P0, PT, RZ, UR11, PT, P0 ;  /* 0x0000000bff007c0c */ /* 0x000fc6000bf05300 */
[----:B------:R-:W-:-:S04]  /*1e80*/  IMAD R10, R6, UR8, RZ ;  /* 0x00000008060a7c24 */ /* 0x000fc8000f8e02ff */
[----:B------:R-:W-:Y:S01]  /*1e90*/  IMAD R21, R3, UR9, R10 ;  /* 0x0000000903157c24 */ /* 0x000fe2000f8e020a */
[----:B--2---:R-:W-:-:S04]  /*1ea0*/  ISETP.GE.AND P2, PT, R31, UR6, PT ;  /* 0x000000061f007c0c */ /* 0x004fc8000bf46270 */
[----:B------:R-:W-:-:S05]  /*1eb0*/  SEL R8, RZ, 0xffffffff, P2 ;  /* 0xffffffffff087807 */ /* 0x000fca0001000000 */
[----:B------:R-:W-:-:S05]  /*1ec0*/  IMAD.SHL.U32 R8, R8, 0x2, RZ ;  /* 0x0000000208087824 */ /* 0x000fca00078e00ff */
[----:B------:R-:W-:Y:S01]  /*1ed0*/  LOP3.LUT R13, R8, 0x2, R7, 0xe2, !PT ;  /* 0x00000002080d7812 */ /* 0x000fe200078ee207 */
[----:B------:R-:W-:Y:S01]  /*1ee0*/  IMAD R8, R6, UR4, RZ ;  /* 0x0000000406087c24 */ /* 0x000fe2000f8e02ff */
[--C-:B------:R-:W-:Y:S01]  /*1ef0*/  SHF.R.S32.HI R7, RZ, 0x1f, R30.reuse ;  /* 0x0000001fff077819 */ /* 0x100fe2000001141e */
[----:B------:R-:W-:Y:S02]  /*1f00*/  IMAD.MOV.U32 R6, RZ, RZ, R30 ;  /* 0x000000ffff067224 */ /* 0x000fe400078e001e */
[C---:B------:R-:W-:Y:S02]  /*1f10*/  IMAD R15, R3.reuse, UR5, R8 ;  /* 0x00000005030f7c24 */ /* 0x040fe4000f8e0208 */
[C---:B------:R-:W-:Y:S01]  /*1f20*/  IMAD.WIDE.U32 R8, R3.reuse, UR4, R4 ;  /* 0x0000000403087c25 */ /* 0x040fe2000f8e0004 */
[----:B------:R-:W-:Y:S01]  /*1f30*/  ULDC.64 UR4, c[0x0][0x300] ;  /* 0x0000c00000047ab9 */ /* 0x000fe20000000a00 */
[----:B------:R-:W0:Y:S02]  /*1f40*/  LDC.64 R4, c[0x0][0x3e8] ;  /* 0x0000fa00ff047b82 */ /* 0x000e240000000a00 */
[----:B------:R-:W-:-:S04]  /*1f50*/  IMAD.WIDE.U32 R10, R3, UR8, R6 ;  /* 0x00000008030a7c25 */ /* 0x000fc8000f8e0006 */
[----:B------:R-:W-:Y:S02]  /*1f60*/  IMAD.IADD R9, R9, 0x1, R15 ;  /* 0x0000000109097824 */ /* 0x000fe400078e020f */
[----:B------:R-:W-:Y:S02]  /*1f70*/  IMAD.IADD R11, R11, 0x1, R21 ;  /* 0x000000010b0b7824 */ /* 0x000fe400078e0215 */
[----:B------:R-:W-:Y:S02]  /*1f80*/  IMAD R21, R23, R71, R14 ;  /* 0x0000004717157224 */ /* 0x000fe400078e020e */
[----:B------:R-:W2:Y:S01]  /*1f90*/  LDL R14, [R1+0x30] ;  /* 0x00003000010e7983 */ /* 0x000ea20000100800 */
[----:B------:R-:W-:Y:S02]  /*1fa0*/  SHF.R.S32.HI R3, RZ, 0x1f, R12 ;  /* 0x0000001fff037819 */ /* 0x000fe4000001140c */
[----:B------:R-:W-:Y:S02]  /*1fb0*/  SEL R57, R12, RZ, !P0 ;  /* 0x000000ff0c397207 */ /* 0x000fe40004000000 */
[----:B------:R-:W-:-:S03]  /*1fc0*/  SEL R3, R3, RZ, !P0 ;  /* 0x000000ff03037207 */ /* 0x000fc60004000000 */
[----:B------:R-:W-:-:S04]  /*1fd0*/  IMAD.WIDE.U32 R60, R57, UR4, R8 ;  /* 0x00000004393c7c25 */ /* 0x000fc8000f8e0008 */
[----:B------:R-:W-:Y:S02]  /*1fe0*/  IMAD R12, R3, UR4, RZ ;  /* 0x00000004030c7c24 */ /* 0x000fe4000f8e02ff */
[----:B------:R-:W-:-:S04]  /*1ff0*/  IMAD.WIDE.U32 R8, R23, R70, R6 ;  /* 0x0000004617087225 */ /* 0x000fc800078e0006 */
[----:B------:R-:W-:Y:S01]  /*2000*/  IMAD R15, R57, UR5, R12 ;  /* 0x00000005390f7c24 */ /* 0x000fe2000f8e020c */
[----:B------:R-:W-:Y:S01]  /*2010*/  ULDC.64 UR4, c[0x0][0x328] ;  /* 0x0000ca0000047ab9 */ /* 0x000fe20000000a00 */
[----:B------:R-:W-:Y:S01]  /*2020*/  IADD3 R77, P0, R60, R8, RZ ;  /* 0x000000083c4d7210 */ /* 0x000fe20007f1e0ff */
[----:B------:R-:W-:Y:S02]  /*2030*/  IMAD R12, R3, UR4, RZ ;  /* 0x00000004030c7c24 */ /* 0x000fe4000f8e02ff */
[----:B------:R-:W-:Y:S02]  /*2040*/  IMAD.IADD R82, R61, 0x1, R15 ;  /* 0x000000013d527824 */ /* 0x000fe400078e020f */
[----:B------:R-:W4:Y:S01]  /*2050*/  LDL R15, [R1+0x64] ;  /* 0x00006400010f7983 */ /* 0x000f220000100800 */
[C---:B------:R-:W-:Y:S01]  /*2060*/  IMAD R29, R57.reuse, UR5, R12 ;  /* 0x00000005391d7c24 */ /* 0x040fe2000f8e020c */
[----:B------:R-:W-:Y:S01]  /*2070*/  ISETP.GE.AND P3, PT, R30, R88, PT ;  /* 0x000000581e00720c */ /* 0x000fe20003f66270 */
[----:B------:R-:W-:Y:S01]  /*2080*/  IMAD.WIDE.U32 R56, R57, UR4, R10 ;  /* 0x0000000439387c25 */ /* 0x000fe2000f8e000a */
[----:B------:R-:W-:-:S03]  /*2090*/  IADD3.X R76, R82, R9, R21, P0, !PT ;  /* 0x00000009524c7210 */ /* 0x000fc600007fe415 */
[----:B0-----:R-:W-:Y:S01]  /*20a0*/  IMAD R10, R83, R4, RZ ;  /* 0x00000004530a7224 */ /* 0x001fe200078e02ff */
[----:B------:R-:W-:Y:S02]  /*20b0*/  ISETP.GE.AND P0, PT, R31, R88, PT ;  /* 0x000000581f00720c */ /* 0x000fe40003f06270 */
[----:B------:R-:W-:Y:S01]  /*20c0*/  SEL R3, R88, RZ, P3 ;  /* 0x000000ff58037207 */ /* 0x000fe20001800000 */
[C---:B------:R-:W-:Y:S02]  /*20d0*/  IMAD R11, R23.reuse, R5, R10 ;  /* 0x00000005170b7224 */ /* 0x040fe400078e020a */
[----:B------:R-:W0:Y:S01]  /*20e0*/  S2R R10, SR_TID.X ;  /* 0x00000000000a7919 */ /* 0x000e220000002100 */
[----:B------:R-:W-:-:S04]  /*20f0*/  IMAD.WIDE.U32 R54, R23, R68, R6 ;  /* 0x0000004417367225 */ /* 0x000fc800078e0006 */
[----:B------:R-:W-:Y:S01]  /*2100*/  IMAD.WIDE.U32 R50, R23, R4, R6 ;  /* 0x0000000417327225 */ /* 0x000fe200078e0006 */
[----:B------:R-:W-:-:S03]  /*2110*/  SEL R6, R88, RZ, P0 ;  /* 0x000000ff58067207 */ /* 0x000fc60000000000 */
[----:B------:R-:W-:Y:S02]  /*2120*/  IMAD.IADD R3, R30, 0x1, R3 ;  /* 0x000000011e037824 */ /* 0x000fe400078e0203 */
[----:B------:R-:W-:Y:S02]  /*2130*/  IMAD.IADD R7, R31, 0x1, R6 ;  /* 0x000000011f077824 */ /* 0x000fe400078e0206 */
[----:B------:R-:W-:Y:S01]  /*2140*/  IMAD R8, R83, R68, RZ ;  /* 0x0000004453087224 */ /* 0x000fe200078e02ff */
[----:B------:R-:W-:Y:S02]  /*2150*/  SHF.R.S32.HI R6, RZ, 0x1f, R3 ;  /* 0x0000001fff067819 */ /* 0x000fe40000011403 */
[----:B------:R-:W-:Y:S01]  /*2160*/  SHF.R.S32.HI R59, RZ, 0x1f, R58 ;  /* 0x0000001fff3b7819 */ /* 0x000fe2000001143a */
[----:B------:R-:W-:Y:S01]  /*2170*/  IMAD R9, R23, R69, R8 ;  /* 0x0000004517097224 */ /* 0x000fe200078e0208 */
[----:B------:R-:W-:Y:S02]  /*2180*/  LEA.HI R75, R6, R3, RZ, 0x4 ;  /* 0x00000003064b7211 */ /* 0x000fe400078f20ff */
[----:B------:R-:W-:-:S02]  /*2190*/  SHF.R.S32.HI R8, RZ, 0x1f, R7 ;  /* 0x0000001fff087819 */ /* 0x000fc40000011407 */
[----:B------:R-:W-:Y:S01]  /*21a0*/  LEA.HI R3, R6, R3, RZ, 0x5 ;  /* 0x0000000306037211 */ /* 0x000fe200078f28ff */
[----:B------:R-:W-:Y:S01]  /*21b0*/  IMAD.WIDE.U32 R52, R23, R68, R58 ;  /* 0x0000004417347225 */ /* 0x000fe200078e003a */
[CC--:B------:R-:W-:Y:S02]  /*21c0*/  LEA.HI R74, R8.reuse, R7.reuse, RZ, 0x4 ;  /* 0x00000007084a7211 */ /* 0x0c0fe400078f20ff */
[----:B------:R-:W-:Y:S01]  /*21d0*/  LEA.HI R7, R8, R7, RZ, 0x5 ;  /* 0x0000000708077211 */ /* 0x000fe200078f28ff */
[----:B------:R-:W-:Y:S01]  /*21e0*/  IMAD.SHL.U32 R6, R3, 0x80, RZ ;  /* 0x0000008003067824 */ /* 0x000fe200078e00ff */
[----:B---3--:R-:W-:Y:S01]  /*21f0*/  LOP3.LUT R3, R28, 0x10, R75, 0xf8, !PT ;  /* 0x000000101c037812 */ /* 0x008fe200078ef84b */
[----:B------:R-:W-:Y:S02]  /*2200*/  IMAD.IADD R55, R9, 0x1, R55 ;  /* 0x0000000109377824 */ /* 0x000fe400078e0237 */
[----:B------:R-:W-:Y:S01]  /*2210*/  IMAD.IADD R53, R53, 0x1, R9 ;  /* 0x0000000135357824 */ /* 0x000fe200078e0209 */
[----:B-----5:R-:W-:Y:S01]  /*2220*/  SHF.R.S32.HI R9, RZ, 0x1f, R24 ;  /* 0x0000001fff097819 */ /* 0x020fe20000011418 */
[----:B------:R-:W-:Y:S01]  /*2230*/  IMAD.SHL.U32 R8, R7, 0x80, RZ ;  /* 0x0000008007087824 */ /* 0x000fe200078e00ff */
[----:B------:R-:W-:Y:S01]  /*2240*/  LOP3.LUT R6, R6, 0xfffff000, RZ, 0xc0, !PT ;  /* 0xfffff00006067812 */ /* 0x000fe200078ec0ff */
[----:B------:R-:W-:Y:S01]  /*2250*/  IMAD.WIDE.U32 R48, R23, R4, R58 ;  /* 0x0000000417307225 */ /* 0x000fe200078e003a */
[----:B------:R-:W-:-:S02]  /*2260*/  LOP3.LUT R7, R28, 0x10, R74, 0xf8, !PT ;  /* 0x000000101c077812 */ /* 0x000fc400078ef84a */
[----:B------:R-:W-:Y:S01]  /*2270*/  LOP3.LUT R8, R8, 0xfffff000, RZ, 0xc0, !PT ;  /* 0xfffff00008087812 */ /* 0x000fe200078ec0ff */
[----:B------:R-:W-:Y:S02]  /*2280*/  IMAD.IADD R51, R11, 0x1, R51 ;  /* 0x000000010b337824 */ /* 0x000fe400078e0233 */
[----:B------:R-:W-:Y:S01]  /*2290*/  IMAD.IADD R49, R49, 0x1, R11 ;  /* 0x0000000131317824 */ /* 0x000fe200078e020b */
[----:B------:R-:W-:Y:S01]  /*22a0*/  IADD3 R20, P2, R23, R20, RZ ;  /* 0x0000001417147210 */ /* 0x000fe20007f5e0ff */
[----:B------:R-:W-:Y:S01]  /*22b0*/  IMAD.WIDE.U32 R54, R24, R68, R54 ;  /* 0x0000004418367225 */ /* 0x000fe200078e0036 */
[----:B0-----:R-:W-:-:S03]  /*22c0*/  SHF.R.U32.HI R64, RZ, 0x7, R10 ;  /* 0x00000007ff407819 */ /* 0x001fc6000001160a */
[----:B------:R-:W-:-:S04]  /*22d0*/  IMAD.WIDE.U32 R52, R24, R68, R52 ;  /* 0x0000004418347225 */ /* 0x000fc800078e0034 */
[----:B------:R-:W-:Y:S02]  /*22e0*/  VIADD R67, R30, 0x40 ;  /* 0x000000401e437836 */ /* 0x000fe40000000000 */
[----:B------:R-:W-:Y:S01]  /*22f0*/  IMAD.WIDE.U32 R50, R24, R4, R50 ;  /* 0x0000000418327225 */ /* 0x000fe200078e0032 */
[----:B------:R-:W-:-:S03]  /*2300*/  SHF.L.U64.HI R71, R70, 0x7, R71 ;  /* 0x0000000746477819 */ /* 0x000fc60000010247 */
[----:B------:R-:W-:Y:S01]  /*2310*/  IMAD.WIDE.U32 R48, R24, R4, R48 ;  /* 0x0000000418307225 */ /* 0x000fe200078e0030 */
[C---:B------:R-:W-:Y:S02]  /*2320*/  SHF.L.U64.HI R66, R4.reuse, 0x7, R5 ;  /* 0x0000000704427819 */ /* 0x040fe40000010205 */
[----:B------:R-:W-:Y:S01]  /*2330*/  ISETP.GE.AND P1, PT, R67, UR6, PT ;  /* 0x0000000643007c0c */ /* 0x000fe2000bf26270 */
[----:B------:R-:W-:Y:S01]  /*2340*/  IMAD.SHL.U32 R65, R4, 0x80, RZ ;  /* 0x0000008004417824 */ /* 0x000fe200078e00ff */
[----:B------:R-:W-:Y:S01]  /*2350*/  LOP3.LUT R62, R13, 0x1, RZ, 0xc0, !PT ;  /* 0x000000010d3e7812 */ /* 0x000fe200078ec0ff */
[----:B------:R-:W-:Y:S01]  /*2360*/  IMAD.X R21, R83, 0x1, R0, P2 ;  /* 0x0000000153157824 */ /* 0x000fe200010e0600 */
[----:B------:R-:W-:Y:S01]  /*2370*/  LOP3.LUT R11, R13, 0x2, RZ, 0xc0, !PT ;  /* 0x000000020d0b7812 */ /* 0x000fe200078ec0ff */
[----:B------:R-:W-:Y:S02]  /*2380*/  IMAD.SHL.U32 R70, R70, 0x80, RZ ;  /* 0x0000008046467824 */ /* 0x000fe400078e00ff */
[----:B------:R-:W-:-:S02]  /*2390*/  VIADD R64, R64, 0x8 ;  /* 0x0000000840407836 */ /* 0x000fc40000000000 */
[----:B------:R-:W-:Y:S02]  /*23a0*/  IMAD.SHL.U32 R63, R88, 0x2, RZ ;  /* 0x00000002583f7824 */ /* 0x000fe400078e00ff */
[----:B------:R-:W-:Y:S01]  /*23b0*/  IMAD.IADD R0, R57, 0x1, R29 ;  /* 0x0000000139007824 */ /* 0x000fe200078e021d */
[-C--:B----4-:R-:W-:Y:S02]  /*23c0*/  LOP3.LUT R3, R3, R15.reuse, RZ, 0x3c, !PT ;  /* 0x0000000f03037212 */ /* 0x090fe400078e3cff */
[----:B------:R-:W-:Y:S02]  /*23d0*/  LOP3.LUT R7, R7, R15, RZ, 0x3c, !PT ;  /* 0x0000000f07077212 */ /* 0x000fe400078e3cff */
[--C-:B--2---:R-:W-:Y:S01]  /*23e0*/  IADD3 R73, R3, R6, R14.reuse ;  /* 0x0000000603497210 */ /* 0x104fe20007ffe00e */
[C---:B------:R-:W-:Y:S02]  /*23f0*/  IMAD R3, R9.reuse, R68, RZ ;  /* 0x0000004409037224 */ /* 0x040fe400078e02ff */
[----:B------:R-:W-:Y:S01]  /*2400*/  IMAD R9, R9, R4, RZ ;  /* 0x0000000409097224 */ /* 0x000fe200078e02ff */
[----:B------:R-:W-:Y:S01]  /*2410*/  IADD3 R72, R7, R8, R14 ;  /* 0x0000000807487210 */ /* 0x000fe20007ffe00e */
[C---:B------:R-:W-:Y:S01]  /*2420*/  IMAD R3, R24.reuse, R69, R3 ;  /* 0x0000004518037224 */ /* 0x040fe200078e0203 */
[----:B------:R-:W-:Y:S01]  /*2430*/  LOP3.LUT R8, R75, 0xfffffff0, RZ, 0xc0, !PT ;  /* 0xfffffff04b087812 */ /* 0x000fe200078ec0ff */
[----:B------:R-:W-:Y:S01]  /*2440*/  IMAD R15, R24, R5, R9 ;  /* 0x00000005180f7224 */ /* 0x000fe200078e0209 */
[----:B------:R-:W-:Y:S01]  /*2450*/  LOP3.LUT R7, R74, 0xfffffff0, RZ, 0xc0, !PT ;  /* 0xfffffff04a077812 */ /* 0x000fe200078ec0ff */
[----:B------:R-:W-:Y:S01]  /*2460*/  IMAD.IADD R10, R3, 0x1, R55 ;  /* 0x00000001030a7824 */ /* 0x000fe200078e0237 */
[C---:B------:R-:W-:Y:S01]  /*2470*/  SHF.L.U64.HI R69, R68.reuse, 0x7, R69 ;  /* 0x0000000744457819 */ /* 0x040fe20000010245 */
[----:B------:R-:W-:Y:S01]  /*2480*/  IMAD.IADD R6, R53, 0x1, R3 ;  /* 0x0000000135067824 */ /* 0x000fe200078e0203 */
[----:B------:R-:W-:Y:S01]  /*2490*/  SHF.R.S32.HI R4, RZ, 0x1f, R8 ;  /* 0x0000001fff047819 */ /* 0x000fe20000011408 */
[----:B------:R-:W-:Y:S01]  /*24a0*/  IMAD.SHL.U32 R68, R68, 0x80, RZ ;  /* 0x0000008044447824 */ /* 0x000fe200078e00ff */
[----:B------:R-:W-:Y:S01]  /*24b0*/  SHF.R.S32.HI R3, RZ, 0x1f, R7 ;  /* 0x0000001fff037819 */ /* 0x000fe20000011407 */
[----:B------:R-:W-:-:S02]  /*24c0*/  IMAD.IADD R9, R15, 0x1, R51 ;  /* 0x000000010f097824 */ /* 0x000fc400078e0233 */
[----:B------:R-:W-:-:S07]  /*24d0*/  IMAD.IADD R5, R49, 0x1, R15 ;  /* 0x0000000131057824 */ /* 0x000fce00078e020f */
.L_x_1133:
[----:B--2---:R-:W2:Y:S01]  /*24e0*/  LDL R12, [R1+0x48] ;  /* 0x00004800010c7983 */ /* 0x004ea20000100800 */
        /* <DEDUP_REMOVED lines=9> */
[----:B------:R-:W-:-:S04]  /*2580*/  IMAD R13, R15, R70, R13 ;  /* 0x000000460f0d7224 */ /* 0x000fc800078e020d */
[----:B------:R-:W-:Y:S01]  /*2590*/  IMAD.IADD R81, R41, 0x1, R13 ;  /* 0x0000000129517824 */ /* 0x000fe200078e020d */
        /* <DEDUP_REMOVED lines=10> */
[----:B------:R-:W-:Y:S02]  /*2640*/  IMAD R13, R15, R68, R13 ;  /* 0x000000440f0d7224 */ /* 0x000fe400078e020d */
[----:B------:R-:W-:Y:S02]  /*2650*/  IMAD R91, R25, -0x80, R27 ;  /* 0xffffff80195b7824 */ /* 0x000fe400078e021b */
[----:B------:R-:W-:Y:S02]  /*2660*/  IMAD R15, R15, R65, R12 ;  /* 0x000000410f0f7224 */ /* 0x000fe400078e020c */
[----:B------:R-:W-:Y:S01]  /*2670*/  IMAD.WIDE.U32 R44, R68, R25, RZ ;  /* 0x00000019442c7225 */ /* 0x000fe200078e00ff */
[----:B------:R-:W-:-:S03]  /*2680*/  VIMNMX R91, R91, 0x80, PT ;  /* 0x000000805b5b7848 */ /* 0x000fc60003fe0100 */
        /* <DEDUP_REMOVED lines=36> */
.L_x_1098:
[----:B------:R-:W-:Y:S05]  /*28d0*/  BSYNC B1 ;  /* 0x0000000000017941 */ /* 0x000fea0003800000 */
.L_x_1097:
        /* <DEDUP_REMOVED lines=9> */
.L_x_1099:
[----:B------:R-:W2:Y:S01]  /*2970*/  LDL R12, [R1+0x8] ;  /* 0x00000800010c7983 */ /* 0x000ea20000100800 */
[----:B------:R-:W-:Y:S01]  /*2980*/  IMAD R89, R19, 0x8, R17 ;  /* 0x0000000813597824 */ /* 0x000fe200078e0211 */
[----:B------:R-:W-:Y:S01]  /*2990*/  BSSY B1, `(.L_x_1100) ;  /* 0x0000004000017945 */ /* 0x000fe20003800000 */
[----:B--2---:R-:W-:-:S04]  /*29a0*/  SHF.L.U32 R92, R12, 0x1f, RZ ;  /* 0x0000001f0c5c7819 */ /* 0x004fc800000006ff */
[----:B------:R-:W0:Y:S02]  /*29b0*/  SYNCS.PHASECHK.TRANS64.TRYWAIT P5, [R89+URZ+0x19c90], R92 ;  /* 0x019c905c590075a7 */ /* 0x000e2400080a017f */
[----:B0-----:R-:W-:Y:S05]  /*29c0*/  @!P5 BRA `(.L_x_1101) ;  /* 0x000001f400f8d947 */ /* 0x001fea0003800000 */
.L_x_1427:
[----:B------:R-:W-:Y:S05]  /*29d0*/  BSYNC B1 ;  /* 0x0000000000017941 */ /* 0x000fea0003800000 */
.L_x_1100:
        /* <DEDUP_REMOVED lines=9> */
[----:B------:R-:W-:Y:S02]  /*2a70*/  SHF.R.U32.HI R38, RZ, 0x8, R39 ;  /* 0x00000008ff267819 */ /* 0x000fe40000011627 */
[----:B------:R-:W-:Y:S01]  /*2a80*/  SHF.R.U32.HI R46, RZ, 0x10, R41 ;  /* 0x00000010ff2e7819 */ /* 0x000fe20000011629 */
[----:B------:R-:W-:Y:S01]  /*2a90*/  IMAD.SHL.U32 R40, R40, 0x100, RZ ;  /* 0x0000010028287824 */ /* 0x000fe200078e00ff */
[----:B------:R-:W-:Y:S01]  /*2aa0*/  LOP3.LUT R41, R41, 0xff0000ff, RZ, 0xc0, !PT ;  /* 0xff0000ff29297812 */ /* 0x000fe200078ec0ff */
[----:B------:R-:W-:Y:S01]  /*2ab0*/  IMAD.SHL.U32 R38, R38, 0x100, RZ ;  /* 0x0000010026267824 */ /* 0x000fe200078e00ff */
[----:B------:R-:W-:Y:S02]  /*2ac0*/  SHF.R.U32.HI R78, RZ, 0x10, R39 ;  /* 0x00000010ff4e7819 */ /* 0x000fe40000011627 */
[----:B------:R-:W-:Y:S01]  /*2ad0*/  LOP3.LUT R47, R39, 0xff0000ff, RZ, 0xc0, !PT ;  /* 0xff0000ff272f7812 */ /* 0x000fe200078ec0ff */
[----:B--2---:R-:W-:Y:S01]  /*2ae0*/  IMAD.MOV.U32 R39, RZ, RZ, R12 ;  /* 0x000000ffff277224 */ /* 0x004fe200078e000c */
[----:B------:R-:W-:Y:S01]  /*2af0*/  LOP3.LUT R40, R41, 0xff00, R40, 0xf8, !PT ;  /* 0x0000ff0029287812 */ /* 0x000fe200078ef828 */
[----:B------:R-:W-:Y:S01]  /*2b00*/  IMAD.U32 R41, R46, 0x10000, RZ ;  /* 0x000100002e297824 */ /* 0x000fe200078e00ff */
[----:B------:R-:W-:-:S02]  /*2b10*/  F2FP.F16.E4M3.UNPACK_B R12, R13 ;  /* 0x0000000dff0c723e */ /* 0x000fc400020006ff */
[----:B------:R-:W-:Y:S02]  /*2b20*/  F2FP.F16.E4M3.UNPACK_B R46, R86.H1 ;  /* 0x00000056ff2e723e */ /* 0x000fe400030006ff */
[----:B------:R-:W-:Y:S01]  /*2b30*/  LOP3.LUT R47, R47, 0xff00, R38, 0xf8, !PT ;  /* 0x0000ff002f2f7812 */ /* 0x000fe200078ef826 */
[----:B------:R-:W-:Y:S01]  /*2b40*/  IMAD.U32 R38, R78, 0x10000, RZ ;  /* 0x000100004e267824 */ /* 0x000fe200078e00ff */
[----:B------:R-:W-:Y:S01]  /*2b50*/  LOP3.LUT R41, R40, 0xff0000, R41, 0xf8, !PT ;  /* 0x00ff000028297812 */ /* 0x000fe200078ef829 */
[----:B------:R-:W-:Y:S01]  /*2b60*/  HADD2.F32 R40, -RZ, R12.H1_H1 ;  /* 0x3000000cff287230 */ /* 0x000fe20000004100 */
[----:B------:R-:W-:Y:S01]  /*2b70*/  F2FP.F16.E4M3.UNPACK_B R78, R87.H1 ;  /* 0x00000057ff4e723e */ /* 0x000fe200030006ff */
[----:B------:R-:W-:Y:S01]  /*2b80*/  HADD2.F32 R81, -RZ, R46.H0_H0 ;  /* 0x2000002eff517230 */ /* 0x000fe20000004100 */
[----:B------:R-:W-:Y:S01]  /*2b90*/  F2FP.F16.E4M3.UNPACK_B R13, R13.H1 ;  /* 0x0000000dff0d723e */ /* 0x000fe200030006ff */
[----:B------:R-:W-:Y:S01]  /*2ba0*/  HADD2.F32 R12, -RZ, R12.H0_H0 ;  /* 0x2000000cff0c7230 */ /* 0x000fe20000004100 */
[----:B------:R-:W-:Y:S01]  /*2bb0*/  LOP3.LUT R38, R47, 0xff0000, R38, 0xf8, !PT ;  /* 0x00ff00002f267812 */ /* 0x000fe200078ef826 */
[----:B------:R-:W-:-:S02]  /*2bc0*/  HADD2.F32 R80, -RZ, R46.H1_H1 ;  /* 0x3000002eff507230 */ /* 0x000fc40000004100 */
[-C--:B------:R-:W-:Y:S01]  /*2bd0*/  FMUL.FTZ R85, R40, R81.reuse ;  /* 0x0000005128557220 */ /* 0x080fe20000410000 */
[--C-:B------:R-:W-:Y:S02]  /*2be0*/  HADD2.F32 R79, -RZ, R78.reuse.H0_H0 ;  /* 0x2000004eff4f7230 */ /* 0x100fe40000004100 */
[--C-:B------:R-:W-:Y:S02]  /*2bf0*/  HADD2.F32 R47, -RZ, R13.reuse.H1_H1 ;  /* 0x3000000dff2f7230 */ /* 0x100fe40000004100 */
[----:B------:R-:W-:Y:S02]  /*2c00*/  HADD2.F32 R46, -RZ, R13.H0_H0 ;  /* 0x2000000dff2e7230 */ /* 0x000fe40000004100 */
[C---:B------:R-:W-:Y:S01]  /*2c10*/  FMUL.FTZ R13, R12.reuse, R81 ;  /* 0x000000510c0d7220 */ /* 0x040fe20000410000 */
[----:B------:R-:W-:Y:S02]  /*2c20*/  HADD2.F32 R78, -RZ, R78.H1_H1 ;  /* 0x3000004eff4e7230 */ /* 0x000fe40000004100 */
[CC--:B------:R-:W-:Y:S01]  /*2c30*/  FMUL.FTZ R81, R47.reuse, R80.reuse ;  /* 0x000000502f517220 */ /* 0x0c0fe20000410000 */
[-C--:B------:R-:W-:Y:S01]  /*2c40*/  FFMA.FTZ R12, R12, R79.reuse, -R85 ;  /* 0x0000004f0c0c7223 */ /* 0x080fe20000010855 */
[----:B------:R-:W-:Y:S01]  /*2c50*/  FMUL.FTZ R84, R46, R80 ;  /* 0x000000502e547220 */ /* 0x000fe20000410000 */
[----:B------:R-:W-:Y:S01]  /*2c60*/  FFMA.FTZ R13, R40, R79, R13 ;  /* 0x0000004f280d7223 */ /* 0x000fe2000001000d */
[----:B------:R-:W-:Y:S01]  /*2c70*/  F2FP.F16.E4M3.UNPACK_B R80, R86 ;  /* 0x00000056ff50723e */ /* 0x000fe200020006ff */
[-C--:B------:R-:W-:Y:S01]  /*2c80*/  FFMA.FTZ R86, R46, R78.reuse, -R81 ;  /* 0x0000004e2e567223 */ /* 0x080fe20000010851 */
[-C--:B------:R-:W-:Y:S01]  /*2c90*/  F2FP.F16.E4M3.UNPACK_B R40, R39.reuse.H1 ;  /* 0x00000027ff28723e */ /* 0x080fe200030006ff */
[----:B------:R-:W-:Y:S01]  /*2ca0*/  FFMA.FTZ R95, R47, R78, R84 ;  /* 0x0000004e2f5f7223 */ /* 0x000fe20000010054 */
[----:B------:R-:W-:Y:S01]  /*2cb0*/  F2FP.F16.E4M3.UNPACK_B R39, R39 ;  /* 0x00000027ff27723e */ /* 0x000fe200020006ff */
[----:B------:R-:W-:Y:S01]  /*2cc0*/  HADD2.F32 R84, -RZ, R80.H1_H1 ;  /* 0x30000050ff547230 */ /* 0x000fe20000004100 */
[----:B------:R-:W-:Y:S01]  /*2cd0*/  F2FP.F16.E4M3.UNPACK_B R79, R87 ;  /* 0x00000057ff4f723e */ /* 0x000fe200020006ff */
[--C-:B------:R-:W-:Y:S01]  /*2ce0*/  HADD2.F32 R47, -RZ, R40.reuse.H0_H0 ;  /* 0x20000028ff2f7230 */ /* 0x100fe20000004100 */
[----:B------:R-:W-:Y:S01]  /*2cf0*/  F2FP.SATFINITE.E4M3.F32.PACK_AB_MERGE_C R97, R95, R86, RZ ;  /* 0x000000565f61723e */ /* 0x000fe200048070ff */
[----:B------:R-:W-:-:S02]  /*2d00*/  HADD2.F32 R78, -RZ, R40.H1_H1 ;  /* 0x30000028ff4e7230 */ /* 0x000fc40000004100 */
[----:B------:R-:W-:Y:S02]  /*2d10*/  HADD2.F32 R81, -RZ, R80.H0_H0 ;  /* 0x20000050ff517230 */ /* 0x000fe40000004100 */
[-C--:B------:R-:W-:Y:S01]  /*2d20*/  FMUL.FTZ R87, R47, R84.reuse ;  /* 0x000000542f577220 */ /* 0x080fe20000410000 */
[--C-:B------:R-:W-:Y:S02]  /*2d30*/  HADD2.F32 R46, -RZ, R39.reuse.H1_H1 ;  /* 0x30000027ff2e7230 */ /* 0x100fe40000004100 */
[----:B------:R-:W-:Y:S01]  /*2d40*/  FMUL.FTZ R80, R78, R84 ;  /* 0x000000544e507220 */ /* 0x000fe20000410000 */
[----:B------:R-:W-:Y:S01]  /*2d50*/  HADD2.F32 R40, -RZ, R39.H0_H0 ;  /* 0x20000027ff287230 */ /* 0x000fe20000004100 */
[----:B------:R-:W-:Y:S01]  /*2d60*/  F2FP.F16.E4M3.UNPACK_B R84, R41 ;  /* 0x00000029ff54723e */ /* 0x000fe200020006ff */
[--C-:B------:R-:W-:Y:S02]  /*2d70*/  HADD2.F32 R39, -RZ, R79.reuse.H1_H1 ;  /* 0x3000004fff277230 */ /* 0x100fe40000004100 */
[----:B------:R-:W-:Y:S01]  /*2d80*/  FMUL.FTZ R85, R46, R81 ;  /* 0x000000512e557220 */ /* 0x000fe20000410000 */
[----:B------:R-:W-:-:S02]  /*2d90*/  HADD2.F32 R79, -RZ, R79.H0_H0 ;  /* 0x2000004fff4f7230 */ /* 0x000fc40000004100 */
[----:B------:R-:W-:Y:S01]  /*2da0*/  FMUL.FTZ R81, R40, R81 ;  /* 0x0000005128517220 */ /* 0x000fe20000410000 */
[--C-:B------:R-:W-:Y:S02]  /*2db0*/  HADD2.F32 R86, -RZ, R84.reuse.H1_H1 ;  /* 0x30000054ff567230 */ /* 0x100fe40000004100 */
[-C--:B------:R-:W-:Y:S01]  /*2dc0*/  FFMA.FTZ R80, R47, R39.reuse, -R80 ;  /* 0x000000272f507223 */ /* 0x080fe20000010850 */
[----:B------:R-:W-:Y:S01]  /*2dd0*/  FFMA.FTZ R87, R78, R39, R87 ;  /* 0x000000274e577223 */ /* 0x000fe20000010057 */
[----:B------:R-:W-:Y:S01]  /*2de0*/  FFMA.FTZ R39, R40, R79, -R85 ;  /* 0x0000004f28277223 */ /* 0x000fe20000010855 */
[----:B------:R-:W-:Y:S01]  /*2df0*/  F2FP.F16.E4M3.UNPACK_B R47, R15.H1 ;  /* 0x0000000fff2f723e */ /* 0x000fe200030006ff */
[----:B------:R-:W-:Y:S01]  /*2e00*/  FFMA.FTZ R40, R46, R79, R81 ;  /* 0x0000004f2e287223 */ /* 0x000fe20000010051 */
[----:B------:R-:W-:Y:S01]  /*2e10*/  F2FP.F16.E4M3.UNPACK_B R85, R41.H1 ;  /* 0x00000029ff55723e */ /* 0x000fe200030006ff */
[----:B------:R-:W-:Y:S01]  /*2e20*/  HADD2.F32 R84, -RZ, R84.H0_H0 ;  /* 0x20000054ff547230 */ /* 0x000fe20000004100 */
[----:B------:R-:W-:Y:S01]  /*2e30*/  F2FP.F16.E4M3.UNPACK_B R46, R14.H1 ;  /* 0x0000000eff2e723e */ /* 0x000fe200030006ff */
[--C-:B------:R-:W-:Y:S01]  /*2e40*/  HADD2.F32 R78, -RZ, R47.reuse.H0_H0 ;  /* 0x2000002fff4e7230 */ /* 0x100fe20000004100 */
[----:B------:R-:W-:Y:S01]  /*2e50*/  F2FP.SATFINITE.E4M3.F32.PACK_AB_MERGE_C R96, R87, R80, RZ ;  /* 0x000000505760723e */ /* 0x000fe200048070ff */
[----:B------:R-:W-:Y:S01]  /*2e60*/  HADD2.F32 R47, -RZ, R47.H1_H1 ;  /* 0x3000002fff2f7230 */ /* 0x000fe20000004100 */
        /* <DEDUP_REMOVED lines=38> */
.L_x_1106:
[----:B------:R-:W-:Y:S05]  /*30d0*/  BSYNC B2 ;  /* 0x0000000000027941 */ /* 0x000fea0003800000 */
.L_x_1105:
[----:B--2---:R1:W-:Y:S02]  /*30e0*/  STG.E.128 desc[UR40][R36.64], R12 ;  /* 0x0000000c24007986 */ /* 0x0043e4000c101d28 */
.L_x_1104:
[----:B------:R-:W-:Y:S05]  /*30f0*/  BSYNC B1 ;  /* 0x0000000000017941 */ /* 0x000fea0003800000 */
.L_x_1103:
        /* <DEDUP_REMOVED lines=17> */
[----:B--2---:R-:W-:Y:S01]  /*3210*/  IMAD.MOV.U32 R32, RZ, RZ, R12 ;  /* 0x000000ffff207224 */ /* 0x004fe200078e000c */
[----:B------:R-:W-:Y:S01]  /*3220*/  F2FP.F16.E4M3.UNPACK_B R12, R13 ;  /* 0x0000000dff0c723e */ /* 0x000fe200020006ff */
[----:B------:R-:W-:Y:S01]  /*3230*/  IMAD.U32 R34, R40, 0x10000, RZ ;  /* 0x0001000028227824 */ /* 0x000fe200078e00ff */
[----:B------:R-:W-:Y:S01]  /*3240*/  LOP3.LUT R38, R38, 0xff00, R35, 0xf8, !PT ;  /* 0x0000ff0026267812 */ /* 0x000fe200078ef823 */
[----:B------:R-:W-:Y:S01]  /*3250*/  IMAD.U32 R39, R39, 0x10000, RZ ;  /* 0x0001000027277824 */ /* 0x000fe200078e00ff */
[----:B------:R-:W-:-:S02]  /*3260*/  F2FP.F16.E4M3.UNPACK_B R35, R45.H1 ;  /* 0x0000002dff23723e */ /* 0x000fc400030006ff */
[----:B------:R-:W-:Y:S01]  /*3270*/  LOP3.LUT R40, R33, 0xff0000, R34, 0xf8, !PT ;  /* 0x00ff000021287812 */ /* 0x000fe200078ef822 */
[--C-:B------:R-:W-:Y:S01]  /*3280*/  HADD2.F32 R33, -RZ, R12.reuse.H1_H1 ;  /* 0x3000000cff217230 */ /* 0x100fe20000004100 */
[----:B------:R-:W-:Y:S01]  /*3290*/  LOP3.LUT R47, R38, 0xff0000, R39, 0xf8, !PT ;  /* 0x00ff0000262f7812 */ /* 0x000fe200078ef827 */
[--C-:B------:R-:W-:Y:S01]  /*32a0*/  HADD2.F32 R41, -RZ, R35.reuse.H0_H0 ;  /* 0x20000023ff297230 */ /* 0x100fe20000004100 */
[----:B------:R-:W-:Y:S01]  /*32b0*/  F2FP.F16.E4M3.UNPACK_B R38, R44.H1 ;  /* 0x0000002cff26723e */ /* 0x000fe200030006ff */
[----:B------:R-:W-:Y:S01]  /*32c0*/  HADD2.F32 R12, -RZ, R12.H0_H0 ;  /* 0x2000000cff0c7230 */ /* 0x000fe20000004100 */
[----:B------:R-:W-:Y:S01]  /*32d0*/  F2FP.F16.E4M3.UNPACK_B R13, R13.H1 ;  /* 0x0000000dff0d723e */ /* 0x000fe200030006ff */
[----:B------:R-:W-:Y:S02]  /*32e0*/  HADD2.F32 R46, -RZ, R35.H1_H1 ;  /* 0x30000023ff2e7230 */ /* 0x000fe40000004100 */
[----:B------:R-:W-:Y:S01]  /*32f0*/  FMUL.FTZ R79, R33, R41 ;  /* 0x00000029214f7220 */ /* 0x000fe20000410000 */
[----:B------:R-:W-:-:S02]  /*3300*/  HADD2.F32 R39, -RZ, R38.H0_H0 ;  /* 0x20000026ff277230 */ /* 0x000fc40000004100 */
[----:B------:R-:W-:Y:S01]  /*3310*/  FMUL.FTZ R78, R12, R41 ;  /* 0x000000290c4e7220 */ /* 0x000fe20000410000 */
[--C-:B------:R-:W-:Y:S01]  /*3320*/  HADD2.F32 R35, -RZ, R13.reuse.H1_H1 ;  /* 0x3000000dff237230 */ /* 0x100fe20000004100 */
[----:B------:R-:W-:Y:S01]  /*3330*/  F2FP.F16.E4M3.UNPACK_B R45, R45 ;  /* 0x0000002dff2d723e */ /* 0x000fe200020006ff */
[----:B------:R-:W-:Y:S02]  /*3340*/  HADD2.F32 R34, -RZ, R13.H0_H0 ;  /* 0x2000000dff227230 */ /* 0x000fe40000004100 */
[-C--:B------:R-:W-:Y:S01]  /*3350*/  FFMA.FTZ R13, R33, R39.reuse, R78 ;  /* 0x00000027210d7223 */ /* 0x080fe2000001004e */
[----:B------:R-:W-:Y:S02]  /*3360*/  HADD2.F32 R38, -RZ, R38.H1_H1 ;  /* 0x30000026ff267230 */ /* 0x000fe40000004100 */
[C---:B------:R-:W-:Y:S01]  /*3370*/  FMUL.FTZ R41, R35.reuse, R46 ;  /* 0x0000002e23297220 */ /* 0x040fe20000410000 */
[----:B------:R-:W-:Y:S01]  /*3380*/  F2FP.F16.E4M3.UNPACK_B R33, R32.H1 ;  /* 0x00000020ff21723e */ /* 0x000fe200030006ff */
[----:B------:R-:W-:Y:S01]  /*3390*/  FMUL.FTZ R46, R34, R46 ;  /* 0x0000002e222e7220 */ /* 0x000fe20000410000 */
[----:B------:R-:W-:Y:S01]  /*33a0*/  FFMA.FTZ R12, R12, R39, -R79 ;  /* 0x000000270c0c7223 */ /* 0x000fe2000001084f */
[----:B------:R-:W-:Y:S01]  /*33b0*/  FFMA.FTZ R80, R34, R38, -R41 ;  /* 0x0000002622507223 */ /* 0x000fe20000010829 */
[----:B------:R-:W-:Y:S01]  /*33c0*/  F2FP.F16.E4M3.UNPACK_B R32, R32 ;  /* 0x00000020ff20723e */ /* 0x000fe200020006ff */
[----:B------:R-:W-:Y:S01]  /*33d0*/  FFMA.FTZ R81, R35, R38, R46 ;  /* 0x0000002623517223 */ /* 0x000fe2000001002e */
[----:B------:R-:W-:Y:S01]  /*33e0*/  F2FP.F16.E4M3.UNPACK_B R44, R44 ;  /* 0x0000002cff2c723e */ /* 0x000fe200020006ff */
[----:B------:R-:W-:-:S02]  /*33f0*/  HADD2.F32 R39, -RZ, R45.H1_H1 ;  /* 0x3000002dff277230 */ /* 0x000fc40000004100 */
[--C-:B------:R-:W-:Y:S01]  /*3400*/  HADD2.F32 R34, -RZ, R33.reuse.H0_H0 ;  /* 0x20000021ff227230 */ /* 0x100fe20000004100 */
[----:B------:R-:W-:Y:S01]  /*3410*/  F2FP.SATFINITE.E4M3.F32.PACK_AB_MERGE_C R85, R81, R80, RZ ;  /* 0x000000505155723e */ /* 0x000fe200048070ff */
[----:B------:R-:W-:Y:S02]  /*3420*/  HADD2.F32 R35, -RZ, R33.H1_H1 ;  /* 0x30000021ff237230 */ /* 0x000fe40000004100 */
        /* <DEDUP_REMOVED lines=10> */
[-C--:B------:R-:W-:Y:S01]  /*34d0*/  F2FP.F16.E4M3.UNPACK_B R38, R40.reuse.H1 ;  /* 0x00000028ff26723e */ /* 0x080fe200030006ff */
[-C--:B------:R-:W-:Y:S01]  /*34e0*/  FMUL.FTZ R46, R32, R45.reuse ;  /* 0x0000002d202e7220 */ /* 0x080fe20000410000 */
[C---:B------:R-:W-:Y:S01]  /*34f0*/  FMUL.FTZ R45, R33.reuse, R45 ;  /* 0x0000002d212d7220 */ /* 0x040fe20000410000 */
[----:B------:R-:W-:Y:S02]  /*3500*/  F2FP.F16.E4M3.UNPACK_B R40, R40 ;  /* 0x00000028ff28723e */ /* 0x000fe400020006ff */
[-C--:B------:R-:W-:Y:S01]  /*3510*/  FFMA.FTZ R46, R33, R44.reuse, -R46 ;  /* 0x0000002c212e7223 */ /* 0x080fe2000001082e */
[----:B------:R-:W-:Y:S01]  /*3520*/  F2FP.SATFINITE.E4M3.F32.PACK_AB_MERGE_C R84, R78, R41, RZ ;  /* 0x000000294e54723e */ /* 0x000fe200048070ff */
[----:B------:R-:W-:Y:S01]  /*3530*/  FFMA.FTZ R79, R32, R44, R45 ;  /* 0x0000002c204f7223 */ /* 0x000fe2000001002d */
[----:B------:R-:W-:Y:S01]  /*3540*/  F2FP.F16.E4M3.UNPACK_B R33, R15.H1 ;  /* 0x0000000fff21723e */ /* 0x000fe200030006ff */
[--C-:B------:R-:W-:Y:S01]  /*3550*/  HADD2.F32 R39, -RZ, R38.reuse.H1_H1 ;  /* 0x30000026ff277230 */ /* 0x100fe20000004100 */
[-C--:B------:R-:W-:Y:S01]  /*3560*/  F2FP.F16.E4M3.UNPACK_B R41, R47.reuse.H1 ;  /* 0x0000002fff29723e */ /* 0x080fe200030006ff */
[----:B------:R-:W-:Y:S01]  /*3570*/  HADD2.F32 R38, -RZ, R38.H0_H0 ;  /* 0x20000026ff267230 */ /* 0x000fe20000004100 */
[-C--:B------:R-:W-:Y:S01]  /*3580*/  F2FP.F16.E4M3.UNPACK_B R32, R14.reuse.H1 ;  /* 0x0000000eff20723e */ /* 0x080fe200030006ff */
[----:B------:R-:W-:Y:S01]  /*3590*/  HADD2.F32 R35, -RZ, R33.H1_H1 ;  /* 0x30000021ff237230 */ /* 0x000fe20000004100 */
[----:B------:R-:W-:Y:S01]  /*35a0*/  F2FP.F16.E4M3.UNPACK_B R47, R47 ;  /* 0x0000002fff2f723e */ /* 0x000fe200020006ff */
[----:B------:R-:W-:Y:S01]  /*35b0*/  HADD2.F32 R45, -RZ, R41.H1_H1 ;  /* 0x30000029ff2d7230 */ /* 0x000fe20000004100 */
[----:B------:R-:W-:Y:S01]  /*35c0*/  F2FP.F16.E4M3.UNPACK_B R15, R15 ;  /* 0x0000000fff0f723e */ /* 0x000fe200020006ff */
[----:B------:R-:W-:Y:S01]  /*35d0*/  HADD2.F32 R34, -RZ, R33.H0_H0 ;  /* 0x20000021ff227230 */ /* 0x000fe20000004100 */
[----:B------:R-:W-:Y:S01]  /*35e0*/  F2FP.F16.E4M3.UNPACK_B R14, R14 ;  /* 0x0000000eff0e723e */ /* 0x000fe200020006ff */
[----:B------:R-:W-:-:S02]  /*35f0*/  HADD2.F32 R33, -RZ, R32.H1_H1 ;  /* 0x30000020ff217230 */ /* 0x000fc40000004100 */
[-C--:B------:R-:W-:Y:S01]  /*3600*/  FMUL.FTZ R81, R35, R45.reuse ;  /* 0x0000002d23517220 */ /* 0x080fe20000410000 */
[--C-:B------:R-:W-:Y:S02]  /*3610*/  HADD2.F32 R44, -RZ, R47.reuse.H1_H1 ;  /* 0x3000002fff2c7230 */ /* 0x100fe40000004100 */
[C---:B------:R-:W-:Y:S01]  /*3620*/  FMUL.FTZ R78, R34.reuse, R45 ;  /* 0x0000002d224e7220 */ /* 0x040fe20000410000 */
[----:B------:R-:W-:Y:S02]  /*3630*/  HADD2.F32 R32, -RZ, R32.H0_H0 ;  /* 0x20000020ff207230 */ /* 0x000fe40000004100 */
[----:B------:R-:W-:Y:S01]  /*3640*/  FFMA.FTZ R81, R34, R39, -R81 ;  /* 0x0000002722517223 */ /* 0x000fe20000010851 */
[----:B------:R-:W-:Y:S02]  /*3650*/  HADD2.F32 R34, -RZ, R40.H1_H1 ;  /* 0x30000028ff227230 */ /* 0x000fe40000004100 */
[----:B------:R-:W-:Y:S01]  /*3660*/  FMUL.FTZ R45, R33, R44 ;  /* 0x0000002c212d7220 */ /* 0x000fe20000410000 */
[----:B------:R-:W-:-:S02]  /*3670*/  HADD2.F32 R47, -RZ, R47.H0_H0 ;  /* 0x2000002fff2f7230 */ /* 0x000fc40000004100 */
[C---:B------:R-:W-:Y:S01]  /*3680*/  FMUL.FTZ R44, R32.reuse, R44 ;  /* 0x0000002c202c7220 */ /* 0x040fe20000410000 */
[----:B------:R-:W-:Y:S02]  /*3690*/  HADD2.F32 R41, -RZ, R41.H0_H0 ;  /* 0x20000029ff297230 */ /* 0x000fe40000004100 */
[-C--:B------:R-:W-:Y:S01]  /*36a0*/  FFMA.FTZ R45, R32, R34.reuse, -R45 ;  /* 0x00000022202d7223 */ /* 0x080fe2000001082d */
[--C-:B------:R-:W-:Y:S02]  /*36b0*/  HADD2.F32 R32, -RZ, R15.reuse.H0_H0 ;  /* 0x2000000fff207230 */ /* 0x100fe40000004100 */
[----:B------:R-:W-:Y:S01]  /*36c0*/  FFMA.FTZ R44, R33, R34, R44 ;  /* 0x00000022212c7223 */ /* 0x000fe2000001002c */
[----:B------:R-:W-:Y:S02]  /*36d0*/  HADD2.F32 R33, -RZ, R15.H1_H1 ;  /* 0x3000000fff217230 */ /* 0x000fe40000004100 */
[----:B------:R-:W-:Y:S01]  /*36e0*/  FFMA.FTZ R80, R35, R39, R78 ;  /* 0x0000002723507223 */ /* 0x000fe2000001004e */
[----:B------:R-:W-:-:S02]  /*36f0*/  HADD2.F32 R15, -RZ, R14.H0_H0 ;  /* 0x2000000eff0f7230 */ /* 0x000fc40000004100 */
[-C--:B------:R-:W-:Y:S01]  /*3700*/  FMUL.FTZ R78, R32, R41.reuse ;  /* 0x00000029204e7220 */ /* 0x080fe20000410000 */
[----:B------:R-:W-:Y:S02]  /*3710*/  HADD2.F32 R14, -RZ, R14.H1_H1 ;  /* 0x3000000eff0e7230 */ /* 0x000fe40000004100 */
[C---:B------:R-:W-:Y:S01]  /*3720*/  FMUL.FTZ R35, R33.reuse, R41 ;  /* 0x0000002921237220 */ /* 0x040fe20000410000 */
[----:B------:R-:W-:Y:S02]  /*3730*/  HADD2.F32 R40, -RZ, R40.H0_H0 ;  /* 0x20000028ff287230 */ /* 0x000fe40000004100 */
[-C--:B------:R-:W-:Y:S01]  /*3740*/  FFMA.FTZ R78, R33, R38.reuse, R78 ;  /* 0x00000026214e7223 */ /* 0x080fe2000001004e */
[----:B------:R-:W-:Y:S01]  /*3750*/  F2FP.SATFINITE.E4M3.F32.PACK_AB_MERGE_C R44, R44, R45, RZ ;  /* 0x0000002d2c2c723e */ /* 0x000fe200048070ff */
[-C--:B------:R-:W-:Y:S01]  /*3760*/  FMUL.FTZ R34, R14, R47.reuse ;  /* 0x0000002f0e227220 */ /* 0x080fe20000410000 */
[C---:B------:R-:W-:Y:S01]  /*3770*/  FMUL.FTZ R47, R15.reuse, R47 ;  /* 0x0000002f0f2f7220 */ /* 0x040fe20000410000 */
[----:B------:R-:W-:Y:S01]  /*3780*/  FFMA.FTZ R35, R32, R38, -R35 ;  /* 0x0000002620237223 */ /* 0x000fe20000010823 */
[----:B------:R-:W-:Y:S01]  /*3790*/  F2FP.SATFINITE.E4M3.F32.PACK_AB_MERGE_C R80, R80, R81, RZ ;  /* 0x000000515050723e */ /* 0x000fe200048070ff */
[-C--:B------:R-:W-:Y:S01]  /*37a0*/  FFMA.FTZ R34, R15, R40.reuse, -R34 ;  /* 0x000000280f227223 */ /* 0x080fe20000010822 */
[----:B------:R-:W-:Y:S01]  /*37b0*/  FFMA.FTZ R47, R14, R40, R47 ;  /* 0x000000280e2f7223 */ /* 0x000fe2000001002f */
[----:B------:R-:W-:-:S02]  /*37c0*/  F2FP.SATFINITE.E4M3.F32.PACK_AB_MERGE_C R12, R79, R46, R84 ;  /* 0x0000002e4f0c723e */ /* 0x000fc40004807054 */
[----:B------:R-:W-:Y:S02]  /*37d0*/  F2FP.SATFINITE.E4M3.F32.PACK_AB_MERGE_C R15, R78, R35, R80 ;  /* 0x000000234e0f723e */ /* 0x000fe40004807050 */
[----:B------:R-:W-:-:S07]  /*37e0*/  F2FP.SATFINITE.E4M3.F32.PACK_AB_MERGE_C R14, R47, R34, R44 ;  /* 0x000000222f0e723e */ /* 0x000fce000480702c */
.L_x_1110:
[----:B------:R-:W-:Y:S05]  /*37f0*/  BSYNC B2 ;  /* 0x0000000000027941 */ /* 0x000fea0003800000 */
.L_x_1109:
[----:B--2---:R2:W-:Y:S02]  /*3800*/  STG.E.128 desc[UR40][R36.64+0x20], R12 ;  /* 0x0000200c24007986 */ /* 0x0045e4000c101d28 */
.L_x_1108:
[----:B------:R-:W-:Y:S05]  /*3810*/  BSYNC B1 ;  /* 0x0000000000017941 */ /* 0x000fea0003800000 */
.L_x_1107:
[----:B------:R-:W-:Y:S05]  /*3820*/  @P1 BRA `(.L_x_1102) ;  /* 0x0000002800d81947 */ /* 0x000fea0003800000 */
[----:B-12---:R1:W2:Y:S01]  /*3830*/  LDS.128 R12, [R90+0x15800] ;  /* 0x015800005a0c7984 */ /* 0x0062a20000000c00 */
[----:B------:R-:W-:Y:S01]  /*3840*/  VIADD R32, R58, 0x20 ;  /* 0x000000203a207836 */ /* 0x000fe20000000000 */
[----:B------:R-:W-:Y:S04]  /*3850*/  BSSY B1, `(.L_x_1111) ;  /* 0x000006a000017945 */ /* 0x000fe80003800000 */
[----:B------:R-:W-:-:S13]  /*3860*/  ISETP.GE.AND P4, PT, R32, R93, PT ;  /* 0x0000005d2000720c */ /* 0x000fda0003f86270 */
[----:B-1----:R-:W-:Y:S05]  /*3870*/  @P4 BRA `(.L_x_1112) ;  /* 0x00000004009c4947 */ /* 0x002fea0003800000 */
[----:B------:R-:W-:Y:S02]  /*3880*/  SHF.R.U32.HI R33, RZ, 0x8, R29 ;  /* 0x00000008ff217819 */ /* 0x000fe4000001161d */
[----:B------:R-:W-:Y:S02]  /*3890*/  SHF.R.U32.HI R28, RZ, 0x8, R31 ;  /* 0x00000008ff1c7819 */ /* 0x000fe4000001161f */
[----:B------:R-:W-:Y:S02]  /*38a0*/  SHF.R.U32.HI R35, RZ, 0x10, R29 ;  /* 0x00000010ff237819 */ /* 0x000fe4000001161d */
[----:B------:R-:W-:Y:S01]  /*38b0*/  LOP3.LUT R30, R29, 0xff0000ff, RZ, 0xc0, !PT ;  /* 0xff0000ff1d1e7812 */ /* 0x000fe200078ec0ff */
[----:B------:R-:W-:Y:S01]  /*38c0*/  IMAD.SHL.U32 R29, R33, 0x100, RZ ;  /* 0x00000100211d7824 */ /* 0x000fe200078e00ff */
[----:B------:R-:W-:Y:S02]  /*38d0*/  SHF.R.U32.HI R34, RZ, 0x10, R31 ;  /* 0x00000010ff227819 */ /* 0x000fe4000001161f */
[----:B------:R-:W-:Y:S01]  /*38e0*/  LOP3.LUT R32, R31, 0xff0000ff, RZ, 0xc0, !PT ;  /* 0xff0000ff1f207812 */ /* 0x000fe200078ec0ff */
        /* <DEDUP_REMOVED lines=88> */
[----:B------:R-:W-:Y:S01]  /*3e70*/  FMUL.FTZ R39, R15, R39 ;  /* 0x000000270f277220 */ /* 0x000fe20000410000 */
[----:B------:R-:W-:Y:S01]  /*3e80*/  FFMA.FTZ R31, R28, R32, -R31 ;  /* 0x000000201c1f7223 */ /* 0x000fe2000001081f */
[----:B------:R-:W-:Y:S01]  /*3e90*/  F2FP.SATFINITE.E4M3.F32.PACK_AB_MERGE_C R33, R33, R44, RZ ;  /* 0x0000002c2121723e */ /* 0x000fe200048070ff */
[-C--:B------:R-:W-:Y:S01]  /*3ea0*/  FFMA.FTZ R30, R15, R34.reuse, -R30 ;  /* 0x000000220f1e7223 */ /* 0x080fe2000001081e */
[----:B------:R-:W-:Y:S01]  /*3eb0*/  FFMA.FTZ R39, R14, R34, R39 ;  /* 0x000000220e277223 */ /* 0x000fe20000010027 */
[----:B------:R-:W-:-:S02]  /*3ec0*/  F2FP.SATFINITE.E4M3.F32.PACK_AB_MERGE_C R12, R42, R41, R45 ;  /* 0x000000292a0c723e */ /* 0x000fc4000480702d */
[----:B------:R-:W-:Y:S02]  /*3ed0*/  F2FP.SATFINITE.E4M3.F32.PACK_AB_MERGE_C R15, R40, R31, R33 ;  /* 0x0000001f280f723e */ /* 0x000fe40004807021 */
[----:B------:R-:W-:-:S07]  /*3ee0*/  F2FP.SATFINITE.E4M3.F32.PACK_AB_MERGE_C R14, R39, R30, R38 ;  /* 0x0000001e270e723e */ /* 0x000fce0004807026 */
.L_x_1112:
[----:B------:R-:W-:Y:S05]  /*3ef0*/  BSYNC B1 ;  /* 0x0000000000017941 */ /* 0x000fea0003800000 */
.L_x_1111:
[----:B--2---:R3:W-:Y:S01]  /*3f00*/  STG.E.128 desc[UR40][R36.64+0x40], R12 ;  /* 0x0000400c24007986 */ /* 0x0047e2000c101d28 */
[----:B------:R-:W-:Y:S05]  /*3f10*/  BRA `(.L_x_1102) ;  /* 0x00000024001c7947 */ /* 0x000fea0003800000 */
.L_x_1096:
        /* <DEDUP_REMOVED lines=11> */
[----:B------:R-:W2:Y:S01]  /*3fd0*/  LDL R80, [R1+0x20] ;  /* 0x0000200001507983 */ /* 0x000ea20000100800 */
[----:B------:R-:W-:Y:S01]  /*3fe0*/  ULDC.64 UR4, c[0x0][0x3c8] ;  /* 0x0000f20000047ab9 */ /* 0x000fe20000000a00 */
[----:B------:R-:W-:Y:S01]  /*3ff0*/  ULDC.64 UR6, c[0x0][0x3e0] ;  /* 0x0000f80000067ab9 */ /* 0x000fe20000000a00 */
[----:B------:R-:W0:Y:S01]  /*4000*/  S2R R84, SR_TID.X ;  /* 0x0000000000547919 */ /* 0x000e220000002100 */
[----:B------:R-:W-:-:S04]  /*4010*/  IADD3 R44, P3, P5, R54, UR4, R44 ;  /* 0x00000004362c7c10 */ /* 0x000fc8000fd7e02c */
[----:B------:R-:W-:Y:S02]  /*4020*/  IADD3.X R45, R10, UR5, R47, P3, P5 ;  /* 0x000000050a2d7c10 */ /* 0x000fe40009fea42f */
[----:B------:R-:W-:Y:S01]  /*4030*/  IADD3 R42, P3, P5, R50, UR6, R42 ;  /* 0x00000006322a7c10 */ /* 0x000fe2000fd7e02a */
[----:B0-----:R-:W-:-:S05]  /*4040*/  VIADD R85, R84, 0xffffff80 ;  /* 0xffffff8054557836 */ /* 0x001fca0000000000 */
[----:B------:R-:W-:-:S04]  /*4050*/  LEA.HI R84, R85, R85, RZ, 0x1 ;  /* 0x0000005555547211 */ /* 0x000fc800078f08ff */
[----:B------:R-:W-:-:S05]  /*4060*/  LOP3.LUT R84, R84, 0xfffffffe, RZ, 0xc0, !PT ;  /* 0xfffffffe54547812 */ /* 0x000fca00078ec0ff */
[----:B------:R-:W-:-:S04]  /*4070*/  IMAD.IADD R84, R85, 0x1, -R84 ;  /* 0x0000000155547824 */ /* 0x000fc800078e0a54 */
[----:B------:R-:W-:Y:S01]  /*4080*/  IMAD.SHL.U32 R84, R84, 0x10, RZ ;  /* 0x0000001054547824 */ /* 0x000fe200078e00ff */
[----:B------:R-:W-:-:S04]  /*4090*/  IADD3.X R43, R9, UR7, R46, P3, P5 ;  /* 0x00000007092b7c10 */ /* 0x000fc80009fea42e */
[----:B------:R-:W-:Y:S02]  /*40a0*/  ISETP.GE.AND P3, PT, R84, R93, PT ;  /* 0x0000005d5400720c */ /* 0x000fe40003f66270 */
[----:B------:R-:W-:Y:S02]  /*40b0*/  CS2R R14, SRZ ;  /* 0x00000000000e7805 */ /* 0x000fe4000001ff00 */
[----:B------:R-:W-:Y:S02]  /*40c0*/  CS2R R12, SRZ ;  /* 0x00000000000c7805 */ /* 0x000fe4000001ff00 */
[----:B------:R-:W-:Y:S02]  /*40d0*/  CS2R R34, SRZ ;  /* 0x0000000000227805 */ /* 0x000fe4000001ff00 */
[----:B------:R-:W-:-:S05]  /*40e0*/  CS2R R32, SRZ ;  /* 0x0000000000207805 */ /* 0x000fca000001ff00 */
[----:B------:R0:W5:Y:S04]  /*40f0*/  @!P3 LDG.E.128 R28, desc[UR40][R44.64] ;  /* 0x000000282c1cb981 */ /* 0x000168000c1e1d00 */
[----:B------:R0:W5:Y:S01]  /*4100*/  @!P3 LDG.E.128 R36, desc[UR40][R42.64] ;  /* 0x000000282a24b981 */ /* 0x000162000c1e1d00 */
[----:B--2---:R-:W-:-:S13]  /*4110*/  ISETP.GE.AND P5, PT, R80, R93, PT ;  /* 0x0000005d5000720c */ /* 0x004fda0003fa6270 */
[----:B------:R0:W5:Y:S04]  /*4120*/  @!P5 LDG.E.128 R12, desc[UR40][R44.64+0x20] ;  /* 0x000020282c0cd981 */ /* 0x000168000c1e1d00 */
[----:B------:R0:W5:Y:S02]  /*4130*/  @!P5 LDG.E.128 R32, desc[UR40][R42.64+0x20] ;  /* 0x000020282a20d981 */ /* 0x000164000c1e1d00 */
.L_x_1114:
[----:B------:R-:W-:Y:S05]  /*4140*/  BSYNC B1 ;  /* 0x0000000000017941 */ /* 0x000fea0003800000 */
.L_x_1113:
[----:B------:R-:W-:Y:S01]  /*4150*/  ISETP.NE.AND P3, PT, R157, 0x3, PT ;  /* 0x000000039d00780c */ /* 0x000fe20003f65270 */
[----:B-----5:R-:W-:Y:S02]  /*4160*/  IMAD.MOV.U32 R94, RZ, RZ, R14 ;  /* 0x000000ffff5e7224 */ /* 0x020fe400078e000e */
[----:B------:R-:W-:Y:S02]  /*4170*/  IMAD.MOV.U32 R95, RZ, RZ, R12 ;  /* 0x000000ffff5f7224 */ /* 0x000fe400078e000c */
[----:B------:R-:W-:Y:S02]  /*4180*/  IMAD.MOV.U32 R102, RZ, RZ, R30 ;  /* 0x000000ffff667224 */ /* 0x000fe400078e001e */
[----:B------:R-:W-:Y:S02]  /*4190*/  IMAD.MOV.U32 R103, RZ, RZ, R28 ;  /* 0x000000ffff677224 */ /* 0x000fe400078e001c */
[----:B------:R-:W-:Y:S02]  /*41a0*/  IMAD.MOV.U32 R96, RZ, RZ, R34 ;  /* 0x000000ffff607224 */ /* 0x000fe400078e0022 */
[----:B------:R-:W-:-:S02]  /*41b0*/  IMAD.MOV.U32 R97, RZ, RZ, R32 ;  /* 0x000000ffff617224 */ /* 0x000fc400078e0020 */
[----:B------:R-:W-:Y:S02]  /*41c0*/  IMAD.MOV.U32 R101, RZ, RZ, R38 ;  /* 0x000000ffff657224 */ /* 0x000fe400078e0026 */
[----:B------:R-:W-:Y:S01]  /*41d0*/  IMAD.MOV.U32 R104, RZ, RZ, R36 ;  /* 0x000000ffff687224 */ /* 0x000fe200078e0024 */
[----:B------:R-:W-:Y:S06]  /*41e0*/  @!P3 BRA `(.L_x_1115) ;  /* 0x000000000004b947 */ /* 0x000fec0003800000 */
[----:B------:R-:W-:Y:S01]  /*41f0*/  BPT.TRAP 0x1 ;  /* 0x000000040000795c */ /* 0x000fe20000300000 */
.L_x_1115:
[----:B0-----:R-:W2:Y:S01]  /*4200*/  LDL R42, [R1+0x8] ;  /* 0x00000800012a7983 */ /* 0x001ea20000100800 */
[----:B------:R-:W-:Y:S01]  /*4210*/  IMAD R89, R19, 0x8, R17 ;  /* 0x0000000813597824 */ /* 0x000fe200078e0211 */
[----:B------:R-:W-:Y:S01]  /*4220*/  BSSY B1, `(.L_x_1116) ;  /* 0x0000004000017945 */ /* 0x000fe20003800000 */
[----:B--2---:R-:W-:-:S04]  /*4230*/  SHF.L.U32 R92, R42, 0x1f, RZ ;  /* 0x0000001f2a5c7819 */ /* 0x004fc800000006ff */
[----:B------:R-:W0:Y:S02]  /*4240*/  SYNCS.PHASECHK.TRANS64.TRYWAIT P5, [R89+URZ+0x19c90], R92 ;  /* 0x019c905c590075a7 */ /* 0x000e2400080a017f */
[----:B0-----:R-:W-:Y:S05]  /*4250*/  @!P5 BRA `(.L_x_1117) ;  /* 0x000001dc00e8d947 */ /* 0x001fea0003800000 */
.L_x_1428:
[----:B------:R-:W-:Y:S05]  /*4260*/  BSYNC B1 ;  /* 0x0000000000017941 */ /* 0x000fea0003800000 */
.L_x_1116:
[----:B------:R-:W-:Y:S05]  /*4270*/  @P4 BRA `(.L_x_1102) ;  /* 0x0000002000444947 */ /* 0x000fea0003800000 */
[----:B------:R-:W1:Y:S01]  /*4280*/  LDC R98, c[0x0][0x2e4] ;  /* 0x0000b900ff627b82 */ /* 0x000e620000000800 */
[----:B------:R-:W-:Y:S01]  /*4290*/  ISETP.NE.AND P4, PT, R62, RZ, PT ;  /* 0x000000ff3e00720c */ /* 0x000fe20003f85270 */
[----:B------:R-:W-:Y:S01]  /*42a0*/  ULDC.64 UR4, c[0x0][0x2f0] ;  /* 0x0000bc0000047ab9 */ /* 0x000fe20000000a00 */
[----:B------:R-:W-:Y:S01]  /*42b0*/  IMAD.MOV.U32 R80, RZ, RZ, R40 ;  /* 0x000000ffff507224 */ /* 0x000fe200078e0028 */
[----:B------:R-:W-:Y:S01]  /*42c0*/  BSSY B1, `(.L_x_1118) ;  /* 0x00000ff000017945 */ /* 0x000fe20003800000 */
[----:B------:R-:W-:Y:S02]  /*42d0*/  IMAD R42, R83, UR4, RZ ;  /* 0x00000004532a7c24 */ /* 0x000fe4000f8e02ff */
[----:B------:R-:W-:-:S04]  /*42e0*/  IMAD.WIDE.U32 R80, R23, UR4, R80 ;  /* 0x0000000417507c25 */ /* 0x000fc8000f8e0050 */
[----:B------:R-:W-:-:S04]  /*42f0*/  IMAD R99, R23, UR5, R42 ;  /* 0x0000000517637c24 */ /* 0x000fc8000f8e022a */
[----:B------:R-:W-:Y:S02]  /*4300*/  IMAD.IADD R99, R99, 0x1, R81 ;  /* 0x0000000163637824 */ /* 0x000fe400078e0251 */
[----:B-1----:R-:W-:Y:S01]  /*4310*/  IMAD.IADD R100, R98, 0x1, -R63 ;  /* 0x0000000162647824 */ /* 0x002fe200078e0a3f */
[----:B------:R-:W-:Y:S06]  /*4320*/  @!P4 BRA `(.L_x_1119) ;  /* 0x0000000c00e0c947 */ /* 0x000fec0003800000 */
[----:B------:R-:W2:Y:S04]  /*4330*/  LDL R84, [R1+0x1c] ;  /* 0x00001c0001547983 */ /* 0x000ea80000100800 */
[----:B------:R-:W3:Y:S04]  /*4340*/  LDL R47, [R1+0x64] ;  /* 0x00006400012f7983 */ /* 0x000ee80000100800 */
[----:B------:R-:W4:Y:S01]  /*4350*/  LDL R45, [R1+0x30] ;  /* 0x00003000012d7983 */ /* 0x000f220000100800 */
[----:B------:R-:W1:Y:S02]  /*4360*/  S2R R43, SR_TID.X ;  /* 0x00000000002b7919 */ /* 0x000e640000002100 */
[----:B-1----:R-:W-:-:S05]  /*4370*/  VIADD R44, R43, 0xffffff80 ;  /* 0xffffff802b2c7836 */ /* 0x002fca0000000000 */
[----:B------:R-:W-:-:S04]  /*4380*/  LEA.HI R43, R44, R44, RZ, 0x1 ;  /* 0x0000002c2c2b7211 */ /* 0x000fc800078f08ff */
[----:B------:R-:W-:-:S05]  /*4390*/  LOP3.LUT R43, R43, 0xfffffffe, RZ, 0xc0, !PT ;  /* 0xfffffffe2b2b7812 */ /* 0x000fca00078ec0ff */
[----:B------:R-:W-:-:S04]  /*43a0*/  IMAD.IADD R43, R44, 0x1, -R43 ;  /* 0x000000012c2b7824 */ /* 0x000fc800078e0a2b */
[----:B------:R-:W-:-:S05]  /*43b0*/  IMAD.SHL.U32 R43, R43, 0x10, RZ ;  /* 0x000000102b2b7824 */ /* 0x000fca00078e00ff */
[----:B------:R-:W-:-:S04]  /*43c0*/  ISETP.GE.AND P5, PT, R43, R88, PT ;  /* 0x000000582b00720c */ /* 0x000fc80003fa6270 */
[----:B------:R-:W-:-:S04]  /*43d0*/  SEL R40, R63, R100, !P5 ;  /* 0x000000643f287207 */ /* 0x000fc80006800000 */
[----:B------:R-:W-:-:S04]  /*43e0*/  SHF.R.S32.HI R41, RZ, 0x1f, R40 ;  /* 0x0000001fff297819 */ /* 0x000fc80000011428 */
[----:B------:R-:W-:-:S04]  /*43f0*/  LEA.HI R41, R41, R40, RZ, 0x5 ;  /* 0x0000002829297211 */ /* 0x000fc800078f28ff */
[----:B------:R-:W-:-:S04]  /*4400*/  SHF.R.S32.HI R40, RZ, 0x5, R41 ;  /* 0x00000005ff287819 */ /* 0x000fc80000011429 */
[----:B------:R-:W-:Y:S02]  /*4410*/  LEA.HI.SX32 R40, R75, R40, 0x1c ;  /* 0x000000284b287211 */ /* 0x000fe400078fe2ff */
[----:B------:R-:W-:-:S03]  /*4420*/  IADD3 R85, P4, P5, R60, R80, R8 ;  /* 0x000000503c557210 */ /* 0x000fc60007d9e008 */
[----:B------:R-:W-:Y:S01]  /*4430*/  IMAD.SHL.U32 R41, R40, 0x10, RZ ;  /* 0x0000001028297824 */ /* 0x000fe200078e00ff */
[----:B------:R-:W-:-:S04]  /*4440*/  IADD3.X R44, R82, R99, R4, P4, P5 ;  /* 0x00000063522c7210 */ /* 0x000fc800027ea404 */
[----:B------:R-:W-:Y:S02]  /*4450*/  ISETP.GE.AND P4, PT, R41, R98, PT ;  /* 0x000000622900720c */ /* 0x000fe40003f86270 */
[----:B------:R-:W-:-:S05]  /*4460*/  LEA.HI R40, R40, R40, RZ, 0x1 ;  /* 0x0000002828287211 */ /* 0x000fca00078f08ff */
[----:B------:R-:W-:-:S06]  /*4470*/  IMAD.SHL.U32 R40, R40, 0x800, RZ ;  /* 0x0000080028287824 */ /* 0x000fcc00078e00ff */
[--C-:B------:R-:W-:Y:S02]  /*4480*/  @!P4 SHF.R.S32.HI R42, RZ, 0x1f, R41.reuse ;  /* 0x0000001fff2ac819 */ /* 0x100fe40000011429 */
[--C-:B------:R-:W-:Y:S02]  /*4490*/  @!P4 IADD3 R87, P5, P6, R60, R80, R41.reuse ;  /* 0x000000503c57c210 */ /* 0x100fe40007ebe029 */
[----:B------:R-:W-:Y:S02]  /*44a0*/  LOP3.LUT R40, R40, 0xfffff000, RZ, 0xc0, !PT ;  /* 0xfffff00028287812 */ /* 0x000fe400078ec0ff */
[----:B------:R-:W-:Y:S01]  /*44b0*/  @!P4 IADD3.X R46, R82, R99, R42, P5, P6 ;  /* 0x00000063522ec210 */ /* 0x000fe20002fec42a */
[----:B------:R-:W-:Y:S01]  /*44c0*/  BSSY B2, `(.L_x_1120) ;  /* 0x00000dc000027945 */ /* 0x000fe20003800000 */
[----:B--2---:R-:W-:-:S04]  /*44d0*/  LOP3.LUT R41, R84, 0x10, R41, 0xf8, !PT ;  /* 0x0000001054297812 */ /* 0x004fc800078ef829 */
[----:B---3--:R-:W-:Y:S02]  /*44e0*/  LOP3.LUT R41, R41, R47, RZ, 0x3c, !PT ;  /* 0x0000002f29297212 */ /* 0x008fe400078e3cff */
[----:B------:R-:W-:Y:S02]  /*44f0*/  IADD3 R84, P5, R85, R78, RZ ;  /* 0x0000004e55547210 */ /* 0x000fe40007fbe0ff */
[----:B----4-:R-:W-:Y:S01]  /*4500*/  IADD3 R42, R41, R40, R45 ;  /* 0x00000028292a7210 */ /* 0x010fe20007ffe02d */
[C---:B------:R-:W-:Y:S02]  /*4510*/  IMAD R40, R19.reuse, 0x3000, R73 ;  /* 0x0000300013287824 */ /* 0x040fe400078e0249 */
[----:B------:R-:W-:Y:S02]  /*4520*/  IMAD.X R85, R44, 0x1, R79, P5 ;  /* 0x000000012c557824 */ /* 0x000fe400028e064f */
[----:B------:R-:W-:Y:S01]  /*4530*/  IMAD R42, R19, 0x3000, R42 ;  /* 0x00003000132a7824 */ /* 0x000fe200078e022a */
[----:B------:R-:W-:Y:S01]  /*4540*/  @!P4 IADD3 R86, P5, R87, R78, RZ ;  /* 0x0000004e5756c210 */ /* 0x000fe20007fbe0ff */
[----:B------:R-:W-:-:S02]  /*4550*/  IMAD.IADD R40, R17, 0x1, R40 ;  /* 0x0000000111287824 */ /* 0x000fc400078e0228 */
[----:B------:R-:W-:Y:S02]  /*4560*/  IMAD.IADD R44, R17, 0x1, R42 ;  /* 0x00000001112c7824 */ /* 0x000fe400078e022a */
[----:B------:R-:W-:Y:S01]  /*4570*/  @!P4 IMAD.X R87, R46, 0x1, R79, P5 ;  /* 0x000000012e57c824 */ /* 0x000fe200028e064f */
[----:B------:R-:W-:Y:S02]  /*4580*/  ISETP.GE.AND P5, PT, R43, R93, PT ;  /* 0x0000005d2b00720c */ /* 0x000fe40003fa6270 */
[----:B------:R-:W1:Y:S04]  /*4590*/  LDS.128 R40, [R40+0x13800] ;  /* 0x0138000028287984 */ /* 0x000e680000000c00 */
[----:B------:R-:W2:Y:S07]  /*45a0*/  LDS.128 R44, [R44+0x13800] ;  /* 0x013800002c2c7984 */ /* 0x000eae0000000c00 */
[----:B------:R-:W-:Y:S05]  /*45b0*/  @P5 BRA `(.L_x_1121) ;  /* 0x0000000c00305947 */ /* 0x000fea0003800000 */
[----:B------:R-:W-:Y:S02]  /*45c0*/  SHF.R.U32.HI R30, RZ, 0x8, R29 ;  /* 0x00000008ff1e7819 */ /* 0x000fe4000001161d */
[----:B------:R-:W-:Y:S02]  /*45d0*/  SHF.R.U32.HI R109, RZ, 0x8, R37 ;  /* 0x00000008ff6d7819 */ /* 0x000fe40000011625 */
[----:B------:R-:W-:Y:S01]  /*45e0*/  SHF.R.U32.HI R108, RZ, 0x8, R39 ;  /* 0x00000008ff6c7819 */ /* 0x000fe20000011627 */
[----:B------:R-:W-:Y:S01]  /*45f0*/  IMAD.SHL.U32 R30, R30, 0x100, RZ ;  /* 0x000001001e1e7824 */ /* 0x000fe200078e00ff */
[----:B------:R-:W-:Y:S02]  /*4600*/  SHF.R.U32.HI R36, RZ, 0x8, R31 ;  /* 0x00000008ff247819 */ /* 0x000fe4000001161f */
[----:B------:R-:W-:Y:S02]  /*4610*/  SHF.R.U32.HI R110, RZ, 0x10, R29 ;  /* 0x00000010ff6e7819 */ /* 0x000fe4000001161d */
[----:B------:R-:W-:Y:S01]  /*4620*/  LOP3.LUT R105, R29, 0xff0000ff, RZ, 0xc0, !PT ;  /* 0xff0000ff1d697812 */ /* 0x000fe200078ec0ff */
[----:B------:R-:W-:Y:S01]  /*4630*/  IMAD.SHL.U32 R36, R36, 0x100, RZ ;  /* 0x0000010024247824 */ /* 0x000fe200078e00ff */
[----:B------:R-:W-:-:S02]  /*4640*/  SHF.R.U32.HI R28, RZ, 0x10, R31 ;  /* 0x00000010ff1c7819 */ /* 0x000fc4000001161f */
[----:B------:R-:W-:Y:S02]  /*4650*/  LOP3.LUT R107, R31, 0xff0000ff, RZ, 0xc0, !PT ;  /* 0xff0000ff1f6b7812 */ /* 0x000fe400078ec0ff */
[----:B------:R-:W-:Y:S01]  /*4660*/  SHF.R.U32.HI R29, RZ, 0x10, R37 ;  /* 0x00000010ff1d7819 */ /* 0x000fe20000011625 */
[----:B------:R-:W-:Y:S01]  /*4670*/  IMAD.U32 R28, R28, 0x10000, RZ ;  /* 0x000100001c1c7824 */ /* 0x000fe200078e00ff */
[----:B------:R-:W-:Y:S01]  /*4680*/  LOP3.LUT R38, R37, 0xff0000ff, RZ, 0xc0, !PT ;  /* 0xff0000ff25267812 */ /* 0x000fe200078ec0ff */
[----:B------:R-:W-:Y:S01]  /*4690*/  IMAD.SHL.U32 R37, R109, 0x100, RZ ;  /* 0x000001006d257824 */ /* 0x000fe200078e00ff */
[----:B------:R-:W-:Y:S01]  /*46a0*/  SHF.R.U32.HI R31, RZ, 0x10, R39 ;  /* 0x00000010ff1f7819 */ /* 0x000fe20000011627 */
[----:B------:R-:W-:Y:S01]  /*46b0*/  IMAD.U32 R29, R29, 0x10000, RZ ;  /* 0x000100001d1d7824 */ /* 0x000fe200078e00ff */
[----:B------:R-:W-:Y:S01]  /*46c0*/  LOP3.LUT R106, R39, 0xff0000ff, RZ, 0xc0, !PT ;  /* 0xff0000ff276a7812 */ /* 0x000fe200078ec0ff */
[----:B------:R-:W-:Y:S01]  /*46d0*/  IMAD.SHL.U32 R39, R108, 0x100, RZ ;  /* 0x000001006c277824 */ /* 0x000fe200078e00ff */
[----:B------:R-:W-:Y:S01]  /*46e0*/  LOP3.LUT R105, R105, 0xff00, R30, 0xf8, !PT ;  /* 0x0000ff0069697812 */ /* 0x000fe200078ef81e */
[----:B------:R-:W-:Y:S01]  /*46f0*/  IMAD.U32 R30, R110, 0x10000, RZ ;  /* 0x000100006e1e7824 */ /* 0x000fe200078e00ff */
[----:B------:R-:W-:Y:S01]  /*4700*/  LOP3.LUT R110, R38, 0xff00, R37, 0xf8, !PT ;  /* 0x0000ff00266e7812 */ /* 0x000fe200078ef825 */
[----:B------:R-:W-:Y:S01]  /*4710*/  IMAD.U32 R109, R31, 0x10000, RZ ;  /* 0x000100001f6d7824 */ /* 0x000fe200078e00ff */
[----:B------:R-:W-:-:S02]  /*4720*/  LOP3.LUT R112, R106, 0xff00, R39, 0xf8, !PT ;  /* 0x0000ff006a707812 */ /* 0x000fc400078ef827 */
[----:B------:R-:W-:Y:S02]  /*4730*/  LOP3.LUT R107, R107, 0xff00, R36, 0xf8, !PT ;  /* 0x0000ff006b6b7812 */ /* 0x000fe400078ef824 */
[----:B------:R-:W-:Y:S02]  /*4740*/  F2FP.F16.E4M3.UNPACK_B R108, R104.H1 ;  /* 0x00000068ff6c723e */ /* 0x000fe400030006ff */
[----:B--2---:R-:W-:Y:S02]  /*4750*/  F2FP.F16.E4M3.UNPACK_B R39, R44.H1 ;  /* 0x0000002cff27723e */ /* 0x004fe400030006ff */
[----:B-1----:R-:W-:Y:S02]  /*4760*/  F2FP.F16.E4M3.UNPACK_B R38, R40.H1 ;  /* 0x00000028ff26723e */ /* 0x002fe400030006ff */
[----:B------:R-:W-:Y:S01]  /*4770*/  LOP3.LUT R30, R105, 0xff0000, R30, 0xf8, !PT ;  /* 0x00ff0000691e7812 */ /* 0x000fe200078ef81e */
[----:B------:R-:W-:Y:S01]  /*4780*/  HADD2.F32 R37, -RZ, R39.H0_H0 ;  /* 0x20000027ff257230 */ /* 0x000fe20000004100 */
[----:B------:R-:W-:Y:S01]  /*4790*/  LOP3.LUT R28, R107, 0xff0000, R28, 0xf8, !PT ;  /* 0x00ff00006b1c7812 */ /* 0x000fe200078ef81c */
[----:B------:R-:W-:Y:S01]  /*47a0*/  HADD2.F32 R107, -RZ, R108.H0_H0 ;  /* 0x2000006cff6b7230 */ /* 0x000fe20000004100 */
[----:B------:R-:W-:Y:S01]  /*47b0*/  F2FP.F16.E4M3.UNPACK_B R105, R103.H1 ;  /* 0x00000067ff69723e */ /* 0x000fe200030006ff */
[----:B------:R-:W-:Y:S01]  /*47c0*/  HADD2.F32 R36, -RZ, R38.H0_H0 ;  /* 0x20000026ff247230 */ /* 0x000fe20000004100 */
[----:B------:R-:W-:Y:S01]  /*47d0*/  LOP3.LUT R31, R110, 0xff0000, R29, 0xf8, !PT ;  /* 0x00ff00006e1f7812 */ /* 0x000fe200078ef81d */
[----:B------:R-:W-:-:S02]  /*47e0*/  HADD2.F32 R110, -RZ, R108.H1_H1 ;  /* 0x3000006cff6e7230 */ /* 0x000fc40000004100 */
[CC--:B------:R-:W-:Y:S01]  /*47f0*/  FMUL.FTZ R111, R37.reuse, R107.reuse ;  /* 0x0000006b256f7220 */ /* 0x0c0fe20000410000 */
[--C-:B------:R-:W-:Y:S02]  /*4800*/  HADD2.F32 R106, -RZ, R105.reuse.H0_H0 ;  /* 0x20000069ff6a7230 */ /* 0x100fe40000004100 */
[C---:B------:R-:W-:Y:S01]  /*4810*/  FMUL.FTZ R114, R36.reuse, R107 ;  /* 0x0000006b24727220 */ /* 0x040fe20000410000 */
[----:B------:R-:W-:Y:S01]  /*4820*/  HADD2.F32 R38, -RZ, R38.H1_H1 ;  /* 0x30000026ff267230 */ /* 0x000fe20000004100 */
[----:B------:R-:W-:Y:S01]  /*4830*/  F2FP.F16.E4M3.UNPACK_B R108, R104 ;  /* 0x00000068ff6c723e */ /* 0x000fe200020006ff */
[-C--:B------:R-:W-:Y:S01]  /*4840*/  FFMA.FTZ R36, R36, R106.reuse, -R111 ;  /* 0x0000006a24247223 */ /* 0x080fe2000001086f */
[----:B------:R-:W-:Y:S01]  /*4850*/  FFMA.FTZ R37, R37, R106, R114 ;  /* 0x0000006a25257223 */ /* 0x000fe20000010072 */
[----:B------:R-:W-:Y:S01]  /*4860*/  HADD2.F32 R106, -RZ, R105.H1_H1 ;  /* 0x30000069ff6a7230 */ /* 0x000fe20000004100 */
[----:B------:R-:W-:Y:S01]  /*4870*/  F2FP.F16.E4M3.UNPACK_B R107, R103 ;  /* 0x00000067ff6b723e */ /* 0x000fe200020006ff */
[----:B------:R-:W-:Y:S01]  /*4880*/  HADD2.F32 R105, -RZ, R39.H1_H1 ;  /* 0x30000027ff697230 */ /* 0x000fe20000004100 */
[----:B------:R-:W-:-:S02]  /*4890*/  F2FP.F16.E4M3.UNPACK_B R44, R44 ;  /* 0x0000002cff2c723e */ /* 0x000fc400020006ff */
[----:B------:R-:W-:Y:S02]  /*48a0*/  F2FP.F16.E4M3.UNPACK_B R103, R40 ;  /* 0x00000028ff67723e */ /* 0x000fe400020006ff */
[----:B------:R-:W-:Y:S01]  /*48b0*/  LOP3.LUT R29, R112, 0xff0000, R109, 0xf8, !PT ;  /* 0x00ff0000701d7812 */ /* 0x000fe200078ef86d */
[-C--:B------:R-:W-:Y:S01]  /*48c0*/  FMUL.FTZ R39, R105, R110.reuse ;  /* 0x0000006e69277220 */ /* 0x080fe20000410000 */
[----:B------:R-:W-:Y:S02]  /*48d0*/  HADD2.F32 R109, -RZ, R108.H0_H0 ;  /* 0x2000006cff6d7230 */ /* 0x000fe40000004100 */
[C---:B------:R-:W-:Y:S01]  /*48e0*/  FMUL.FTZ R110, R38.reuse, R110 ;  /* 0x0000006e266e7220 */ /* 0x040fe20000410000 */
        /* <DEDUP_REMOVED lines=23> */
[----:B------:R-:W-:Y:S01]  /*4a60*/  HADD2.F32 R106, -RZ, R104.H0_H0 ;  /* 0x20000068ff6a7230 */ /* 0x000fe20000004100 */
[----:B------:R-:W-:Y:S01]  /*4a70*/  F2FP.F16.E4M3.UNPACK_B R42, R42 ;  /* 0x0000002aff2a723e */ /* 0x000fe200020006ff */
[----:B------:R-:W-:Y:S02]  /*4a80*/  HADD2.F32 R112, -RZ, R111.H1_H1 ;  /* 0x3000006fff707230 */ /* 0x000fe40000004100 */
[-C--:B------:R-:W-:Y:S01]  /*4a90*/  FMUL.FTZ R115, R108, R113.reuse ;  /* 0x000000716c737220 */ /* 0x080fe20000410000 */
[----:B------:R-:W-:Y:S02]  /*4aa0*/  HADD2.F32 R109, -RZ, R107.H1_H1 ;  /* 0x3000006bff6d7230 */ /* 0x000fe40000004100 */
[----:B------:R-:W-:Y:S01]  /*4ab0*/  FMUL.FTZ R113, R106, R113 ;  /* 0x000000716a717220 */ /* 0x000fe20000410000 */
[----:B------:R-:W-:Y:S01]  /*4ac0*/  HADD2.F32 R111, -RZ, R110.H0_H0 ;  /* 0x2000006eff6f7230 */ /* 0x000fe20000004100 */
[----:B------:R-:W-:Y:S01]  /*4ad0*/  F2FP.SATFINITE.E4M3.F32.PACK_AB_MERGE_C R37, R38, R37, RZ ;  /* 0x000000252625723e */ /* 0x000fe200048070ff */
[----:B------:R-:W-:-:S02]  /*4ae0*/  HADD2.F32 R107, -RZ, R104.H1_H1 ;  /* 0x30000068ff6b7230 */ /* 0x000fc40000004100 */
[-C--:B------:R-:W-:Y:S01]  /*4af0*/  FMUL.FTZ R114, R109, R112.reuse ;  /* 0x000000706d727220 */ /* 0x080fe20000410000 */
[----:B------:R-:W-:Y:S02]  /*4b00*/  HADD2.F32 R110, -RZ, R110.H1_H1 ;  /* 0x3000006eff6e7230 */ /* 0x000fe40000004100 */
[-C--:B------:R-:W-:Y:S01]  /*4b10*/  FFMA.FTZ R104, R106, R111.reuse, -R115 ;  /* 0x0000006f6a687223 */ /* 0x080fe20000010873 */
[----:B------:R-:W-:Y:S01]  /*4b20*/  FFMA.FTZ R106, R108, R111, R113 ;  /* 0x0000006f6c6a7223 */ /* 0x000fe20000010071 */
[C---:B------:R-:W-:Y:S01]  /*4b30*/  FMUL.FTZ R112, R107.reuse, R112 ;  /* 0x000000706b707220 */ /* 0x040fe20000410000 */
[----:B------:R-:W-:Y:S01]  /*4b40*/  F2FP.F16.E4M3.UNPACK_B R108, R101 ;  /* 0x00000065ff6c723e */ /* 0x000fe200020006ff */
[----:B------:R-:W-:Y:S01]  /*4b50*/  FFMA.FTZ R101, R107, R110, -R114 ;  /* 0x0000006e6b657223 */ /* 0x000fe20000010872 */
[----:B------:R-:W-:Y:S01]  /*4b60*/  F2FP.F16.E4M3.UNPACK_B R107, R46 ;  /* 0x0000002eff6b723e */ /* 0x000fe200020006ff */
[----:B------:R-:W-:Y:S01]  /*4b70*/  FFMA.FTZ R117, R109, R110, R112 ;  /* 0x0000006e6d757223 */ /* 0x000fe20000010070 */
[----:B------:R-:W-:Y:S01]  /*4b80*/  HADD2.F32 R46, -RZ, R42.H0_H0 ;  /* 0x2000002aff2e7230 */ /* 0x000fe20000004100 */
[----:B------:R-:W-:Y:S01]  /*4b90*/  F2FP.SATFINITE.E4M3.F32.PACK_AB_MERGE_C R36, R39, R36, RZ ;  /* 0x000000242724723e */ /* 0x000fe200048070ff */
[--C-:B------:R-:W-:Y:S01]  /*4ba0*/  HADD2.F32 R111, -RZ, R108.reuse.H0_H0 ;  /* 0x2000006cff6f7230 */ /* 0x100fe20000004100 */
[----:B------:R-:W-:Y:S01]  /*4bb0*/  F2FP.SATFINITE.E4M3.F32.PACK_AB_MERGE_C R44, R103, R44, R37 ;  /* 0x0000002c672c723e */ /* 0x000fe20004807025 */
[----:B------:R-:W-:Y:S01]  /*4bc0*/  HADD2.F32 R110, -RZ, R108.H1_H1 ;  /* 0x3000006cff6e7230 */ /* 0x000fe20000004100 */
[----:B------:R-:W-:Y:S01]  /*4bd0*/  F2FP.F16.E4M3.UNPACK_B R108, R102 ;  /* 0x00000066ff6c723e */ /* 0x000fe200020006ff */
[--C-:B------:R-:W-:Y:S01]  /*4be0*/  HADD2.F32 R102, -RZ, R107.reuse.H0_H0 ;  /* 0x2000006bff667230 */ /* 0x100fe20000004100 */
[----:B------:R-:W-:Y:S01]  /*4bf0*/  F2FP.F16.E4M3.UNPACK_B R38, R45 ;  /* 0x0000002dff26723e */ /* 0x000fe200020006ff */
[----:B------:R-:W-:Y:S01]  /*4c00*/  HADD2.F32 R107, -RZ, R107.H1_H1 ;  /* 0x3000006bff6b7230 */ /* 0x000fe20000004100 */
[----:B------:R-:W-:Y:S01]  /*4c10*/  F2FP.F16.E4M3.UNPACK_B R39, R31 ;  /* 0x0000001fff27723e */ /* 0x000fe200020006ff */
[----:B------:R-:W-:-:S02]  /*4c20*/  HADD2.F32 R42, -RZ, R42.H1_H1 ;  /* 0x3000002aff2a7230 */ /* 0x000fc40000004100 */
[-C--:B------:R-:W-:Y:S01]  /*4c30*/  FMUL.FTZ R113, R102, R111.reuse ;  /* 0x0000006f66717220 */ /* 0x080fe20000410000 */
[--C-:B------:R-:W-:Y:S02]  /*4c40*/  HADD2.F32 R109, -RZ, R108.reuse.H0_H0 ;  /* 0x2000006cff6d7230 */ /* 0x100fe40000004100 */
[CC--:B------:R-:W-:Y:S01]  /*4c50*/  FMUL.FTZ R115, R107.reuse, R110.reuse ;  /* 0x0000006e6b737220 */ /* 0x0c0fe20000410000 */
[----:B------:R-:W-:Y:S02]  /*4c60*/  HADD2.F32 R108, -RZ, R108.H1_H1 ;  /* 0x3000006cff6c7230 */ /* 0x000fe40000004100 */
[----:B------:R-:W-:Y:S01]  /*4c70*/  FMUL.FTZ R110, R42, R110 ;  /* 0x0000006e2a6e7220 */ /* 0x000fe20000410000 */
[C---:B------:R-:W-:Y:S01]  /*4c80*/  FMUL.FTZ R111, R46.reuse, R111 ;  /* 0x0000006f2e6f7220 */ /* 0x040fe20000410000 */
[----:B------:R-:W-:Y:S01]  /*4c90*/  F2FP.F16.E4M3.UNPACK_B R37, R41 ;  /* 0x00000029ff25723e */ /* 0x000fe200020006ff */
[-C--:B------:R-:W-:Y:S01]  /*4ca0*/  FFMA.FTZ R113, R46, R109.reuse, -R113 ;  /* 0x0000006d2e717223 */ /* 0x080fe20000010871 */
[-C--:B------:R-:W-:Y:S01]  /*4cb0*/  FFMA.FTZ R42, R42, R108.reuse, -R115 ;  /* 0x0000006c2a2a7223 */ /* 0x080fe20000010873 */
[----:B------:R-:W-:Y:S01]  /*4cc0*/  FFMA.FTZ R107, R107, R108, R110 ;  /* 0x0000006c6b6b7223 */ /* 0x000fe2000001006e */
[----:B------:R-:W-:Y:S01]  /*4cd0*/  FFMA.FTZ R46, R102, R109, R111 ;  /* 0x0000006d662e7223 */ /* 0x000fe2000001006f */
[----:B------:R-:W-:Y:S01]  /*4ce0*/  F2FP.SATFINITE.E4M3.F32.PACK_AB_MERGE_C R108, R101, R104, RZ ;  /* 0x00000068656c723e */ /* 0x000fe200048070ff */
[--C-:B------:R-:W-:Y:S01]  /*4cf0*/  HADD2.F32 R101, -RZ, R38.reuse.H0_H0 ;  /* 0x20000026ff657230 */ /* 0x100fe20000004100 */
[----:B------:R-:W-:Y:S01]  /*4d00*/  F2FP.SATFINITE.E4M3.F32.PACK_AB_MERGE_C R40, R105, R40, R36 ;  /* 0x000000286928723e */ /* 0x000fe20004807024 */
[----:B------:R-:W-:Y:S01]  /*4d10*/  HADD2.F32 R104, -RZ, R39.H0_H0 ;  /* 0x20000027ff687230 */ /* 0x000fe20000004100 */
[----:B------:R-:W-:Y:S01]  /*4d20*/  F2FP.SATFINITE.E4M3.F32.PACK_AB_MERGE_C R106, R117, R106, RZ ;  /* 0x0000006a756a723e */ /* 0x000fe200048070ff */
[----:B------:R-:W-:Y:S01]  /*4d30*/  HADD2.F32 R36, -RZ, R37.H0_H0 ;  /* 0x20000025ff247230 */ /* 0x000fe20000004100 */
[----:B------:R-:W-:Y:S01]  /*4d40*/  F2FP.F16.E4M3.UNPACK_B R102, R30 ;  /* 0x0000001eff66723e */ /* 0x000fe200020006ff */
[----:B------:R-:W-:Y:S01]  /*4d50*/  HADD2.F32 R38, -RZ, R38.H1_H1 ;  /* 0x30000026ff267230 */ /* 0x000fe20000004100 */
[----:B------:R-:W-:Y:S01]  /*4d60*/  F2FP.SATFINITE.E4M3.F32.PACK_AB_MERGE_C R46, R107, R46, R106 ;  /* 0x0000002e6b2e723e */ /* 0x000fe2000480706a */
[-C--:B------:R-:W-:Y:S01]  /*4d70*/  FMUL.FTZ R105, R101, R104.reuse ;  /* 0x0000006865697220 */ /* 0x080fe20000410000 */
[----:B------:R-:W-:Y:S01]  /*4d80*/  FMUL.FTZ R106, R36, R104 ;  /* 0x00000068246a7220 */ /* 0x000fe20000410000 */
[----:B------:R-:W-:Y:S01]  /*4d90*/  HADD2.F32 R103, -RZ, R102.H0_H0 ;  /* 0x20000066ff677230 */ /* 0x000fe20000004100 */
[----:B------:R-:W-:Y:S01]  /*4da0*/  F2FP.F16.E4M3.UNPACK_B R45, R45.H1 ;  /* 0x0000002dff2d723e */ /* 0x000fe200030006ff */
[----:B------:R-:W-:Y:S01]  /*4db0*/  HADD2.F32 R104, -RZ, R39.H1_H1 ;  /* 0x30000027ff687230 */ /* 0x000fe20000004100 */
[----:B------:R-:W-:Y:S01]  /*4dc0*/  F2FP.F16.E4M3.UNPACK_B R41, R41.H1 ;  /* 0x00000029ff29723e */ /* 0x000fe200030006ff */
[----:B------:R-:W-:-:S02]  /*4dd0*/  HADD2.F32 R39, -RZ, R37.H1_H1 ;  /* 0x30000025ff277230 */ /* 0x000fc40000004100 */
[-C--:B------:R-:W-:Y:S01]  /*4de0*/  FFMA.FTZ R36, R36, R103.reuse, -R105 ;  /* 0x0000006724247223 */ /* 0x080fe20000010869 */
[----:B------:R-:W-:Y:S01]  /*4df0*/  FFMA.FTZ R37, R101, R103, R106 ;  /* 0x0000006765257223 */ /* 0x000fe2000001006a */
[----:B------:R-:W-:Y:S02]  /*4e00*/  HADD2.F32 R102, -RZ, R102.H1_H1 ;  /* 0x30000066ff667230 */ /* 0x000fe40000004100 */
[CC--:B------:R-:W-:Y:S01]  /*4e10*/  FMUL.FTZ R106, R38.reuse, R104.reuse ;  /* 0x00000068266a7220 */ /* 0x0c0fe20000410000 */
[C---:B------:R-:W-:Y:S01]  /*4e20*/  FMUL.FTZ R101, R39.reuse, R104 ;  /* 0x0000006827657220 */ /* 0x040fe20000410000 */
[----:B------:R-:W-:Y:S01]  /*4e30*/  F2FP.F16.E4M3.UNPACK_B R103, R31.H1 ;  /* 0x0000001fff67723e */ /* 0x000fe200030006ff */
[----:B------:R-:W-:Y:S02]  /*4e40*/  HADD2.F32 R31, -RZ, R41.H0_H0 ;  /* 0x20000029ff1f7230 */ /* 0x000fe40000004100 */
[-C--:B------:R-:W-:Y:S01]  /*4e50*/  FFMA.FTZ R39, R39, R102.reuse, -R106 ;  /* 0x0000006627277223 */ /* 0x080fe2000001086a */
[----:B------:R-:W-:Y:S01]  /*4e60*/  FFMA.FTZ R38, R38, R102, R101 ;  /* 0x0000006626267223 */ /* 0x000fe20000010065 */
[----:B------:R-:W-:Y:S01]  /*4e70*/  F2FP.F16.E4M3.UNPACK_B R30, R30.H1 ;  /* 0x0000001eff1e723e */ /* 0x000fe200030006ff */
[----:B------:R-:W-:Y:S01]  /*4e80*/  HADD2.F32 R101, -RZ, R45.H0_H0 ;  /* 0x2000002dff657230 */ /* 0x000fe20000004100 */
[----:B------:R-:W-:Y:S01]  /*4e90*/  F2FP.SATFINITE.E4M3.F32.PACK_AB_MERGE_C R42, R42, R113, R108 ;  /* 0x000000712a2a723e */ /* 0x000fe2000480706c */
[----:B------:R-:W-:Y:S01]  /*4ea0*/  HADD2.F32 R106, -RZ, R103.H0_H0 ;  /* 0x20000067ff6a7230 */ /* 0x000fe20000004100 */
[-C--:B------:R-:W-:Y:S01]  /*4eb0*/  F2FP.F16.E4M3.UNPACK_B R111, R29.reuse ;  /* 0x0000001dff6f723e */ /* 0x080fe200020006ff */
[----:B------:R-:W-:Y:S01]  /*4ec0*/  HADD2.F32 R104, -RZ, R30.H0_H0 ;  /* 0x2000001eff687230 */ /* 0x000fe20000004100 */
[----:B------:R-:W-:Y:S01]  /*4ed0*/  F2FP.F16.E4M3.UNPACK_B R112, R29.H1 ;  /* 0x0000001dff70723e */ /* 0x000fe200030006ff */
[----:B------:R-:W-:-:S02]  /*4ee0*/  HADD2.F32 R41, -RZ, R41.H1_H1 ;  /* 0x30000029ff297230 */ /* 0x000fc40000004100 */
[-C--:B------:R-:W-:Y:S01]  /*4ef0*/  FMUL.FTZ R108, R101, R106.reuse ;  /* 0x0000006a656c7220 */ /* 0x080fe20000410000 */
[----:B------:R-:W-:Y:S02]  /*4f00*/  HADD2.F32 R102, -RZ, R45.H1_H1 ;  /* 0x3000002dff667230 */ /* 0x000fe40000004100 */
[C---:B------:R-:W-:Y:S01]  /*4f10*/  FMUL.FTZ R106, R31.reuse, R106 ;  /* 0x0000006a1f6a7220 */ /* 0x040fe20000410000 */
[----:B------:R-:W-:Y:S01]  /*4f20*/  HADD2.F32 R103, -RZ, R103.H1_H1 ;  /* 0x30000067ff677230 */ /* 0x000fe20000004100 */
[----:B------:R-:W-:Y:S01]  /*4f30*/  F2FP.F16.E4M3.UNPACK_B R45, R43 ;  /* 0x0000002bff2d723e */ /* 0x000fe200020006ff */
[----:B------:R-:W-:Y:S02]  /*4f40*/  HADD2.F32 R105, -RZ, R30.H1_H1 ;  /* 0x3000001eff697230 */ /* 0x000fe40000004100 */
[-C--:B------:R-:W-:Y:S01]  /*4f50*/  FFMA.FTZ R30, R31, R104.reuse, -R108 ;  /* 0x000000681f1e7223 */ /* 0x080fe2000001086c */
[----:B------:R-:W-:Y:S01]  /*4f60*/  FFMA.FTZ R31, R101, R104, R106 ;  /* 0x00000068651f7223 */ /* 0x000fe2000001006a */
[CC--:B------:R-:W-:Y:S01]  /*4f70*/  FMUL.FTZ R110, R102.reuse, R103.reuse ;  /* 0x00000067666e7220 */ /* 0x0c0fe20000410000 */
[C---:B------:R-:W-:Y:S01]  /*4f80*/  FMUL.FTZ R101, R41.reuse, R103 ;  /* 0x0000006729657220 */ /* 0x040fe20000410000 */
[----:B------:R-:W-:Y:S01]  /*4f90*/  F2FP.F16.E4M3.UNPACK_B R103, R47 ;  /* 0x0000002fff67723e */ /* 0x000fe200020006ff */
[----:B------:R-:W-:Y:S01]  /*4fa0*/  HADD2.F32 R29, -RZ, R112.H0_H0 ;  /* 0x20000070ff1d7230 */ /* 0x000fe20000004100 */
[----:B------:R-:W-:Y:S01]  /*4fb0*/  F2FP.F16.E4M3.UNPACK_B R43, R43.H1 ;  /* 0x0000002bff2b723e */ /* 0x000fe200030006ff */
[----:B------:R-:W-:Y:S01]  /*4fc0*/  FFMA.FTZ R41, R41, R105, -R110 ;  /* 0x0000006929297223 */ /* 0x000fe2000001086e */
[----:B------:R-:W-:Y:S01]  /*4fd0*/  F2FP.F16.E4M3.UNPACK_B R104, R47.H1 ;  /* 0x0000002fff68723e */ /* 0x000fe200030006ff */
[----:B------:R-:W-:Y:S01]  /*4fe0*/  FFMA.FTZ R102, R102, R105, R101 ;  /* 0x0000006966667223 */ /* 0x000fe20000010065 */
[-C--:B------:R-:W-:Y:S01]  /*4ff0*/  F2FP.F16.E4M3.UNPACK_B R107, R28.reuse ;  /* 0x0000001cff6b723e */ /* 0x080fe200020006ff */
[----:B------:R-:W-:Y:S01]  /*5000*/  HADD2.F32 R47, -RZ, R45.H0_H0 ;  /* 0x2000002dff2f7230 */ /* 0x000fe20000004100 */
[----:B------:R-:W-:Y:S01]  /*5010*/  F2FP.F16.E4M3.UNPACK_B R108, R28.H1 ;  /* 0x0000001cff6c723e */ /* 0x000fe200030006ff */
[----:B------:R-:W-:Y:S01]  /*5020*/  HADD2.F32 R105, -RZ, R103.H0_H0 ;  /* 0x20000067ff697230 */ /* 0x000fe20000004100 */
[----:B------:R-:W-:Y:S01]  /*5030*/  F2FP.SATFINITE.E4M3.F32.PACK_AB_MERGE_C R30, R41, R30, RZ ;  /* 0x0000001e291e723e */ /* 0x000fe200048070ff */
[----:B------:R-:W-:Y:S01]  /*5040*/  HADD2.F32 R28, -RZ, R111.H0_H0 ;  /* 0x2000006fff1c7230 */ /* 0x000fe20000004100 */
[----:B------:R-:W-:Y:S01]  /*5050*/  F2FP.SATFINITE.E4M3.F32.PACK_AB_MERGE_C R31, R102, R31, RZ ;  /* 0x0000001f661f723e */ /* 0x000fe200048070ff */
[----:B------:R-:W-:Y:S01]  /*5060*/  HADD2.F32 R101, -RZ, R43.H0_H0 ;  /* 0x2000002bff657230 */ /* 0x000fe20000004100 */
[----:B------:R-:W-:Y:S01]  /*5070*/  F2FP.SATFINITE.E4M3.F32.PACK_AB_MERGE_C R41, R39, R36, R30 ;  /* 0x000000242729723e */ /* 0x000fe2000480701e */
[----:B------:R-:W-:-:S02]  /*5080*/  HADD2.F32 R106, -RZ, R104.H0_H0 ;  /* 0x20000068ff6a7230 */ /* 0x000fc40000004100 */
[-C--:B------:R-:W-:Y:S01]  /*5090*/  FMUL.FTZ R114, R105, R28.reuse ;  /* 0x0000001c69727220 */ /* 0x080fe20000410000 */
[----:B------:R-:W-:Y:S02]  /*50a0*/  HADD2.F32 R110, -RZ, R107.H0_H0 ;  /* 0x2000006bff6e7230 */ /* 0x000fe40000004100 */
[----:B------:R-:W-:Y:S01]  /*50b0*/  FMUL.FTZ R116, R47, R28 ;  /* 0x0000001c2f747220 */ /* 0x000fe20000410000 */
[----:B------:R-:W-:Y:S02]  /*50c0*/  HADD2.F32 R104, -RZ, R104.H1_H1 ;  /* 0x30000068ff687230 */ /* 0x000fe40000004100 */
[-C--:B------:R-:W-:Y:S01]  /*50d0*/  FMUL.FTZ R118, R106, R29.reuse ;  /* 0x0000001d6a767220 */ /* 0x080fe20000410000 */
[----:B------:R-:W-:Y:S02]  /*50e0*/  HADD2.F32 R112, -RZ, R112.H1_H1 ;  /* 0x30000070ff707230 */ /* 0x000fe40000004100 */
[----:B------:R-:W-:Y:S01]  /*50f0*/  FMUL.FTZ R113, R101, R29 ;  /* 0x0000001d65717220 */ /* 0x000fe20000410000 */
[----:B------:R-:W-:-:S02]  /*5100*/  HADD2.F32 R43, -RZ, R43.H1_H1 ;  /* 0x3000002bff2b7230 */ /* 0x000fc40000004100 */
[-C--:B------:R-:W-:Y:S01]  /*5110*/  FFMA.FTZ R28, R47, R110.reuse, -R114 ;  /* 0x0000006e2f1c7223 */ /* 0x080fe20000010872 */
[--C-:B------:R-:W-:Y:S02]  /*5120*/  HADD2.F32 R109, -RZ, R108.reuse.H0_H0 ;  /* 0x2000006cff6d7230 */ /* 0x100fe40000004100 */
[----:B------:R-:W-:Y:S01]  /*5130*/  FFMA.FTZ R29, R105, R110, R116 ;  /* 0x0000006e691d7223 */ /* 0x000fe20000010074 */
[----:B------:R-:W-:Y:S02]  /*5140*/  HADD2.F32 R103, -RZ, R103.H1_H1 ;  /* 0x30000067ff677230 */ /* 0x000fe40000004100 */
[-C--:B------:R-:W-:Y:S01]  /*5150*/  FMUL.FTZ R114, R104, R112.reuse ;  /* 0x0000007068727220 */ /* 0x080fe20000410000 */
[----:B------:R-:W-:Y:S02]  /*5160*/  HADD2.F32 R110, -RZ, R111.H1_H1 ;  /* 0x3000006fff6e7230 */ /* 0x000fe40000004100 */
[----:B------:R-:W-:Y:S01]  /*5170*/  FMUL.FTZ R47, R43, R112 ;  /* 0x000000702b2f7220 */ /* 0x000fe20000410000 */
[----:B------:R-:W-:-:S02]  /*5180*/  HADD2.F32 R108, -RZ, R108.H1_H1 ;  /* 0x3000006cff6c7230 */ /* 0x000fc40000004100 */
[-C--:B------:R-:W-:Y:S01]  /*5190*/  FFMA.FTZ R113, R106, R109.reuse, R113 ;  /* 0x0000006d6a717223 */ /* 0x080fe20000010071 */
[----:B------:R-:W-:Y:S02]  /*51a0*/  HADD2.F32 R45, -RZ, R45.H1_H1 ;  /* 0x3000002dff2d7230 */ /* 0x000fe40000004100 */
[----:B------:R-:W-:Y:S01]  /*51b0*/  FFMA.FTZ R118, R101, R109, -R118 ;  /* 0x0000006d65767223 */ /* 0x000fe20000010876 */
[----:B------:R-:W-:Y:S02]  /*51c0*/  HADD2.F32 R106, -RZ, R107.H1_H1 ;  /* 0x3000006bff6a7230 */ /* 0x000fe40000004100 */
[----:B------:R-:W-:Y:S01]  /*51d0*/  FMUL.FTZ R112, R103, R110 ;  /* 0x0000006e67707220 */ /* 0x000fe20000410000 */
[----:B------:R-:W-:Y:S01]  /*51e0*/  FFMA.FTZ R43, R43, R108, -R114 ;  /* 0x0000006c2b2b7223 */ /* 0x000fe20000010872 */
[C---:B------:R-:W-:Y:S01]  /*51f0*/  FMUL.FTZ R110, R45.reuse, R110 ;  /* 0x0000006e2d6e7220 */ /* 0x040fe20000410000 */
[----:B------:R-:W-:Y:S01]  /*5200*/  FFMA.FTZ R104, R104, R108, R47 ;  /* 0x0000006c68687223 */ /* 0x000fe2000001002f */
[----:B------:R-:W-:-:S02]  /*5210*/  FFMA.FTZ R45, R45, R106, -R112 ;  /* 0x0000006a2d2d7223 */ /* 0x000fc40000010870 */
[----:B------:R-:W-:Y:S01]  /*5220*/  FFMA.FTZ R110, R103, R106, R110 ;  /* 0x0000006a676e7223 */ /* 0x000fe2000001006e */
[----:B------:R-:W-:Y:S02]  /*5230*/  F2FP.SATFINITE.E4M3.F32.PACK_AB_MERGE_C R43, R43, R118, RZ ;  /* 0x000000762b2b723e */ /* 0x000fe400048070ff */
[----:B------:R-:W-:Y:S02]  /*5240*/  F2FP.SATFINITE.E4M3.F32.PACK_AB_MERGE_C R104, R104, R113, RZ ;  /* 0x000000716868723e */ /* 0x000fe400048070ff */
[----:B------:R-:W-:Y:S02]  /*5250*/  F2FP.SATFINITE.E4M3.F32.PACK_AB_MERGE_C R43, R45, R28, R43 ;  /* 0x0000001c2d2b723e */ /* 0x000fe4000480702b */
[----:B------:R-:W-:Y:S02]  /*5260*/  F2FP.SATFINITE.E4M3.F32.PACK_AB_MERGE_C R45, R38, R37, R31 ;  /* 0x00000025262d723e */ /* 0x000fe4000480701f */
[----:B------:R-:W-:-:S07]  /*5270*/  F2FP.SATFINITE.E4M3.F32.PACK_AB_MERGE_C R47, R110, R29, R104 ;  /* 0x0000001d6e2f723e */ /* 0x000fce0004807068 */
.L_x_1121:
[----:B------:R-:W-:Y:S05]  /*5280*/  BSYNC B2 ;  /* 0x0000000000027941 */ /* 0x000fea0003800000 */
.L_x_1120:
[----:B-1----:R1:W-:Y:S04]  /*5290*/  STG.E.128 desc[UR40][R84.64], R40 ;  /* 0x0000002854007986 */ /* 0x0023e8000c101d28 */
[----:B--2---:R1:W-:Y:S02]  /*52a0*/  @!P4 STG.E.128 desc[UR40][R86.64], R44 ;  /* 0x0000002c5600c986 */ /* 0x0043e4000c101d28 */
.L_x_1119:
[----:B------:R-:W-:Y:S05]  /*52b0*/  BSYNC B1 ;  /* 0x0000000000017941 */ /* 0x000fea0003800000 */
.L_x_1118:
[----:B------:R-:W-:-:S13]  /*52c0*/  ISETP.NE.AND P4, PT, R11, RZ, PT ;  /* 0x000000ff0b00720c */ /* 0x000fda0003f85270 */
[----:B------:R-:W-:Y:S05]  /*52d0*/  @!P4 BRA `(.L_x_1102) ;  /* 0x00000010002cc947 */ /* 0x000fea0003800000 */
[----:B------:R-:W2:Y:S04]  /*52e0*/  LDL R36, [R1+0x1c] ;  /* 0x00001c0001247983 */ /* 0x000ea80000100800 */
[----:B------:R-:W3:Y:S04]  /*52f0*/  LDL R31, [R1+0x64] ;  /* 0x00006400011f7983 */ /* 0x000ee80000100800 */
[----:B------:R-:W4:Y:S04]  /*5300*/  LDL R30, [R1+0x30] ;  /* 0x00003000011e7983 */ /* 0x000f280000100800 */
[----:B-1----:R-:W5:Y:S01]  /*5310*/  LDL R44, [R1+0x20] ;  /* 0x00002000012c7983 */ /* 0x002f620000100800 */
[----:B------:R-:W-:Y:S01]  /*5320*/  SEL R100, R63, R100, !P0 ;  /* 0x000000643f647207 */ /* 0x000fe20004000000 */
[----:B------:R-:W-:Y:S01]  /*5330*/  BSSY B1, `(.L_x_1122) ;  /* 0x00000e5000017945 */ /* 0x000fe20003800000 */
[----:B------:R-:W-:-:S02]  /*5340*/  IADD3 R41, P4, P5, R60, R80, R7 ;  /* 0x000000503c297210 */ /* 0x000fc40007d9e007 */
[----:B------:R-:W-:Y:S02]  /*5350*/  SHF.R.S32.HI R29, RZ, 0x1f, R100 ;  /* 0x0000001fff1d7819 */ /* 0x000fe40000011464 */
[----:B------:R-:W-:Y:S02]  /*5360*/  IADD3.X R42, R82, R99, R3, P4, P5 ;  /* 0x00000063522a7210 */ /* 0x000fe400027ea403 */
[----:B------:R-:W-:Y:S02]  /*5370*/  LEA.HI R29, R29, R100, RZ, 0x5 ;  /* 0x000000641d1d7211 */ /* 0x000fe400078f28ff */
[----:B------:R-:W-:Y:S02]  /*5380*/  IADD3 R40, P4, R41, R78, RZ ;  /* 0x0000004e29287210 */ /* 0x000fe40007f9e0ff */
[----:B------:R-:W-:-:S03]  /*5390*/  SHF.R.S32.HI R29, RZ, 0x5, R29 ;  /* 0x00000005ff1d7819 */ /* 0x000fc6000001141d */
[----:B------:R-:W-:Y:S01]  /*53a0*/  IMAD.X R41, R42, 0x1, R79, P4 ;  /* 0x000000012a297824 */ /* 0x000fe200020e064f */
[----:B------:R-:W-:-:S04]  /*53b0*/  LEA.HI.SX32 R29, R74, R29, 0x1c ;  /* 0x0000001d4a1d7211 */ /* 0x000fc800078fe2ff */
[C---:B------:R-:W-:Y:S01]  /*53c0*/  LEA.HI R28, R29.reuse, R29, RZ, 0x1 ;  /* 0x0000001d1d1c7211 */ /* 0x040fe200078f08ff */
[----:B------:R-:W-:-:S04]  /*53d0*/  IMAD.SHL.U32 R43, R29, 0x10, RZ ;  /* 0x000000101d2b7824 */ /* 0x000fc800078e00ff */
[----:B------:R-:W-:-:S05]  /*53e0*/  IMAD.SHL.U32 R29, R28, 0x800, RZ ;  /* 0x000008001c1d7824 */ /* 0x000fca00078e00ff */
[----:B------:R-:W-:Y:S02]  /*53f0*/  LOP3.LUT R29, R29, 0xfffff000, RZ, 0xc0, !PT ;  /* 0xfffff0001d1d7812 */ /* 0x000fe400078ec0ff */
[----:B--2---:R-:W-:-:S04]  /*5400*/  LOP3.LUT R28, R36, 0x10, R43, 0xf8, !PT ;  /* 0x00000010241c7812 */ /* 0x004fc800078ef82b */
[----:B---3--:R-:W-:-:S04]  /*5410*/  LOP3.LUT R28, R28, R31, RZ, 0x3c, !PT ;  /* 0x0000001f1c1c7212 */ /* 0x008fc800078e3cff */
[----:B----4-:R-:W-:Y:S01]  /*5420*/  IADD3 R30, R28, R29, R30 ;  /* 0x0000001d1c1e7210 */ /* 0x010fe20007ffe01e */
[----:B------:R-:W-:Y:S01]  /*5430*/  IMAD R28, R19, 0x3000, R72 ;  /* 0x00003000131c7824 */ /* 0x000fe200078e0248 */
[----:B-----5:R-:W-:-:S03]  /*5440*/  ISETP.GE.AND P5, PT, R44, R93, PT ;  /* 0x0000005d2c00720c */ /* 0x020fc60003fa6270 */
[----:B------:R-:W-:Y:S02]  /*5450*/  IMAD R30, R19, 0x3000, R30 ;  /* 0x00003000131e7824 */ /* 0x000fe400078e021e */
[C---:B------:R-:W-:Y:S02]  /*5460*/  IMAD.IADD R28, R17.reuse, 0x1, R28 ;  /* 0x00000001111c7824 */ /* 0x040fe400078e021c */
[----:B------:R-:W-:-:S04]  /*5470*/  IMAD.IADD R36, R17, 0x1, R30 ;  /* 0x0000000111247824 */ /* 0x000fc800078e021e */
[----:B------:R-:W1:Y:S04]  /*5480*/  LDS.128 R28, [R28+0x13800] ;  /* 0x013800001c1c7984 */ /* 0x000e680000000c00 */
        /* <DEDUP_REMOVED lines=13> */
[--C-:B------:R-:W-:Y:S01]  /*5560*/  SHF.R.U32.HI R42, RZ, 0x8, R33.reuse ;  /* 0x00000008ff2a7819 */ /* 0x100fe20000011621 */
[----:B------:R-:W-:Y:S01]  /*5570*/  IMAD.SHL.U32 R45, R45, 0x100, RZ ;  /* 0x000001002d2d7824 */ /* 0x000fe200078e00ff */
[----:B------:R-:W-:Y:S02]  /*5580*/  LOP3.LUT R32, R33, 0xff0000ff, RZ, 0xc0, !PT ;  /* 0xff0000ff21207812 */ /* 0x000fe400078ec0ff */
[----:B------:R-:W-:Y:S01]  /*5590*/  SHF.R.U32.HI R85, RZ, 0x10, R33 ;  /* 0x00000010ff557819 */ /* 0x000fe20000011621 */
[----:B-1----:R-:W-:Y:S01]  /*55a0*/  IMAD.MOV.U32 R33, RZ, RZ, R28 ;  /* 0x000000ffff217224 */ /* 0x002fe200078e001c */
        /* <DEDUP_REMOVED lines=70> */
[----:B------:R-:W-:Y:S01]  /*5a10*/  FMUL.FTZ R97, R46, R95 ;  /* 0x0000005f2e617220 */ /* 0x000fe20000410000 */
[----:B------:R-:W-:Y:S01]  /*5a20*/  FFMA.FTZ R84, R84, R87, R93 ;  /* 0x0000005754547223 */ /* 0x000fe2000001005d */
[C---:B------:R-:W-:Y:S01]  /*5a30*/  FMUL.FTZ R95, R42.reuse, R95 ;  /* 0x0000005f2a5f7220 */ /* 0x040fe20000410000 */
[----:B------:R-:W-:Y:S01]  /*5a40*/  F2FP.F16.E4M3.UNPACK_B R94, R94 ;  /* 0x0000005eff5e723e */ /* 0x000fe200020006ff */
[-C--:B------:R-:W-:Y:S01]  /*5a50*/  FFMA.FTZ R103, R42, R85.reuse, -R97 ;  /* 0x000000552a677223 */ /* 0x080fe20000010861 */
[----:B------:R-:W-:Y:S01]  /*5a60*/  F2FP.F16.E4M3.UNPACK_B R42, R38 ;  /* 0x00000026ff2a723e */ /* 0x000fe200020006ff */
[----:B------:R-:W-:Y:S01]  /*5a70*/  FFMA.FTZ R105, R46, R85, R95 ;  /* 0x000000552e697223 */ /* 0x000fe2000001005f */
[--C-:B------:R-:W-:Y:S01]  /*5a80*/  HADD2.F32 R93, -RZ, R96.reuse.H0_H0 ;  /* 0x20000060ff5d7230 */ /* 0x100fe20000004100 */
[----:B------:R-:W-:Y:S01]  /*5a90*/  F2FP.SATFINITE.E4M3.F32.PACK_AB_MERGE_C R28, R33, R28, RZ ;  /* 0x0000001c211c723e */ /* 0x000fe200048070ff */
[----:B------:R-:W-:Y:S01]  /*5aa0*/  HADD2.F32 R95, -RZ, R96.H1_H1 ;  /* 0x30000060ff5f7230 */ /* 0x000fe20000004100 */
[----:B------:R-:W-:Y:S01]  /*5ab0*/  F2FP.SATFINITE.E4M3.F32.PACK_AB_MERGE_C R32, R35, R32, RZ ;  /* 0x000000202320723e */ /* 0x000fe200048070ff */
[----:B------:R-:W-:Y:S01]  /*5ac0*/  HADD2.F32 R44, -RZ, R42.H0_H0 ;  /* 0x2000002aff2c7230 */ /* 0x000fe20000004100 */
[----:B------:R-:W-:Y:S01]  /*5ad0*/  F2FP.SATFINITE.E4M3.F32.PACK_AB_MERGE_C R28, R45, R34, R28 ;  /* 0x000000222d1c723e */ /* 0x000fe2000480701c */
[----:B------:R-:W-:Y:S01]  /*5ae0*/  HADD2.F32 R38, -RZ, R30.H0_H0 ;  /* 0x2000001eff267230 */ /* 0x000fe20000004100 */
[----:B------:R-:W-:Y:S01]  /*5af0*/  F2FP.F16.E4M3.UNPACK_B R35, R37 ;  /* 0x00000025ff23723e */ /* 0x000fe200020006ff */
        /* <DEDUP_REMOVED lines=9> */
[----:B------:R-:W-:Y:S01]  /*5b90*/  FFMA.FTZ R97, R38, R85, -R97 ;  /* 0x0000005526617223 */ /* 0x000fe20000010861 */
[----:B------:R-:W-:Y:S01]  /*5ba0*/  F2FP.F16.E4M3.UNPACK_B R33, R29 ;  /* 0x0000001dff21723e */ /* 0x000fe200020006ff */
[----:B------:R-:W-:Y:S01]  /*5bb0*/  FFMA.FTZ R38, R44, R85, R93 ;  /* 0x000000552c267223 */ /* 0x000fe2000001005d */
[----:B------:R-:W-:Y:S01]  /*5bc0*/  FFMA.FTZ R95, R42, R87, R95 ;  /* 0x000000572a5f7223 */ /* 0x000fe2000001005f */
[----:B------:R-:W-:Y:S01]  /*5bd0*/  F2FP.SATFINITE.E4M3.F32.PACK_AB_MERGE_C R36, R47, R36, R32 ;  /* 0x000000242f24723e */ /* 0x000fe20004807020 */
[----:B------:R-:W-:Y:S01]  /*5be0*/  HADD2.F32 R42, -RZ, R35.H0_H0 ;  /* 0x20000023ff2a7230 */ /* 0x000fe20000004100 */
[----:B------:R-:W-:Y:S01]  /*5bf0*/  F2FP.F16.E4M3.UNPACK_B R45, R14 ;  /* 0x0000000eff2d723e */ /* 0x000fe200020006ff */
[----:B------:R-:W-:-:S02]  /*5c00*/  HADD2.F32 R85, -RZ, R34.H0_H0 ;  /* 0x20000022ff557230 */ /* 0x000fc40000004100 */
[----:B------:R-:W-:Y:S01]  /*5c10*/  FFMA.FTZ R30, R30, R87, -R101 ;  /* 0x000000571e1e7223 */ /* 0x000fe20000010865 */
[----:B------:R-:W-:Y:S01]  /*5c20*/  HADD2.F32 R32, -RZ, R33.H0_H0 ;  /* 0x20000021ff207230 */ /* 0x000fe20000004100 */
[----:B------:R-:W-:Y:S01]  /*5c30*/  F2FP.F16.E4M3.UNPACK_B R37, R37.H1 ;  /* 0x00000025ff25723e */ /* 0x000fe200030006ff */
        /* <DEDUP_REMOVED lines=14> */
[----:B------:R-:W-:Y:S01]  /*5d20*/  F2FP.SATFINITE.E4M3.F32.PACK_AB_MERGE_C R84, R105, R84, RZ ;  /* 0x000000546954723e */ /* 0x000fe200048070ff */
[-C--:B------:R-:W-:Y:S01]  /*5d30*/  FFMA.FTZ R29, R34, R45.reuse, -R47 ;  /* 0x0000002d221d7223 */ /* 0x080fe2000001082f */
[----:B------:R-:W-:Y:S01]  /*5d40*/  FFMA.FTZ R34, R44, R45, R85 ;  /* 0x0000002d2c227223 */ /* 0x000fe20000010055 */
[----:B------:R-:W-:Y:S01]  /*5d50*/  F2FP.F16.E4M3.UNPACK_B R14, R14.H1 ;  /* 0x0000000eff0e723e */ /* 0x000fe200030006ff */
[--C-:B------:R-:W-:Y:S01]  /*5d60*/  HADD2.F32 R45, -RZ, R46.reuse.H0_H0 ;  /* 0x2000002eff2d7230 */ /* 0x100fe20000004100 */
[----:B------:R-:W-:Y:S01]  /*5d70*/  F2FP.SATFINITE.E4M3.F32.PACK_AB_MERGE_C R86, R103, R86, RZ ;  /* 0x000000566756723e */ /* 0x000fe200048070ff */
[----:B------:R-:W-:Y:S01]  /*5d80*/  HADD2.F32 R15, -RZ, R35.H0_H0 ;  /* 0x20000023ff0f7230 */ /* 0x000fe20000004100 */
[----:B------:R-:W-:Y:S01]  /*5d90*/  F2FP.SATFINITE.E4M3.F32.PACK_AB_MERGE_C R38, R95, R38, R84 ;  /* 0x000000265f26723e */ /* 0x000fe20004807054 */
[----:B------:R-:W-:Y:S01]  /*5da0*/  HADD2.F32 R37, -RZ, R37.H1_H1 ;  /* 0x30000025ff257230 */ /* 0x000fe20000004100 */
[----:B------:R-:W-:Y:S01]  /*5db0*/  F2FP.SATFINITE.E4M3.F32.PACK_AB_MERGE_C R30, R30, R97, R86 ;  /* 0x000000611e1e723e */ /* 0x000fe20004807056 */
[----:B------:R-:W-:-:S02]  /*5dc0*/  HADD2.F32 R84, -RZ, R46.H1_H1 ;  /* 0x3000002eff547230 */ /* 0x000fc40000004100 */
[CC--:B------:R-:W-:Y:S01]  /*5dd0*/  FMUL.FTZ R86, R42.reuse, R45.reuse ;  /* 0x0000002d2a567220 */ /* 0x0c0fe20000410000 */
[--C-:B------:R-:W-:Y:S02]  /*5de0*/  HADD2.F32 R44, -RZ, R14.reuse.H0_H0 ;  /* 0x2000000eff2c7230 */ /* 0x100fe40000004100 */
[----:B------:R-:W-:Y:S01]  /*5df0*/  FMUL.FTZ R45, R15, R45 ;  /* 0x0000002d0f2d7220 */ /* 0x000fe20000410000 */
[----:B------:R-:W-:Y:S02]  /*5e00*/  HADD2.F32 R35, -RZ, R35.H1_H1 ;  /* 0x30000023ff237230 */ /* 0x000fe40000004100 */
[----:B------:R-:W-:Y:S01]  /*5e10*/  FMUL.FTZ R94, R37, R84 ;  /* 0x00000054255e7220 */ /* 0x000fe20000410000 */
[----:B------:R-:W-:Y:S02]  /*5e20*/  HADD2.F32 R46, -RZ, R14.H1_H1 ;  /* 0x3000000eff2e7230 */ /* 0x000fe40000004100 */
[-C--:B------:R-:W-:Y:S01]  /*5e30*/  FFMA.FTZ R14, R15, R44.reuse, -R86 ;  /* 0x0000002c0f0e7223 */ /* 0x080fe20000010856 */
[----:B------:R-:W-:Y:S01]  /*5e40*/  FFMA.FTZ R15, R42, R44, R45 ;  /* 0x0000002c2a0f7223 */ /* 0x000fe2000001002d */
[C---:B------:R-:W-:Y:S01]  /*5e50*/  FMUL.FTZ R84, R35.reuse, R84 ;  /* 0x0000005423547220 */ /* 0x040fe20000410000 */
[----:B------:R-:W-:Y:S01]  /*5e60*/  F2FP.F16.E4M3.UNPACK_B R42, R39 ;  /* 0x00000027ff2a723e */ /* 0x000fe200020006ff */
[-C--:B------:R-:W-:Y:S01]  /*5e70*/  FFMA.FTZ R93, R35, R46.reuse, -R94 ;  /* 0x0000002e235d7223 */ /* 0x080fe2000001085e */
[----:B------:R-:W-:Y:S01]  /*5e80*/  F2FP.F16.E4M3.UNPACK_B R85, R13 ;  /* 0x0000000dff55723e */ /* 0x000fe200020006ff */
[----:B------:R-:W-:Y:S01]  /*5e90*/  FFMA.FTZ R96, R37, R46, R84 ;  /* 0x0000002e25607223 */ /* 0x000fe20000010054 */
[----:B------:R-:W-:Y:S01]  /*5ea0*/  F2FP.F16.E4M3.UNPACK_B R35, R31 ;  /* 0x0000001fff23723e */ /* 0x000fe200020006ff */
[--C-:B------:R-:W-:Y:S01]  /*5eb0*/  HADD2.F32 R45, -RZ, R42.reuse.H0_H0 ;  /* 0x2000002aff2d7230 */ /* 0x100fe20000004100 */
[----:B------:R-:W-:Y:S01]  /*5ec0*/  F2FP.F16.E4M3.UNPACK_B R44, R39.H1 ;  /* 0x00000027ff2c723e */ /* 0x000fe200030006ff */
[----:B------:R-:W-:Y:S01]  /*5ed0*/  HADD2.F32 R94, -RZ, R85.H0_H0 ;  /* 0x20000055ff5e7230 */ /* 0x000fe20000004100 */
[----:B------:R-:W-:Y:S01]  /*5ee0*/  F2FP.F16.E4M3.UNPACK_B R86, R13.H1 ;  /* 0x0000000dff56723e */ /* 0x000fe200030006ff */
[----:B------:R-:W-:Y:S01]  /*5ef0*/  HADD2.F32 R37, -RZ, R35.H0_H0 ;  /* 0x20000023ff257230 */ /* 0x000fe20000004100 */
[----:B------:R-:W-:Y:S01]  /*5f00*/  F2FP.F16.E4M3.UNPACK_B R31, R31.H1 ;  /* 0x0000001fff1f723e */ /* 0x000fe200030006ff */
[----:B------:R-:W-:Y:S01]  /*5f10*/  HADD2.F32 R42, -RZ, R42.H1_H1 ;  /* 0x3000002aff2a7230 */ /* 0x000fe20000004100 */
[-C--:B------:R-:W-:Y:S01]  /*5f20*/  F2FP.F16.E4M3.UNPACK_B R13, R12.reuse ;  /* 0x0000000cff0d723e */ /* 0x080fe200020006ff */
[----:B------:R-:W-:Y:S01]  /*5f30*/  HADD2.F32 R87, -RZ, R86.H0_H0 ;  /* 0x20000056ff577230 */ /* 0x000fe20000004100 */
[----:B------:R-:W-:Y:S01]  /*5f40*/  F2FP.F16.E4M3.UNPACK_B R46, R12.H1 ;  /* 0x0000000cff2e723e */ /* 0x000fe200030006ff */
[----:B------:R-:W-:-:S02]  /*5f50*/  HADD2.F32 R12, -RZ, R44.H0_H0 ;  /* 0x2000002cff0c7230 */ /* 0x000fc40000004100 */
[-C--:B------:R-:W-:Y:S01]  /*5f60*/  FMUL.FTZ R100, R45, R94.reuse ;  /* 0x0000005e2d647220 */ /* 0x080fe20000410000 */
[----:B------:R-:W-:Y:S02]  /*5f70*/  HADD2.F32 R39, -RZ, R31.H0_H0 ;  /* 0x2000001fff277230 */ /* 0x000fe40000004100 */
[----:B------:R-:W-:Y:S01]  /*5f80*/  FMUL.FTZ R94, R37, R94 ;  /* 0x0000005e255e7220 */ /* 0x000fe20000410000 */
[----:B------:R-:W-:Y:S02]  /*5f90*/  HADD2.F32 R84, -RZ, R13.H0_H0 ;  /* 0x2000000dff547230 */ /* 0x000fe40000004100 */
[-C--:B------:R-:W-:Y:S01]  /*5fa0*/  FMUL.FTZ R102, R12, R87.reuse ;  /* 0x000000570c667220 */ /* 0x080fe20000410000 */
[----:B------:R-:W-:Y:S02]  /*5fb0*/  HADD2.F32 R44, -RZ, R44.H1_H1 ;  /* 0x3000002cff2c7230 */ /* 0x000fe40000004100 */
[----:B------:R-:W-:Y:S01]  /*5fc0*/  FMUL.FTZ R87, R39, R87 ;  /* 0x0000005727577220 */ /* 0x000fe20000410000 */
[----:B------:R-:W-:-:S02]  /*5fd0*/  HADD2.F32 R86, -RZ, R86.H1_H1 ;  /* 0x30000056ff567230 */ /* 0x000fc40000004100 */
[-C--:B------:R-:W-:Y:S01]  /*5fe0*/  FFMA.FTZ R100, R37, R84.reuse, -R100 ;  /* 0x0000005425647223 */ /* 0x080fe20000010864 */
[----:B------:R-:W-:Y:S02]  /*5ff0*/  HADD2.F32 R31, -RZ, R31.H1_H1 ;  /* 0x3000001fff1f7230 */ /* 0x000fe40000004100 */
[----:B------:R-:W-:Y:S01]  /*6000*/  FFMA.FTZ R94, R45, R84, R94 ;  /* 0x000000542d5e7223 */ /* 0x000fe2000001005e */
[----:B------:R-:W-:Y:S02]  /*6010*/  HADD2.F32 R47, -RZ, R46.H0_H0 ;  /* 0x2000002eff2f7230 */ /* 0x000fe40000004100 */
[-C--:B------:R-:W-:Y:S01]  /*6020*/  FMUL.FTZ R84, R44, R86.reuse ;  /* 0x000000562c547220 */ /* 0x080fe20000410000 */
[----:B------:R-:W-:Y:S02]  /*6030*/  HADD2.F32 R85, -RZ, R85.H1_H1 ;  /* 0x30000055ff557230 */ /* 0x000fe40000004100 */
[----:B------:R-:W-:Y:S01]  /*6040*/  FMUL.FTZ R37, R31, R86 ;  /* 0x000000561f257220 */ /* 0x000fe20000410000 */
[----:B------:R-:W-:-:S02]  /*6050*/  HADD2.F32 R35, -RZ, R35.H1_H1 ;  /* 0x30000023ff237230 */ /* 0x000fc40000004100 */
[----:B------:R-:W-:Y:S01]  /*6060*/  FFMA.FTZ R87, R12, R47, R87 ;  /* 0x0000002f0c577223 */ /* 0x000fe20000010057 */
[----:B------:R-:W-:Y:S02]  /*6070*/  HADD2.F32 R46, -RZ, R46.H1_H1 ;  /* 0x3000002eff2e7230 */ /* 0x000fe40000004100 */
[----:B------:R-:W-:Y:S01]  /*6080*/  FMUL.FTZ R12, R42, R85 ;  /* 0x000000552a0c7220 */ /* 0x000fe20000410000 */
[----:B------:R-:W-:Y:S02]  /*6090*/  HADD2.F32 R13, -RZ, R13.H1_H1 ;  /* 0x3000000dff0d7230 */ /* 0x000fe40000004100 */
[----:B------:R-:W-:Y:S01]  /*60a0*/  FFMA.FTZ R102, R39, R47, -R102 ;  /* 0x0000002f27667223 */ /* 0x000fe20000010866 */
[----:B------:R-:W-:Y:S01]  /*60b0*/  FMUL.FTZ R85, R35, R85 ;  /* 0x0000005523557220 */ /* 0x000fe20000410000 */
[-C--:B------:R-:W-:Y:S01]  /*60c0*/  FFMA.FTZ R31, R31, R46.reuse, -R84 ;  /* 0x0000002e1f1f7223 */ /* 0x080fe20000010854 */
[----:B------:R-:W-:Y:S01]  /*60d0*/  FFMA.FTZ R44, R44, R46, R37 ;  /* 0x0000002e2c2c7223 */ /* 0x000fe20000010025 */
[-C--:B------:R-:W-:Y:S01]  /*60e0*/  FFMA.FTZ R35, R35, R13.reuse, -R12 ;  /* 0x0000000d23237223 */ /* 0x080fe2000001080c */
        /* <DEDUP_REMOVED lines=8> */
[----:B------:R-:W-:-:S07]  /*6170*/  F2FP.SATFINITE.E4M3.F32.PACK_AB_MERGE_C R39, R85, R94, R44 ;  /* 0x0000005e5527723e */ /* 0x000fce000480702c */
.L_x_1123:
[----:B------:R-:W-:Y:S05]  /*6180*/  BSYNC B1 ;  /* 0x0000000000017941 */ /* 0x000fea0003800000 */
.L_x_1122:
[----:B-1----:R4:W-:Y:S01]  /*6190*/  STG.E.128 desc[UR40][R40.64], R28 ;  /* 0x0000001c28007986 */ /* 0x0029e2000c101d28 */
        /* <DEDUP_REMOVED lines=9> */
.L_x_1095:
[----:B------:R-:W-:-:S13]  /*6230*/  ISETP.NE.AND P3, PT, R157, 0x3, PT ;  /* 0x000000039d00780c */ /* 0x000fda0003f65270 */
[----:B------:R-:W-:Y:S05]  /*6240*/  @!P3 BRA `(.L_x_1124) ;  /* 0x000000000004b947 */ /* 0x000fea0003800000 */
[----:B------:R-:W-:Y:S01]  /*6250*/  BPT.TRAP 0x1 ;  /* 0x000000040000795c */ /* 0x000fe20000300000 */
.L_x_1124:
[----:B------:R-:W2:Y:S01]  /*6260*/  LDL R12, [R1+0x8] ;  /* 0x00000800010c7983 */ /* 0x000ea20000100800 */
[----:B------:R-:W-:Y:S01]  /*6270*/  IMAD R89, R19, 0x8, R17 ;  /* 0x0000000813597824 */ /* 0x000fe200078e0211 */
[----:B------:R-:W-:Y:S01]  /*6280*/  BSSY B1, `(.L_x_1125) ;  /* 0x0000007000017945 */ /* 0x000fe20003800000 */
[----:B------:R-:W-:-:S05]  /*6290*/  IMAD R91, R25, -0x80, R27 ;  /* 0xffffff80195b7824 */ /* 0x000fca00078e021b */
[----:B------:R-:W-:-:S04]  /*62a0*/  VIMNMX R91, R91, 0x80, PT ;  /* 0x000000805b5b7848 */ /* 0x000fc80003fe0100 */
[----:B------:R-:W-:Y:S02]  /*62b0*/  ISETP.GE.AND P4, PT, R23, R91, PT ;  /* 0x0000005b1700720c */ /* 0x000fe40003f86270 */
[----:B--2---:R-:W-:-:S04]  /*62c0*/  SHF.L.U32 R92, R12, 0x1f, RZ ;  /* 0x0000001f0c5c7819 */ /* 0x004fc800000006ff */
[----:B------:R-:W0:Y:S02]  /*62d0*/  SYNCS.PHASECHK.TRANS64.TRYWAIT P5, [R89+URZ+0x19c90], R92 ;  /* 0x019c905c590075a7 */ /* 0x000e2400080a017f */
[----:B0-----:R-:W-:Y:S05]  /*62e0*/  @!P5 BRA `(.L_x_1126) ;  /* 0x000001bc00d8d947 */ /* 0x001fea0003800000 */
.L_x_1429:
[----:B------:R-:W-:Y:S05]  /*62f0*/  BSYNC B1 ;  /* 0x0000000000017941 */ /* 0x000fea0003800000 */
.L_x_1125:
        /* <DEDUP_REMOVED lines=9> */
.L_x_1102:
[----:B------:R-:W-:Y:S05]  /*6390*/  BSYNC B0 ;  /* 0x0000000000007941 */ /* 0x000fea0003800000 */
.L_x_1094:
        /* <DEDUP_REMOVED lines=17> */
.L_x_1128:
[----:B------:R-:W-:Y:S05]  /*64b0*/  BSYNC B0 ;  /* 0x0000000000007941 */ /* 0x000fea0003800000 */
.L_x_1127:
[----:B------:R-:W2:Y:S01]  /*64c0*/  SYNCS.PHASECHK.TRANS64.TRYWAIT P5, [R89+URZ+0x19cb0], R92 ;  /* 0x019cb05c590075a7 */ /* 0x000ea200080a017f */
[----:B------:R-:W-:Y:S01]  /*64d0*/  BSSY B0, `(.L_x_1129) ;  /* 0x0000003000007945 */ /* 0x000fe20003800000 */
[----:B------:R-:W-:-:S03]  /*64e0*/  ISETP.GE.AND P3, PT, R23, R91, PT ;  /* 0x0000005b1700720c */ /* 0x000fc60003f66270 */
[----:B--2---:R-:W-:Y:S10]  /*64f0*/  @!P5 BRA `(.L_x_1130) ;  /* 0x000001bc0068d947 */ /* 0x004ff40003800000 */
.L_x_1430:
[----:B------:R-:W-:Y:S05]  /*6500*/  BSYNC B0 ;  /* 0x0000000000007941 */ /* 0x000fea0003800000 */
.L_x_1129:
[----:B------:R-:W-:Y:S04]  /*6510*/  BSSY B0, `(.L_x_1131) ;  /* 0x000001d000007945 */ /* 0x000fe80003800000 */
[----:B------:R-:W-:Y:S05]  /*6520*/  @P3 BRA `(.L_x_1132) ;  /* 0x00000000006c3947 */ /* 0x000fea0003800000 */
[----:B------:R-:W3:Y:S01]  /*6530*/  LDL R34, [R1+0x20] ;  /* 0x0000200001227983 */ /* 0x000ee20000100800 */
[----:B------:R-:W-:Y:S01]  /*6540*/  ULDC UR8, c[0x0][0x2e4] ;  /* 0x0000b90000087ab9 */ /* 0x000fe20000000800 */
[----:B-1----:R-:W1:Y:S01]  /*6550*/  S2R R12, SR_TID.X ;  /* 0x00000000000c7919 */ /* 0x002e620000002100 */
[----:B----4-:R-:W-:Y:S01]  /*6560*/  IMAD.WIDE R28, R25, 0x80, R20 ;  /* 0x00000080191c7825 */ /* 0x010fe200078e0214 */
[----:B------:R-:W-:Y:S01]  /*6570*/  ULDC.64 UR4, c[0x0][0x318] ;  /* 0x0000c60000047ab9 */ /* 0x000fe20000000a00 */
[----:B------:R-:W-:Y:S02]  /*6580*/  ULDC.64 UR6, c[0x0][0x308] ;  /* 0x0000c20000067ab9 */ /* 0x000fe40000000a00 */
[----:B-1----:R-:W-:-:S05]  /*6590*/  VIADD R13, R12, 0xffffff80 ;  /* 0xffffff800c0d7836 */ /* 0x002fca0000000000 */
[----:B------:R-:W-:-:S04]  /*65a0*/  LEA.HI R12, R13, R13, RZ, 0x1 ;  /* 0x0000000d0d0c7211 */ /* 0x000fc800078f08ff */
[----:B------:R-:W-:-:S05]  /*65b0*/  LOP3.LUT R12, R12, 0xfffffffe, RZ, 0xc0, !PT ;  /* 0xfffffffe0c0c7812 */ /* 0x000fca00078ec0ff */
[----:B------:R-:W-:-:S04]  /*65c0*/  IMAD.IADD R12, R13, 0x1, -R12 ;  /* 0x000000010d0c7824 */ /* 0x000fc800078e0a0c */
[----:B------:R-:W-:-:S05]  /*65d0*/  IMAD.SHL.U32 R12, R12, 0x10, RZ ;  /* 0x000000100c0c7824 */ /* 0x000fca00078e00ff */
[----:B------:R-:W-:-:S13]  /*65e0*/  ISETP.GE.AND P5, PT, R12, UR8, PT ;  /* 0x000000080c007c0c */ /* 0x000fda000bfa6270 */
[----:B------:R-:W1:Y:S01]  /*65f0*/  @!P5 LDS.128 R12, [R90+0x9000] ;  /* 0x009000005a0cd984 */ /* 0x000e620000000c00 */
[----:B------:R-:W-:Y:S02]  /*6600*/  IMAD.MOV.U32 R30, RZ, RZ, R56 ;  /* 0x000000ffff1e7224 */ /* 0x000fe400078e0038 */
[----:B------:R-:W-:Y:S02]  /*6610*/  IMAD.MOV.U32 R31, RZ, RZ, R0 ;  /* 0x000000ffff1f7224 */ /* 0x000fe400078e0000 */
[----:B------:R-:W-:Y:S02]  /*6620*/  IMAD R29, R29, UR4, RZ ;  /* 0x000000041d1d7c24 */ /* 0x000fe4000f8e02ff */
[----:B------:R-:W-:-:S04]  /*6630*/  IMAD.WIDE.U32 R30, R28, UR4, R30 ;  /* 0x000000041c1e7c25 */ /* 0x000fc8000f8e001e */
[----:B------:R-:W-:Y:S01]  /*6640*/  IMAD R29, R28, UR5, R29 ;  /* 0x000000051c1d7c24 */ /* 0x000fe2000f8e021d */
[----:B------:R-:W-:-:S04]  /*6650*/  IADD3 R32, P3, R30, UR6, RZ ;  /* 0x000000061e207c10 */ /* 0x000fc8000ff7e0ff */
[----:B------:R-:W-:-:S05]  /*6660*/  IADD3.X R33, R31, UR7, R29, P3, !PT ;  /* 0x000000071f217c10 */ /* 0x000fca0009ffe41d */
[----:B-1----:R-:W-:Y:S01]  /*6670*/  @!P5 STG.E.128 desc[UR40][R32.64], R12 ;  /* 0x0000000c2000d986 */ /* 0x002fe2000c101d28 */
[----:B------:R-:W-:-:S13]  /*6680*/  ISETP.GE.AND P5, PT, R67, UR8, PT ;  /* 0x0000000843007c0c */ /* 0x000fda000bfa6270 */
[----:B------:R-:W1:Y:S04]  /*6690*/  @!P5 LDS.128 R28, [R90+0xb000] ;  /* 0x00b000005a1cd984 */ /* 0x000e680000000c00 */
[----:B-1----:R-:W-:Y:S01]  /*66a0*/  @!P5 STG.E.128 desc[UR40][R32.64+0x40], R28 ;  /* 0x0000401c2000d986 */ /* 0x002fe2000c101d28 */
[----:B---3--:R-:W-:-:S13]  /*66b0*/  ISETP.GE.AND P3, PT, R34, UR8, PT ;  /* 0x0000000822007c0c */ /* 0x008fda000bf66270 */
[----:B------:R-:W1:Y:S04]  /*66c0*/  @!P3 LDS.128 R12, [R90+0xa000] ;  /* 0x00a000005a0cb984 */ /* 0x000e680000000c00 */
[----:B-1----:R3:W-:Y:S02]  /*66d0*/  @!P3 STG.E.128 desc[UR40][R32.64+0x20], R12 ;  /* 0x0000200c2000b986 */ /* 0x0027e4000c101d28 */
.L_x_1132:
[----:B------:R-:W-:Y:S05]  /*66e0*/  BSYNC B0 ;  /* 0x0000000000007941 */ /* 0x000fea0003800000 */
.L_x_1131:
[----:B---3--:R-:W3:Y:S01]  /*66f0*/  LDL.LU R13, [R1+0x8] ;  /* 0x00000800010d7983 */ /* 0x008ee20000300800 */
[----:B0-2---:R-:W-:Y:S01]  /*6700*/  @!P4 VIADD R89, R89, 0x19cc0 ;  /* 0x00019cc05959c836 */ /* 0x005fe20000000000 */
[----:B------:R-:W-:Y:S01]  /*6710*/  PLOP3.LUT P3, PT, PT, PT, PT, 0x8, 0x0 ;  /* 0x000000000000781c */ /* 0x000fe20003f6e170 */
[----:B------:R-:W-:Y:S01]  /*6720*/  VIADD R19, R19, 0x1 ;  /* 0x0000000113137836 */ /* 0x000fe20000000000 */
[----:B------:R-:W-:Y:S01]  /*6730*/  @!PT LDS RZ, [RZ] ;  /* 0x00000000fffff984 */ /* 0x000fe20000000800 */
[----:B------:R-:W-:Y:S01]  /*6740*/  @!PT LDS RZ, [RZ] ;  /* 0x00000000fffff984 */ /* 0x000fe20000000800 */
[----:B------:R-:W-:Y:S01]  /*6750*/  @!PT LDS RZ, [RZ] ;  /* 0x00000000fffff984 */ /* 0x000fe20000000800 */
[----:B------:R-:W-:Y:S01]  /*6760*/  @!PT LDS RZ, [RZ] ;  /* 0x00000000fffff984 */ /* 0x000fe20000000800 */
[----:B------:R0:W-:Y:S06]  /*6770*/  MEMBAR.ALL.CTA ;  /* 0x0000000000007992 */ /* 0x0001ec0000008000 */
[----:B0-----:R-:W0:Y:S01]  /*6780*/  FENCE.VIEW.ASYNC.S ;  /* 0x00000000000073c6 */ /* 0x001e220000000000 */
[----:B------:R-:W-:Y:S01]  /*6790*/  @!P4 PRMT R89, RZ, 0x654, R89 ;  /* 0x00000654ff59c816 */ /* 0x000fe20000000059 */
[----:B0-----:R2:W-:Y:S06]  /*67a0*/  BAR.SYNC.DEFER_BLOCKING R64, 0x80 ;  /* 0x000200400000751d */ /* 0x0015ec0000010000 */
[----:B------:R2:W-:Y:S01]  /*67b0*/  @!P4 SYNCS.ARRIVE.TRANS64.RED.A1T0 RZ, [R89+URZ], RZ ;  /* 0x000000ff59ffc9a7 */ /* 0x0005e2000810043f */
[----:B------:R-:W-:-:S04]  /*67c0*/  ISETP.NE.AND P4, PT, R19, 0x2, PT ;  /* 0x000000021300780c */ /* 0x000fc80003f85270 */
[----:B-1----:R-:W-:Y:S02]  /*67d0*/  SEL R12, RZ, 0x1, P4 ;  /* 0x00000001ff0c7807 */ /* 0x002fe40002000000 */
[----:B------:R-:W-:Y:S02]  /*67e0*/  SEL R19, R19, RZ, P4 ;  /* 0x000000ff13137207 */ /* 0x000fe40002000000 */
[----:B---3--:R-:W-:-:S05]  /*67f0*/  LOP3.LUT R13, R13, R12, RZ, 0x3c, !PT ;  /* 0x0000000c0d0d7212 */ /* 0x008fca00078e3cff */
[----:B------:R2:W-:Y:S01]  /*6800*/  STL [R1+0x8], R13 ;  /* 0x0000080d01007387 */ /* 0x0005e20000100800 */
[----:B------:R-:W-:Y:S05]  /*6810*/  @P2 BRA `(.L_x_1133) ;  /* 0xffffffbc00302947 */ /* 0x000fea000383ffff */
.L_x_1089:
[----:B------:R-:W3:Y:S01]  /*6820*/  LDL.LU R15, [R1+0x40] ;  /* 0x00004000010f7983 */ /* 0x000ee20000300800 */
[----:B------:R-:W1:Y:S03]  /*6830*/  LDC R0, c[0x0][0x428] ;  /* 0x00010a00ff007b82 */ /* 0x000e660000000800 */
[----:B------:R-:W4:Y:S04]  /*6840*/  LDL R14, [R1+0x28] ;  /* 0x00002800010e7983 */ /* 0x000f280000100800 */
[----:B0-2---:R-:W4:Y:S01]  /*6850*/  LDL R13, [R1+0x24] ;  /* 0x00002400010d7983 */ /* 0x005f220000100800 */
[----:B------:R-:W0:Y:S03]  /*6860*/  LDC.64 R6, c[0x0][0x9e0] ;  /* 0x00027800ff067b82 */ /* 0x000e260000000a00 */
[----:B------:R-:W2:Y:S01]  /*6870*/  LDL R12, [R1+0x3c] ;  /* 0x00003c00010c7983 */ /* 0x000ea20000100800 */
[----:B------:R-:W-:Y:S01]  /*6880*/  BSSY B0, `(.L_x_1134) ;  /* 0x000000e000007945 */ /* 0x000fe20003800000 */
[----:B-1----:R-:W-:-:S02]  /*6890*/  ISETP.NE.AND P0, PT, R0, 0x1, PT ;  /* 0x000000010000780c */ /* 0x002fc40003f05270 */
[----:B0-----:R-:W-:-:S11]  /*68a0*/  ISETP.GE.AND P1, PT, R7, 0x1, PT ;  /* 0x000000010700780c */ /* 0x001fd60003f26270 */
[----:B------:R-:W0:Y:S08]  /*68b0*/  @P0 LDC R3, c[0x0][0x42c] ;  /* 0x00010b00ff030b82 */ /* 0x000e300000000800 */
[----:B------:R-:W1:Y:S01]  /*68c0*/  @P0 LDC R4, c[0x0][0x430] ;  /* 0x00010c00ff040b82 */ /* 0x000e620000000800 */
[----:B---3--:R-:W-:Y:S02]  /*68d0*/  IMAD.MOV.U32 R5, RZ, RZ, R15 ;  /* 0x000000ffff057224 */ /* 0x008fe400078e000f */
[----:B0-----:R-:W-:Y:S01]  /*68e0*/  @P0 IMAD.HI.U32 R3, R15, R3, RZ ;  /* 0x000000030f030227 */ /* 0x001fe200078e00ff */
[----:B----4-:R-:W-:-:S05]  /*68f0*/  IADD3 R0, R13, 0xc0, -R14 ;  /* 0x000000c00d007810 */ /* 0x010fca0007ffe80e */
[----:B--2---:R-:W-:-:S05]  /*6900*/  IMAD R8, R12, 0xc0, R0 ;  /* 0x000000c00c087824 */ /* 0x004fca00078e0200 */
[----:B------:R0:W-:Y:S04]  /*6910*/  STL [R1+0x34], R8 ;  /* 0x0000340801007387 */ /* 0x0001e80000100800 */
[----:B------:R0:W-:Y:S01]  /*6920*/  STL [R1+0x40], R5 ;  /* 0x0000400501007387 */ /* 0x0001e20000100800 */
[----:B-1----:R-:W-:Y:S05]  /*6930*/  @P3 BRA `(.L_x_1135) ;  /* 0x0000000000083947 */ /* 0x002fea0003800000 */
[----:B------:R-:W1:Y:S02]  /*6940*/  FENCE.VIEW.ASYNC.G ;  /* 0x00000000000073c6 */ /* 0x000e640000000100 */
[----:B-1----:R-:W-:Y:S06]  /*6950*/  BAR.ARV 0xc, 0x200 ;  /* 0x0308000000007b1d */ /* 0x002fec0000002000 */
.L_x_1135:
[----:B------:R-:W-:Y:S05]  /*6960*/  BSYNC B0 ;  /* 0x0000000000007941 */ /* 0x000fea0003800000 */
.L_x_1134:
[----:B------:R-:W-:Y:S01]  /*6970*/  IMAD.MOV.U32 R37, RZ, RZ, R5 ;  /* 0x000000ffff257224 */ /* 0x000fe200078e0005 */
[----:B------:R-:W-:Y:S01]  /*6980*/  @P0 SHF.R.U32.HI R37, RZ, R4, R3 ;  /* 0x00000004ff250219 */ /* 0x000fe20000011603 */
[----:B------:R-:W-:-:S04]  /*6990*/  IMAD.IADD R0, R8, 0x1, R6 ;  /* 0x0000000108007824 */ /* 0x000fc800078e0206 */
[----:B------:R1:W-:Y:S01]  /*69a0*/  @P0 STL [R1+0x40], R37 ;  /* 0x0000402501000387 */ /* 0x0003e20000100800 */
[----:B------:R-:W-:Y:S05]  /*69b0*/  @!P1 BRA `(.L_x_1136) ;  /* 0x0000000000489947 */ /* 0x000fea0003800000 */
[C---:B------:R-:W-:Y:S01]  /*69c0*/  ISETP.GT.AND P0, PT, R8.reuse, RZ, PT ;  /* 0x000000ff0800720c */ /* 0x040fe20003f04270 */
[----:B------:R-:W-:Y:S01]  /*69d0*/  BSSY B0, `(.L_x_1137) ;  /* 0x000000e000007945 */ /* 0x000fe20003800000 */
[----:B------:R-:W-:-:S11]  /*69e0*/  VIADD R3, R8, 0xffffffff ;  /* 0xffffffff08037836 */ /* 0x000fd60000000000 */
[----:B------:R-:W-:Y:S05]  /*69f0*/  @P0 BRA `(.L_x_1138) ;  /* 0x00000000001c0947 */ /* 0x000fea0003800000 */
[----:B------:R-:W-:Y:S01]  /*6a00*/  ISETP.NE.AND P0, PT, R7, 0x1, PT ;  /* 0x000000010700780c */ /* 0x000fe20003f05270 */
[----:B------:R-:W-:-:S12]  /*6a10*/  IMAD.MOV R3, RZ, RZ, -R8 ;  /* 0x000000ffff037224 */ /* 0x000fd800078e0a08 */
[----:B0-----:R-:W0:Y:S02]  /*6a20*/  @P0 LDC.64 R4, c[0x0][0x9e8] ;  /* 0x00027a00ff040b82 */ /* 0x001e240000000a00 */
[----:B0-----:R-:W-:-:S05]  /*6a30*/  @P0 IMAD.HI.U32 R4, R3, R4, RZ ;  /* 0x0000000403040227 */ /* 0x001fca00078e00ff */
[----:B------:R-:W-:-:S04]  /*6a40*/  @P0 SHF.R.U32.HI R3, RZ, R5, R4 ;  /* 0x00000005ff030219 */ /* 0x000fc80000011604 */
[----:B------:R-:W-:Y:S01]  /*6a50*/  LOP3.LUT R3, RZ, R3, RZ, 0x33, !PT ;  /* 0x00000003ff037212 */ /* 0x000fe200078e33ff */
[----:B------:R-:W-:Y:S06]  /*6a60*/  BRA `(.L_x_1139) ;  /* 0x0000000000107947 */ /* 0x000fec0003800000 */
.L_x_1138:
[----:B------:R-:W-:-:S13]  /*6a70*/  ISETP.NE.AND P0, PT, R7, 0x1, PT ;  /* 0x000000010700780c */ /* 0x000fda0003f05270 */
[----:B0-----:R-:W0:Y:S02]  /*6a80*/  @P0 LDC.64 R4, c[0x0][0x9e8] ;  /* 0x00027a00ff040b82 */ /* 0x001e240000000a00 */
[----:B0-----:R-:W-:-:S05]  /*6a90*/  @P0 IMAD.HI.U32 R4, R3, R4, RZ ;  /* 0x0000000403040227 */ /* 0x001fca00078e00ff */
[----:B------:R-:W-:-:S07]  /*6aa0*/  @P0 SHF.R.U32.HI R3, RZ, R5, R4 ;  /* 0x00000005ff030219 */ /* 0x000fce0000011604 */
.L_x_1139:
[----:B------:R-:W-:Y:S05]  /*6ab0*/  BSYNC B0 ;  /* 0x0000000000007941 */ /* 0x000fea0003800000 */
.L_x_1137:
[----:B------:R-:W-:-:S05]  /*6ac0*/  IMAD R3, R3, R7, R7 ;  /* 0x0000000703037224 */ /* 0x000fca00078e0207 */
[----:B------:R-:W-:-:S07]  /*6ad0*/  VIMNMX R0, R0, R3, PT ;  /* 0x0000000300007248 */ /* 0x000fce0003fe0100 */
.L_x_1136:
[----:B------:R-:W-:Y:S01]  /*6ae0*/  VIADD R0, R0, 0x7f ;  /* 0x0000007f00007836 */ /* 0x000fe20000000000 */
[----:B------:R-:W-:Y:S01]  /*6af0*/  ULDC UR4, c[0x0][0x9dc] ;  /* 0x0002770000047ab9 */ /* 0x000fe20000000800 */
[----:B------:R-:W-:-:S03]  /*6b00*/  IMAD.IADD R155, R13, 0x1, -R14 ;  /* 0x000000010d9b7824 */ /* 0x000fc600078e0a0e */
[----:B------:R-:W-:Y:S01]  /*6b10*/  SHF.R.S32.HI R3, RZ, 0x1f, R0 ;  /* 0x0000001fff037819 */ /* 0x000fe20000011400 */
[----:B------:R-:W-:-:S03]  /*6b20*/  IMAD R88, R12, 0xc0, R155 ;  /* 0x000000c00c587824 */ /* 0x000fc600078e029b */
[----:B------:R-:W-:Y:S01]  /*6b30*/  LEA.HI R3, R3, R0, RZ, 0x7 ;  /* 0x0000000003037211 */ /* 0x000fe200078f38ff */
[----:B------:R-:W-:-:S03]  /*6b40*/  VIADD R4, R88, -UR4 ;  /* 0x8000000458047c36 */ /* 0x000fc60008000000 */
[----:B------:R-:W-:-:S04]  /*6b50*/  SHF.R.S32.HI R3, RZ, 0x7, R3 ;  /* 0x00000007ff037819 */ /* 0x000fc80000011403 */
[----:B------:R-:W-:Y:S01]  /*6b60*/  VIMNMX R89, R2, R3, PT ;  /* 0x0000000302597248 */ /* 0x000fe20003fe0100 */
[----:B------:R-:W-:Y:S06]  /*6b70*/  @!P1 BRA `(.L_x_1140) ;  /* 0x0000000000489947 */ /* 0x000fec0003800000 */
[----:B------:R-:W-:Y:S01]  /*6b80*/  ISETP.GT.AND P0, PT, R88, -0x1, PT ;  /* 0xffffffff5800780c */ /* 0x000fe20003f04270 */
[----:B------:R-:W-:-:S12]  /*6b90*/  BSSY B0, `(.L_x_1141) ;  /* 0x000000e000007945 */ /* 0x000fd80003800000 */
[----:B------:R-:W-:Y:S05]  /*6ba0*/  @P0 BRA `(.L_x_1142) ;  /* 0x00000000001c0947 */ /* 0x000fea0003800000 */
[----:B------:R-:W-:Y:S02]  /*6bb0*/  ISETP.NE.AND P0, PT, R7, 0x1, PT ;  /* 0x000000010700780c */ /* 0x000fe40003f05270 */
[----:B------:R-:W-:-:S11]  /*6bc0*/  LOP3.LUT R3, RZ, R88, RZ, 0x33, !PT ;  /* 0x00000058ff037212 */ /* 0x000fd600078e33ff */
[----:B0-----:R-:W0:Y:S02]  /*6bd0*/  @P0 LDC.64 R8, c[0x0][0x9e8] ;  /* 0x00027a00ff080b82 */ /* 0x001e240000000a00 */
[----:B0-----:R-:W-:-:S05]  /*6be0*/  @P0 IMAD.HI.U32 R0, R3, R8, RZ ;  /* 0x0000000803000227 */ /* 0x001fca00078e00ff */
[----:B------:R-:W-:-:S04]  /*6bf0*/  @P0 SHF.R.U32.HI R3, RZ, R9, R0 ;  /* 0x00000009ff030219 */ /* 0x000fc80000011600 */
[----:B------:R-:W-:Y:S01]  /*6c00*/  LOP3.LUT R0, RZ, R3, RZ, 0x33, !PT ;  /* 0x00000003ff007212 */ /* 0x000fe200078e33ff */
[----:B------:R-:W-:Y:S06]  /*6c10*/  BRA `(.L_x_1143) ;  /* 0x0000000000147947 */ /* 0x000fec0003800000 */
.L_x_1142:
[----:B------:R-:W-:Y:S01]  /*6c20*/  ISETP.NE.AND P0, PT, R7, 0x1, PT ;  /* 0x000000010700780c */ /* 0x000fe20003f05270 */
[----:B------:R-:W-:-:S12]  /*6c30*/  IMAD.MOV.U32 R0, RZ, RZ, R88 ;  /* 0x000000ffff007224 */ /* 0x000fd800078e0058 */
[----:B------:R-:W2:Y:S02]  /*6c40*/  @P0 LDC.64 R2, c[0x0][0x9e8] ;  /* 0x00027a00ff020b82 */ /* 0x000ea40000000a00 */
[----:B--2---:R-:W-:-:S05]  /*6c50*/  @P0 IMAD.HI.U32 R2, R88, R2, RZ ;  /* 0x0000000258020227 */ /* 0x004fca00078e00ff */
[----:B------:R-:W-:-:S07]  /*6c60*/  @P0 SHF.R.U32.HI R0, RZ, R3, R2 ;  /* 0x00000003ff000219 */ /* 0x000fce0000011602 */
.L_x_1143:
[----:B------:R-:W-:Y:S05]  /*6c70*/  BSYNC B0 ;  /* 0x0000000000007941 */ /* 0x000fea0003800000 */
.L_x_1141:
[----:B------:R-:W-:-:S05]  /*6c80*/  IMAD R3, R0, R7, RZ ;  /* 0x0000000700037224 */ /* 0x000fca00078e02ff */
[----:B------:R-:W-:-:S07]  /*6c90*/  VIMNMX R4, R4, R3, !PT ;  /* 0x0000000304047248 */ /* 0x000fce0007fe0100 */
.L_x_1140:
[----:B------:R-:W-:Y:S01]  /*6ca0*/  SHF.R.S32.HI R3, RZ, 0x1f, R4 ;  /* 0x0000001fff037819 */ /* 0x000fe20000011404 */
[----:B------:R-:W-:Y:S01]  /*6cb0*/  IMAD.MOV.U32 R0, RZ, RZ, RZ ;  /* 0x000000ffff007224 */ /* 0x000fe200078e00ff */
[----:B------:R-:W-:Y:S02]  /*6cc0*/  PLOP3.LUT P0, PT, PT, PT, PT, 0x80, 0x0 ;  /* 0x000000000000781c */ /* 0x000fe40003f0f070 */
[----:B------:R-:W-:Y:S02]  /*6cd0*/  CS2R R134, SRZ ;  /* 0x0000000000867805 */ /* 0x000fe4000001ff00 */
[----:B------:R-:W-:Y:S01]  /*6ce0*/  LEA.HI R4, R3, R4, RZ, 0x7 ;  /* 0x0000000403047211 */ /* 0x000fe200078f38ff */
[----:B------:R-:W-:Y:S01]  /*6cf0*/  IMAD.MOV.U32 R3, RZ, RZ, RZ ;  /* 0x000000ffff037224 */ /* 0x000fe200078e00ff */
[----:B------:R-:W-:Y:S02]  /*6d00*/  CS2R R12, SRZ ;  /* 0x00000000000c7805 */ /* 0x000fe4000001ff00 */
[----:B0-----:R-:W-:-:S02]  /*6d10*/  CS2R R8, SRZ ;  /* 0x0000000000087805 */ /* 0x001fc4000001ff00 */
[----:B------:R-:W-:Y:S02]  /*6d20*/  SHF.R.S32.HI R4, RZ, 0x7, R4 ;  /* 0x00000007ff047819 */ /* 0x000fe40000011404 */
[----:B------:R-:W-:Y:S02]  /*6d30*/  CS2R R128, SRZ ;  /* 0x0000000000807805 */ /* 0x000fe4000001ff00 */
[----:B------:R-:W-:Y:S02]  /*6d40*/  CS2R R6, SRZ ;  /* 0x0000000000067805 */ /* 0x000fe4000001ff00 */
[----:B------:R-:W-:Y:S02]  /*6d50*/  CS2R R126, SRZ ;  /* 0x00000000007e7805 */ /* 0x000fe4000001ff00 */
[----:B------:R-:W-:Y:S02]  /*6d60*/  VIMNMX R2, RZ, R4, !PT ;  /* 0x00000004ff027248 */ /* 0x000fe40007fe0100 */
[----:B------:R-:W-:-:S02]  /*6d70*/  CS2R R14, SRZ ;  /* 0x00000000000e7805 */ /* 0x000fc4000001ff00 */
[----:B------:R-:W-:Y:S02]  /*6d80*/  CS2R R10, SRZ ;  /* 0x00000000000a7805 */ /* 0x000fe4000001ff00 */
[----:B------:R-:W-:Y:S02]  /*6d90*/  CS2R R120, SRZ ;  /* 0x0000000000787805 */ /* 0x000fe4000001ff00 */
[----:B------:R-:W-:Y:S01]  /*6da0*/  ISETP.GT.AND P1, PT, R89, R2, PT ;  /* 0x000000025900720c */ /* 0x000fe20003f24270 */
[----:B------:R0:W-:Y:S01]  /*6db0*/  STL [R1+0x38], R2 ;  /* 0x0000380201007387 */ /* 0x0001e20000100800 */
[----:B------:R-:W-:Y:S02]  /*6dc0*/  CS2R R118, SRZ ;  /* 0x0000000000767805 */ /* 0x000fe4000001ff00 */
[----:B------:R-:W-:Y:S02]  /*6dd0*/  CS2R R26, SRZ ;  /* 0x00000000001a7805 */ /* 0x000fe4000001ff00 */
[----:B------:R-:W-:-:S02]  /*6de0*/  CS2R R28, SRZ ;  /* 0x00000000001c7805 */ /* 0x000fc4000001ff00 */
[----:B------:R-:W-:Y:S01]  /*6df0*/  CS2R R112, SRZ ;  /* 0x0000000000707805 */ /* 0x000fe2000001ff00 */
[----:B------:R-:W-:Y:S01]  /*6e00*/  IMAD.MOV.U32 R21, RZ, RZ, RZ ;  /* 0x000000ffff157224 */ /* 0x000fe200078e00ff */
[----:B------:R-:W-:Y:S02]  /*6e10*/  CS2R R110, SRZ ;  /* 0x00000000006e7805 */ /* 0x000fe4000001ff00 */
[----:B------:R-:W-:Y:S02]  /*6e20*/  CS2R R30, SRZ ;  /* 0x00000000001e7805 */ /* 0x000fe4000001ff00 */
[----:B------:R-:W-:Y:S02]  /*6e30*/  CS2R R32, SRZ ;  /* 0x0000000000207805 */ /* 0x000fe4000001ff00 */
[----:B------:R-:W-:Y:S01]  /*6e40*/  CS2R R104, SRZ ;  /* 0x0000000000687805 */ /* 0x000fe2000001ff00 */
[----:B------:R-:W-:Y:S01]  /*6e50*/  IMAD.MOV.U32 R25, RZ, RZ, RZ ;  /* 0x000000ffff197224 */ /* 0x000fe200078e00ff */
[----:B------:R-:W-:-:S02]  /*6e60*/  CS2R R102, SRZ ;  /* 0x0000000000667805 */ /* 0x000fc4000001ff00 */
[----:B------:R-:W-:Y:S01]  /*6e70*/  CS2R R34, SRZ ;  /* 0x0000000000227805 */ /* 0x000fe2000001ff00 */
[----:B------:R-:W-:Y:S01]  /*6e80*/  IMAD.MOV.U32 R36, RZ, RZ, RZ ;  /* 0x000000ffff247224 */ /* 0x000fe200078e00ff */
[----:B------:R-:W-:Y:S01]  /*6e90*/  CS2R R94, SRZ ;  /* 0x00000000005e7805 */ /* 0x000fe2000001ff00 */
[----:B------:R-:W-:Y:S01]  /*6ea0*/  IMAD.MOV.U32 R97, RZ, RZ, RZ ;  /* 0x000000ffff617224 */ /* 0x000fe200078e00ff */
[----:B------:R-:W-:Y:S01]  /*6eb0*/  CS2R R92, SRZ ;  /* 0x00000000005c7805 */ /* 0x000fe2000001ff00 */
[----:B------:R-:W-:Y:S02]  /*6ec0*/  IMAD.MOV.U32 R100, RZ, RZ, RZ ;  /* 0x000000ffff647224 */ /* 0x000fe400078e00ff */
[----:B------:R-:W-:Y:S01]  /*6ed0*/  IMAD.MOV.U32 R38, RZ, RZ, RZ ;  /* 0x000000ffff267224 */ /* 0x000fe200078e00ff */
[----:B0-----:R-:W-:Y:S06]  /*6ee0*/  @!P1 BRA `(.L_x_1144) ;  /* 0x00000128002c9947 */ /* 0x001fec0003800000 */
[----:B------:R-:W0:Y:S01]  /*6ef0*/  S2R R2, SR_TID.X ;  /* 0x0000000000027919 */ /* 0x000e220000002100 */
[----:B------:R-:W-:Y:S01]  /*6f00*/  VIADD R26, R17, 0xf000 ;  /* 0x0000f000111a7836 */ /* 0x000fe20000000000 */
[----:B------:R-:W-:Y:S04]  /*6f10*/  BSSY B6, `(.L_x_1145) ;  /* 0x000001e000067945 */ /* 0x000fe80003800000 */
[----:B------:R-:W-:Y:S01]  /*6f20*/  LOP3.LUT P0, RZ, R26, 0x3ff, RZ, 0xc0, !PT ;  /* 0x000003ff1aff7812 */ /* 0x000fe2000780c0ff */
[----:B0-----:R-:W-:-:S05]  /*6f30*/  VIADD R5, R2, 0xffffff80 ;  /* 0xffffff8002057836 */ /* 0x001fca0000000000 */
[----:B------:R-:W-:-:S04]  /*6f40*/  SHF.R.S32.HI R2, RZ, 0x1f, R5 ;  /* 0x0000001fff027819 */ /* 0x000fc80000011405 */
[----:B------:R-:W-:-:S04]  /*6f50*/  LEA.HI R2, R2, R5, RZ, 0x7 ;  /* 0x0000000502027211 */ /* 0x000fc800078f38ff */
[----:B------:R-:W-:-:S05]  /*6f60*/  SHF.R.S32.HI R2, RZ, 0x7, R2 ;  /* 0x00000007ff027819 */ /* 0x000fca0000011402 */
[----:B------:R-:W0:Y:S02]  /*6f70*/  SHFL.IDX PT, R0, R2, RZ, 0x1f ;  /* 0x00001fff02007589 */ /* 0x000e2400000e0000 */
[----:B0-----:R-:W-:-:S05]  /*6f80*/  IMAD.HI R2, R0, 0x55555556, RZ ;  /* 0x5555555600027827 */ /* 0x001fca00078e02ff */
        /* <DEDUP_REMOVED lines=21> */
[----:B-12--5:R-:W-:Y:S05]  /*70e0*/  CALL.ABS.NOINC R2 ;  /* 0x0000000002007343 */ /* 0x026fea0003c00000 */
.L_x_1146:
[----:B------:R-:W-:Y:S05]  /*70f0*/  BSYNC B6 ;  /* 0x0000000000067941 */ /* 0x000fea0003800000 */
.L_x_1145:
[----:B------:R-:W2:Y:S01]  /*7100*/  LDL R20, [R1+0x44] ;  /* 0x0000440001147983 */ /* 0x000ea20000100800 */
[----:B------:R-:W-:Y:S01]  /*7110*/  ULDC.64 UR4, c[0x0][0x990] ;  /* 0x0002640000047ab9 */ /* 0x000fe20000000a00 */
[----:B------:R-:W-:Y:S01]  /*7120*/  ULDC.64 UR6, c[0x0][0x998] ;  /* 0x0002660000067ab9 */ /* 0x000fe20000000a00 */
[----:B------:R-:W-:Y:S02]  /*7130*/  ISETP.NE.U32.AND P0, PT, RZ, UR4, PT ;  /* 0x00000004ff007c0c */ /* 0x000fe4000bf05070 */
[----:B------:R-:W-:Y:S02]  /*7140*/  ISETP.NE.U32.AND P1, PT, RZ, UR6, PT ;  /* 0x00000006ff007c0c */ /* 0x000fe4000bf25070 */
[----:B------:R-:W-:Y:S02]  /*7150*/  ISETP.NE.AND.EX P0, PT, RZ, UR5, PT, P0 ;  /* 0x00000005ff007c0c */ /* 0x000fe4000bf05300 */
[----:B------:R-:W-:-:S11]  /*7160*/  ISETP.NE.AND.EX P1, PT, RZ, UR7, PT, P1 ;  /* 0x00000007ff007c0c */ /* 0x000fd6000bf25310 */
[----:B------:R-:W0:Y:S01]  /*7170*/  @P0 LDC.64 R8, c[0x0][0x9a8] ;  /* 0x00026a00ff080b82 */ /* 0x000e220000000a00 */
[----:B------:R-:W-:-:S07]  /*7180*/  @P0 SHF.R.S32.HI R7, RZ, 0x1f, R37 ;  /* 0x0000001fff070819 */ /* 0x000fce0000011425 */
[----:B------:R-:W3:Y:S08]  /*7190*/  @P1 LDC.64 R10, c[0x0][0x9b8] ;  /* 0x00026e00ff0a1b82 */ /* 0x000ef00000000a00 */
[----:B------:R-:W4:Y:S08]  /*71a0*/  @P0 LDC.64 R12, c[0x0][0x9b0] ;  /* 0x00026c00ff0c0b82 */ /* 0x000f300000000a00 */
[----:B------:R-:W1:Y:S01]  /*71b0*/  @P1 LDC.64 R14, c[0x0][0x9c0] ;  /* 0x00027000ff0e1b82 */ /* 0x000e620000000a00 */
[----:B--2---:R-:W-:-:S02]  /*71c0*/  @P0 SHF.R.S32.HI R3, RZ, 0x1f, R20 ;  /* 0x0000001fff030819 */ /* 0x004fc40000011414 */
[----:B------:R-:W-:-:S03]  /*71d0*/  @P1 SHF.R.S32.HI R5, RZ, 0x1f, R20 ;  /* 0x0000001fff051819 */ /* 0x000fc60000011414 */
[-C--:B0-----:R-:W-:Y:S02]  /*71e0*/  @P0 IMAD R0, R3, R8.reuse, RZ ;  /* 0x0000000803000224 */ /* 0x081fe400078e02ff */
[----:B------:R-:W-:-:S04]  /*71f0*/  @P0 IMAD.WIDE.U32 R2, R20, R8, RZ ;  /* 0x0000000814020225 */ /* 0x000fc800078e00ff */
[C---:B------:R-:W-:Y:S02]  /*7200*/  @P0 IMAD R9, R20.reuse, R9, R0 ;  /* 0x0000000914090224 */ /* 0x040fe400078e0200 */
[-C--:B---3--:R-:W-:Y:S02]  /*7210*/  @P1 IMAD R4, R5, R10.reuse, RZ ;  /* 0x0000000a05041224 */ /* 0x088fe400078e02ff */
[----:B------:R-:W-:Y:S01]  /*7220*/  @P0 IMAD.IADD R3, R3, 0x1, R9 ;  /* 0x0000000103030824 */ /* 0x000fe200078e0209 */
[----:B------:R-:W-:Y:S01]  /*7230*/  @P1 SHF.R.S32.HI R9, RZ, 0x1f, R37 ;  /* 0x0000001fff091819 */ /* 0x000fe20000011425 */
[C---:B------:R-:W-:Y:S02]  /*7240*/  @P1 IMAD R11, R20.reuse, R11, R4 ;  /* 0x0000000b140b1224 */ /* 0x040fe400078e0204 */
[----:B------:R-:W-:-:S04]  /*7250*/  @P1 IMAD.WIDE.U32 R4, R20, R10, RZ ;  /* 0x0000000a14041225 */ /* 0x000fc800078e00ff */
[----:B----4-:R-:W-:Y:S02]  /*7260*/  @P0 IMAD R0, R7, R12, RZ ;  /* 0x0000000c07000224 */ /* 0x010fe400078e02ff */
[----:B-1----:R-:W-:Y:S02]  /*7270*/  @P1 IMAD R6, R9, R14, RZ ;  /* 0x0000000e09061224 */ /* 0x002fe400078e02ff */
        /* <DEDUP_REMOVED lines=31> */
.L_x_1150:
[----:B-1----:R1:W2:Y:S02]  /*7470*/  SYNCS.PHASECHK.TRANS64.TRYWAIT P0, [R17+URZ+0x19c00], R0 ;  /* 0x019c0000110075a7 */ /* 0x0022a4000800017f */
[----:B--2---:R-:W-:Y:S05]  /*7480*/  @!P0 NANOSLEEP.SYNCS 0x989680 ;  /* 0x009896800000895d */ /* 0x004fea0003900000 */
[----:B------:R-:W2:Y:S02]  /*7490*/  @!P0 SYNCS.PHASECHK.TRANS64 P0, [R17+URZ+0x19c00], R0 ;  /* 0x019c0000110085a7 */ /* 0x000ea4000800007f */
[----:B--2---:R-:W-:Y:S05]  /*74a0*/  @!P0 BRA `(.L_x_1150) ;  /* 0xfffffffc00f08947 */ /* 0x004fea000383ffff */
.L_x_1149:
[----:B------:R-:W-:Y:S05]  /*74b0*/  BSYNC B0 ;  /* 0x0000000000007941 */ /* 0x000fea0003800000 */
.L_x_1148:
[----:B------:R-:W-:Y:S05]  /*74c0*/  BRA `(.L_x_1151) ;  /* 0x0000004800147947 */ /* 0x000fea0003800000 */
.L_x_1147:
[----:B------:R-:W0:Y:S01]  /*74d0*/  S2R R4, SR_TID.X ;  /* 0x0000000000047919 */ /* 0x000e220000002100 */
[----:B------:R-:W-:Y:S01]  /*74e0*/  LOP3.LUT P0, RZ, R26, 0x9f, RZ, 0xc0, !PT ;  /* 0x0000009f1aff7812 */ /* 0x000fe2000780c0ff */
[----:B------:R-:W-:Y:S01]  /*74f0*/  ULDC.64 UR4, c[0x0][0x3d8] ;  /* 0x0000f60000047ab9 */ /* 0x000fe20000000a00 */
[----:B-----5:R-:W-:Y:S01]  /*7500*/  SHF.R.S32.HI R0, RZ, 0x1f, R24 ;  /* 0x0000001fff007819 */ /* 0x020fe20000011418 */
[----:B------:R-:W-:Y:S01]  /*7510*/  ULDC.64 UR6, c[0x0][0x3e8] ;  /* 0x0000fa0000067ab9 */ /* 0x000fe20000000a00 */
[----:B------:R-:W-:Y:S01]  /*7520*/  IMAD.WIDE.U32 R38, R24, UR4, RZ ;  /* 0x0000000418267c25 */ /* 0x000fe2000f8e00ff */
[----:B------:R-:W-:Y:S03]  /*7530*/  BSSY B6, `(.L_x_1152) ;  /* 0x0000024000067945 */ /* 0x000fe60003800000 */
[C---:B------:R-:W-:Y:S02]  /*7540*/  IMAD R3, R0.reuse, UR4, RZ ;  /* 0x0000000400037c24 */ /* 0x040fe4000f8e02ff */
[----:B------:R-:W-:-:S02]  /*7550*/  IMAD R5, R0, UR6, RZ ;  /* 0x0000000600057c24 */ /* 0x000fc4000f8e02ff */
[C---:B------:R-:W-:Y:S02]  /*7560*/  IMAD R3, R24.reuse, UR5, R3 ;  /* 0x0000000518037c24 */ /* 0x040fe4000f8e0203 */
[C---:B------:R-:W-:Y:S02]  /*7570*/  IMAD R5, R24.reuse, UR7, R5 ;  /* 0x0000000718057c24 */ /* 0x040fe4000f8e0205 */
[----:B------:R-:W-:-:S04]  /*7580*/  IMAD.WIDE.U32 R40, R24, UR6, RZ ;  /* 0x0000000618287c25 */ /* 0x000fc8000f8e00ff */
[----:B------:R-:W-:Y:S02]  /*7590*/  IMAD.IADD R37, R3, 0x1, R39 ;  /* 0x0000000103257824 */ /* 0x000fe400078e0227 */
[----:B------:R-:W-:Y:S02]  /*75a0*/  IMAD.IADD R45, R5, 0x1, R41 ;  /* 0x00000001052d7824 */ /* 0x000fe400078e0229 */
[----:B0-----:R-:W-:-:S05]  /*75b0*/  VIADD R7, R4, 0xffffff80 ;  /* 0xffffff8004077836 */ /* 0x001fca0000000000 */
[CC--:B------:R-:W-:Y:S02]  /*75c0*/  LEA.HI R4, R7.reuse, R7.reuse, RZ, 0x1 ;  /* 0x0000000707047211 */ /* 0x0c0fe400078f08ff */
[----:B------:R-:W-:Y:S02]  /*75d0*/  LEA.HI R6, R7, R7, RZ, 0x1 ;  /* 0x0000000707067211 */ /* 0x000fe400078f08ff */
[----:B------:R-:W-:Y:S02]  /*75e0*/  LOP3.LUT R4, R4, 0xfffffffe, RZ, 0xc0, !PT ;  /* 0xfffffffe04047812 */ /* 0x000fe400078ec0ff */
[----:B------:R-:W-:-:S03]  /*75f0*/  LOP3.LUT R6, R6, 0xfffffffe, RZ, 0xc0, !PT ;  /* 0xfffffffe06067812 */ /* 0x000fc600078ec0ff */
[C---:B------:R-:W-:Y:S02]  /*7600*/  IMAD.IADD R4, R7.reuse, 0x1, -R4 ;  /* 0x0000000107047824 */ /* 0x040fe400078e0a04 */
[----:B------:R-:W-:Y:S02]  /*7610*/  IMAD.IADD R6, R7, 0x1, -R6 ;  /* 0x0000000107067824 */ /* 0x000fe400078e0a06 */
[----:B------:R-:W-:Y:S02]  /*7620*/  IMAD.SHL.U32 R4, R4, 0x10, RZ ;  /* 0x0000001004047824 */ /* 0x000fe400078e00ff */
[----:B------:R-:W-:-:S03]  /*7630*/  IMAD.SHL.U32 R26, R6, 0x8, RZ ;  /* 0x00000008061a7824 */ /* 0x000fc600078e00ff */
[----:B------:R-:W-:Y:S02]  /*7640*/  SHF.R.S32.HI R49, RZ, 0x1f, R4 ;  /* 0x0000001fff317819 */ /* 0x000fe40000011404 */
[----:B------:R-:W-:Y:S01]  /*7650*/  SHF.R.S32.HI R27, RZ, 0x1f, R26 ;  /* 0x0000001fff1b7819 */ /* 0x000fe2000001141a */
[----:B------:R-:W-:Y:S06]  /*7660*/  @!P0 BRA `(.L_x_1153) ;  /* 0x0000000000408947 */ /* 0x000fec0003800000 */
        /* <DEDUP_REMOVED lines=16> */
.L_x_1153:
[----:B------:R-:W-:Y:S05]  /*7770*/  BSYNC B6 ;  /* 0x0000000000067941 */ /* 0x000fea0003800000 */
.L_x_1152:
[----:B------:R-:W2:Y:S01]  /*7780*/  LDL R21, [R1+0x3c] ;  /* 0x00003c0001157983 */ /* 0x000ea20000100800 */
[----:B------:R-:W0:Y:S01]  /*7790*/  LDC.64 R12, c[0x0][0x3d8] ;  /* 0x0000f600ff0c7b82 */ /* 0x000e220000000a00 */
[----:B------:R-:W-:Y:S02]  /*77a0*/  ULDC.U8 UR4, c[0x0][0x3f0] ;  /* 0x0000fc0000047ab9 */ /* 0x000fe40000000000 */
[----:B------:R-:W3:Y:S04]  /*77b0*/  LDL R24, [R1+0x28] ;  /* 0x0000280001187983 */ /* 0x000ee80000100800 */
[----:B------:R-:W4:Y:S01]  /*77c0*/  LDL R20, [R1+0x48] ;  /* 0x0000480001147983 */ /* 0x000f220000100800 */
[----:B------:R-:W1:Y:S01]  /*77d0*/  LDC.64 R10, c[0x0][0x3e8] ;  /* 0x0000fa00ff0a7b82 */ /* 0x000e620000000a00 */
[----:B------:R-:W-:Y:S01]  /*77e0*/  ISETP.NE.AND P0, PT, RZ, UR4, PT ;  /* 0x00000004ff007c0c */ /* 0x000fe2000bf05270 */
[----:B------:R-:W-:Y:S01]  /*77f0*/  BSSY B0, `(.L_x_1154) ;  /* 0x000044a000007945 */ /* 0x000fe20003800000 */
[----:B------:R-:W-:-:S02]  /*7800*/  SHF.R.S32.HI R51, RZ, 0x1f, R23 ;  /* 0x0000001fff337819 */ /* 0x000fc40000011417 */
[----:B--2---:R-:W-:Y:S01]  /*7810*/  SHF.R.S32.HI R3, RZ, 0x1f, R21 ;  /* 0x0000001fff037819 */ /* 0x004fe20000011415 */
[----:B0-----:R-:W-:-:S04]  /*7820*/  IMAD.WIDE.U32 R42, R21, R12, RZ ;  /* 0x0000000c152a7225 */ /* 0x001fc800078e00ff */
[C---:B------:R-:W-:Y:S02]  /*7830*/  IMAD R4, R3.reuse, R12, RZ ;  /* 0x0000000c03047224 */ /* 0x040fe400078e02ff */
[-C--:B-1----:R-:W-:Y:S02]  /*7840*/  IMAD R6, R3, R10.reuse, RZ ;  /* 0x0000000a03067224 */ /* 0x082fe400078e02ff */
[C---:B---3--:R-:W-:Y:S02]  /*7850*/  IMAD R0, R21.reuse, -0xc0, R24 ;  /* 0xffffff4015007824 */ /* 0x048fe400078e0218 */
[----:B------:R-:W-:-:S04]  /*7860*/  IMAD.WIDE.U32 R14, R21, R10, RZ ;  /* 0x0000000a150e7225 */ /* 0x000fc800078e00ff */
[C---:B------:R-:W-:Y:S02]  /*7870*/  IMAD R3, R21.reuse, R13, R4 ;  /* 0x0000000d15037224 */ /* 0x040fe400078e0204 */
[----:B------:R-:W-:Y:S01]  /*7880*/  IMAD R5, R21, R11, R6 ;  /* 0x0000000b15057224 */ /* 0x000fe200078e0206 */
[----:B------:R-:W-:Y:S01]  /*7890*/  VIMNMX R4, R0, 0xc0, PT ;  /* 0x000000c000047848 */ /* 0x000fe20003fe0100 */
[----:B----4-:R-:W-:Y:S02]  /*78a0*/  IMAD.IADD R20, R17, 0x1, R20 ;  /* 0x0000000111147824 */ /* 0x010fe400078e0214 */
[----:B------:R-:W-:Y:S02]  /*78b0*/  IMAD.IADD R44, R43, 0x1, R3 ;  /* 0x000000012b2c7824 */ /* 0x000fe400078e0203 */
[----:B------:R-:W-:Y:S01]  /*78c0*/  IMAD.IADD R48, R15, 0x1, R5 ;  /* 0x000000010f307824 */ /* 0x000fe200078e0205 */
[----:B------:R-:W-:Y:S06]  /*78d0*/  @!P0 BRA `(.L_x_1155) ;  /* 0x0000001c00388947 */ /* 0x000fec0003800000 */
[----:B------:R-:W0:Y:S01]  /*78e0*/  LDC R0, c[0x0][0x428] ;  /* 0x00010a00ff007b82 */ /* 0x000e220000000800 */
[----:B------:R-:W-:Y:S01]  /*78f0*/  ISETP.GE.AND P0, PT, R23, R4, PT ;  /* 0x000000041700720c */ /* 0x000fe20003f06270 */
[----:B------:R-:W-:Y:S01]  /*7900*/  IMAD R3, R21, 0xc0, R23 ;  /* 0x000000c015037824 */ /* 0x000fe200078e0217 */
[----:B------:R-:W-:Y:S01]  /*7910*/  BSSY B1, `(.L_x_1156) ;  /* 0x0000038000017945 */ /* 0x000fe20003800000 */
[----:B------:R-:W-:Y:S02]  /*7920*/  CS2R R32, SRZ ;  /* 0x0000000000207805 */ /* 0x000fe4000001ff00 */
[----:B------:R-:W-:Y:S02]  /*7930*/  CS2R R28, SRZ ;  /* 0x00000000001c7805 */ /* 0x000fe4000001ff00 */
[----:B------:R-:W-:Y:S02]  /*7940*/  CS2R R8, SRZ ;  /* 0x0000000000087805 */ /* 0x000fe4000001ff00 */
[----:B------:R-:W-:-:S02]  /*7950*/  CS2R R34, SRZ ;  /* 0x0000000000227805 */ /* 0x000fc4000001ff00 */
[----:B------:R-:W-:Y:S02]  /*7960*/  CS2R R30, SRZ ;  /* 0x00000000001e7805 */ /* 0x000fe4000001ff00 */
[----:B------:R-:W-:Y:S01]  /*7970*/  CS2R R24, SRZ ;  /* 0x0000000000187805 */ /* 0x000fe2000001ff00 */
[----:B------:R-:W-:Y:S02]  /*7980*/  IMAD.MOV.U32 R6, RZ, RZ, R38 ;  /* 0x000000ffff067224 */ /* 0x000fe400078e0026 */
[----:B------:R-:W-:Y:S02]  /*7990*/  IMAD.MOV.U32 R7, RZ, RZ, R37 ;  /* 0x000000ffff077224 */ /* 0x000fe400078e0025 */
[----:B------:R-:W-:Y:S01]  /*79a0*/  IMAD.MOV.U32 R4, RZ, RZ, R40 ;  /* 0x000000ffff047224 */ /* 0x000fe200078e0028 */
[----:B0-----:R-:W-:-:S13]  /*79b0*/  ISETP.NE.AND P1, PT, R0, 0x1, PT ;  /* 0x000000010000780c */ /* 0x001fda0003f25270 */
[----:B------:R-:W0:Y:S08]  /*79c0*/  @P1 LDC R0, c[0x0][0x42c] ;  /* 0x00010b00ff001b82 */ /* 0x000e300000000800 */
[----:B------:R-:W1:Y:S01]  /*79d0*/  @P1 LDC R5, c[0x0][0x430] ;  /* 0x00010c00ff051b82 */ /* 0x000e620000000800 */
[----:B0-----:R-:W-:-:S05]  /*79e0*/  @P1 IMAD.HI.U32 R0, R3, R0, RZ ;  /* 0x0000000003001227 */ /* 0x001fca00078e00ff */
[----:B-1----:R-:W-:Y:S01]  /*79f0*/  @P1 SHF.R.U32.HI R3, RZ, R5, R0 ;  /* 0x00000005ff031219 */ /* 0x002fe20000011600 */
[----:B------:R-:W-:-:S03]  /*7a00*/  IMAD.MOV.U32 R5, RZ, RZ, R45 ;  /* 0x000000ffff057224 */ /* 0x000fc600078e002d */
[----:B------:R-:W-:Y:S01]  /*7a10*/  SHF.R.S32.HI R21, RZ, 0x1f, R3 ;  /* 0x0000001fff157819 */ /* 0x000fe20000011403 */
[----:B------:R-:W-:Y:S06]  /*7a20*/  @P0 BRA `(.L_x_1157) ;  /* 0x0000000000980947 */ /* 0x000fec0003800000 */
[-C--:B------:R-:W-:Y:S01]  /*7a30*/  IMAD R0, R51, R12.reuse, RZ ;  /* 0x0000000c33007224 */ /* 0x080fe200078e02ff */
[----:B------:R-:W-:Y:S01]  /*7a40*/  ULDC UR4, c[0x0][0x3d4] ;  /* 0x0000f50000047ab9 */ /* 0x000fe20000000800 */
[--C-:B------:R-:W-:Y:S01]  /*7a50*/  IMAD.WIDE.U32 R8, R23, R12, R26.reuse ;  /* 0x0000000c17087225 */ /* 0x100fe200078e001a */
[----:B------:R-:W-:Y:S01]  /*7a60*/  ULDC.64 UR6, c[0x0][0x3c8] ;  /* 0x0000f20000067ab9 */ /* 0x000fe20000000a00 */
[----:B------:R-:W-:Y:S01]  /*7a70*/  ULDC.64 UR8, c[0x0][0x3e0] ;  /* 0x0000f80000087ab9 */ /* 0x000fe20000000a00 */
[----:B------:R-:W-:Y:S01]  /*7a80*/  ISETP.GE.AND P3, PT, R26, UR4, PT ;  /* 0x000000041a007c0c */ /* 0x000fe2000bf66270 */
[----:B------:R-:W-:Y:S01]  /*7a90*/  IMAD R28, R51, R10, RZ ;  /* 0x0000000a331c7224 */ /* 0x000fe200078e02ff */
[----:B------:R-:W-:Y:S01]  /*7aa0*/  IADD3 R38, P1, R8, R38, RZ ;  /* 0x0000002608267210 */ /* 0x000fe20007f3e0ff */
[----:B------:R-:W-:Y:S01]  /*7ab0*/  IMAD.WIDE.U32 R24, R23, R10, R26 ;  /* 0x0000000a17187225 */ /* 0x000fe200078e001a */
[----:B------:R-:W-:Y:S02]  /*7ac0*/  CS2R R34, SRZ ;  /* 0x0000000000227805 */ /* 0x000fe4000001ff00 */
[----:B------:R-:W-:-:S02]  /*7ad0*/  CS2R R30, SRZ ;  /* 0x00000000001e7805 */ /* 0x000fc4000001ff00 */
[----:B------:R-:W-:Y:S01]  /*7ae0*/  CS2R R32, SRZ ;  /* 0x0000000000207805 */ /* 0x000fe2000001ff00 */
[C---:B------:R-:W-:Y:S01]  /*7af0*/  IMAD R0, R23.reuse, R13, R0 ;  /* 0x0000000d17007224 */ /* 0x040fe200078e0200 */
[----:B------:R-:W-:Y:S01]  /*7b00*/  IADD3 R40, P2, R24, R40, RZ ;  /* 0x0000002818287210 */ /* 0x000fe20007f5e0ff */
[----:B------:R-:W-:-:S03]  /*7b10*/  IMAD R28, R23, R11, R28 ;  /* 0x0000000b171c7224 */ /* 0x000fc600078e021c */
[----:B------:R-:W-:Y:S01]  /*7b20*/  IADD3.X R39, R37, R9, R0, P1, !PT ;  /* 0x0000000925277210 */ /* 0x000fe20000ffe400 */
[----:B------:R-:W-:Y:S01]  /*7b30*/  VIADD R0, R26, 0x10 ;  /* 0x000000101a007836 */ /* 0x000fe20000000000 */
[----:B------:R-:W-:Y:S01]  /*7b40*/  IADD3.X R41, R45, R25, R28, P2, !PT ;  /* 0x000000192d297210 */ /* 0x000fe200017fe41c */
[----:B------:R-:W-:Y:S01]  /*7b50*/  IMAD R9, R44, 0xc0, RZ ;  /* 0x000000c02c097824 */ /* 0x000fe200078e02ff */
[----:B------:R-:W-:Y:S01]  /*7b60*/  CS2R R28, SRZ ;  /* 0x00000000001c7805 */ /* 0x000fe2000001ff00 */
[----:B------:R-:W-:Y:S01]  /*7b70*/  IMAD.WIDE.U32 R42, R42, 0xc0, R38 ;  /* 0x000000c02a2a7825 */ /* 0x000fe200078e0026 */
[----:B------:R-:W-:-:S03]  /*7b80*/  ISETP.GE.AND P4, PT, R0, UR4, PT ;  /* 0x0000000400007c0c */ /* 0x000fc6000bf86270 */
[----:B------:R-:W-:Y:S01]  /*7b90*/  VIADD R0, R26, 0x20 ;  /* 0x000000201a007836 */ /* 0x000fe20000000000 */
[----:B------:R-:W-:Y:S01]  /*7ba0*/  IADD3 R38, P1, R42, UR6, RZ ;  /* 0x000000062a267c10 */ /* 0x000fe2000ff3e0ff */
[----:B------:R-:W-:-:S03]  /*7bb0*/  IMAD.WIDE.U32 R14, R14, 0xc0, R40 ;  /* 0x000000c00e0e7825 */ /* 0x000fc600078e0028 */
[----:B------:R-:W-:Y:S01]  /*7bc0*/  ISETP.GE.AND P5, PT, R0, UR4, PT ;  /* 0x0000000400007c0c */ /* 0x000fe2000bfa6270 */
[----:B------:R-:W-:Y:S01]  /*7bd0*/  IMAD R25, R48, 0xc0, RZ ;  /* 0x000000c030197824 */ /* 0x000fe200078e02ff */
[----:B------:R-:W-:Y:S02]  /*7be0*/  IADD3 R14, P2, R14, UR8, RZ ;  /* 0x000000080e0e7c10 */ /* 0x000fe4000ff5e0ff */
[----:B------:R-:W-:Y:S02]  /*7bf0*/  IADD3.X R39, R43, UR7, R9, P1, !PT ;  /* 0x000000072b277c10 */ /* 0x000fe40008ffe409 */
[----:B------:R-:W-:Y:S02]  /*7c00*/  CS2R R8, SRZ ;  /* 0x0000000000087805 */ /* 0x000fe4000001ff00 */
[----:B------:R-:W-:Y:S02]  /*7c10*/  IADD3.X R15, R15, UR9, R25, P2, !PT ;  /* 0x000000090f0f7c10 */ /* 0x000fe400097fe419 */
[----:B------:R-:W-:Y:S01]  /*7c20*/  CS2R R24, SRZ ;  /* 0x0000000000187805 */ /* 0x000fe2000001ff00 */
[----:B------:R0:W5:Y:S04]  /*7c30*/  @!P3 LDG.E.64 R34, desc[UR40][R38.64] ;  /* 0x000000282622b981 */ /* 0x000168000c1e1b00 */
[----:B------:R0:W5:Y:S04]  /*7c40*/  @!P4 LDG.E.64 R30, desc[UR40][R38.64+0x10] ;  /* 0x00001028261ec981 */ /* 0x000168000c1e1b00 */
[----:B------:R0:W5:Y:S04]  /*7c50*/  @!P5 LDG.E.64 R24, desc[UR40][R38.64+0x20] ;  /* 0x000020282618d981 */ /* 0x000168000c1e1b00 */
[----:B------:R0:W5:Y:S04]  /*7c60*/  @!P3 LDG.E.64 R32, desc[UR40][R14.64] ;  /* 0x000000280e20b981 */ /* 0x000168000c1e1b00 */
[----:B------:R0:W5:Y:S04]  /*7c70*/  @!P4 LDG.E.64 R28, desc[UR40][R14.64+0x10] ;  /* 0x000010280e1cc981 */ /* 0x000168000c1e1b00 */
[----:B------:R0:W5:Y:S02]  /*7c80*/  @!P5 LDG.E.64 R8, desc[UR40][R14.64+0x20] ;  /* 0x000020280e08d981 */ /* 0x000164000c1e1b00 */
.L_x_1157:
[----:B------:R-:W-:Y:S05]  /*7c90*/  BSYNC B1 ;  /* 0x0000000000017941 */ /* 0x000fea0003800000 */
.L_x_1156:
[----:B------:R-:W2:Y:S01]  /*7ca0*/  LDL R37, [R1+0x54] ;  /* 0x0000540001257983 */ /* 0x000ea20000100800 */
[-C--:B------:R-:W-:Y:S01]  /*7cb0*/  IMAD.WIDE.U32 R6, R3, R12.reuse, R6 ;  /* 0x0000000c03067225 */ /* 0x080fe200078e0006 */
[----:B------:R-:W-:Y:S01]  /*7cc0*/  ULDC.64 UR4, c[0x0][0x3c8] ;  /* 0x0000f20000047ab9 */ /* 0x000fe20000000a00 */
[----:B------:R-:W-:Y:S02]  /*7cd0*/  ULDC.64 UR6, c[0x0][0x3e0] ;  /* 0x0000f80000067ab9 */ /* 0x000fe40000000a00 */
[C---:B------:R-:W-:Y:S02]  /*7ce0*/  IMAD R12, R21.reuse, R12, RZ ;  /* 0x0000000c150c7224 */ /* 0x040fe400078e02ff */
[-C--:B------:R-:W-:Y:S02]  /*7cf0*/  IMAD R0, R21, R10.reuse, RZ ;  /* 0x0000000a15007224 */ /* 0x080fe400078e02ff */
[----:B0-----:R-:W-:Y:S01]  /*7d00*/  IMAD.WIDE.U32 R14, R3, R10, R4 ;  /* 0x0000000a030e7225 */ /* 0x001fe200078e0004 */
[----:B------:R-:W-:Y:S01]  /*7d10*/  IADD3 R4, P1, R6, UR4, RZ ;  /* 0x0000000406047c10 */ /* 0x000fe2000ff3e0ff */
[----:B------:R-:W-:-:S02]  /*7d20*/  UMOV UR4, 0xffffffff ;  /* 0xffffffff00047882 */ /* 0x000fc40000000000 */
[C---:B------:R-:W-:Y:S02]  /*7d30*/  IMAD R13, R3.reuse, R13, R12 ;  /* 0x0000000d030d7224 */ /* 0x040fe400078e020c */
[----:B------:R-:W-:Y:S01]  /*7d40*/  IMAD R3, R3, R11, R0 ;  /* 0x0000000b03037224 */ /* 0x000fe200078e0200 */
[----:B------:R-:W-:Y:S02]  /*7d50*/  IADD3 R0, P2, R14, UR6, RZ ;  /* 0x000000060e007c10 */ /* 0x000fe4000ff5e0ff */
[----:B------:R-:W-:Y:S02]  /*7d60*/  IADD3.X R13, R7, UR5, R13, P1, !PT ;  /* 0x00000005070d7c10 */ /* 0x000fe40008ffe40d */
[----:B------:R-:W-:Y:S02]  /*7d70*/  IADD3.X R3, R15, UR7, R3, P2, !PT ;  /* 0x000000070f037c10 */ /* 0x000fe400097fe403 */
[----:B--2---:R-:W-:-:S04]  /*7d80*/  LEA.HI R21, R37, R37, RZ, 0x1 ;  /* 0x0000002525157211 */ /* 0x004fc800078f08ff */
[----:B------:R-:W-:-:S05]  /*7d90*/  LOP3.LUT R21, R21, 0xfffffffe, RZ, 0xc0, !PT ;  /* 0xfffffffe15157812 */ /* 0x000fca00078ec0ff */
[----:B------:R-:W-:-:S05]  /*7da0*/  IMAD.IADD R6, R37, 0x1, -R21 ;  /* 0x0000000125067824 */ /* 0x000fca00078e0a15 */
[----:B------:R-:W-:Y:S01]  /*7db0*/  SHF.L.U32 R6, R6, 0x1f, RZ ;  /* 0x0000001f06067819 */ /* 0x000fe200000006ff */
[----:B------:R-:W-:Y:S06]  /*7dc0*/  BRA.DIV UR4, `(.L_x_1158) ;  /* 0x000001a604487947 */ /* 0x000fec000b800000 */
.L_x_1433:
[----:B------:R-:W-:-:S03]  /*7dd0*/  UMOV UR4, 0xffffffff ;  /* 0xffffffff00047882 */ /* 0x000fc60000000000 */
[----:B------:R-:W-:Y:S05]  /*7de0*/  BRA.DIV UR4, `(.L_x_1159) ;  /* 0x000001a604647947 */ /* 0x000fea000b800000 */
.L_x_1436:
[----:B------:R-:W-:-:S03]  /*7df0*/  UMOV UR4, 0xffffffff ;  /* 0xffffffff00047882 */ /* 0x000fc60000000000 */
[----:B------:R-:W-:Y:S05]  /*7e00*/  BRA.DIV UR4, `(.L_x_1160) ;  /* 0x000001a604847947 */ /* 0x000fea000b800000 */
.L_x_1439:
[----:B------:R-:W-:-:S03]  /*7e10*/  UMOV UR4, 0xffffffff ;  /* 0xffffffff00047882 */ /* 0x000fc60000000000 */
[----:B------:R-:W-:Y:S05]  /*7e20*/  BRA.DIV UR4, `(.L_x_1161) ;  /* 0x000001a604a47947 */ /* 0x000fea000b800000 */
.L_x_1442:
[----:B------:R-:W0:Y:S01]  /*7e30*/  SYNCS.PHASECHK.TRANS64.TRYWAIT P1, [R17+URZ+0x19c00], R6 ;  /* 0x019c0006110075a7 */ /* 0x000e22000802017f */
[----:B------:R-:W-:Y:S04]  /*7e40*/  BSSY B1, `(.L_x_1162) ;  /* 0x0000002000017945 */ /* 0x000fe80003800000 */
[----:B0-----:R-:W-:Y:S05]  /*7e50*/  @!P1 BRA `(.L_x_1163) ;  /* 0x000001a400c09947 */ /* 0x001fea0003800000 */
.L_x_1443:
[----:B------:R-:W-:Y:S05]  /*7e60*/  BSYNC B1 ;  /* 0x0000000000017941 */ /* 0x000fea0003800000 */
.L_x_1162:
[----:B------:R-:W-:Y:S05]  /*7e70*/  @P0 BRA `(.L_x_1164) ;  /* 0x0000003c00840947 */ /* 0x000fea0003800000 */
[----:B------:R-:W1:Y:S01]  /*7e80*/  LDC R3, c[0x0][0x3d4] ;  /* 0x0000f500ff037b82 */ /* 0x000e620000000800 */
[C---:B------:R-:W-:Y:S01]  /*7e90*/  VIADD R0, R26.reuse, 0x10 ;  /* 0x000000101a007836 */ /* 0x040fe20000000000 */
[----:B------:R-:W-:Y:S01]  /*7ea0*/  BSSY B1, `(.L_x_1165) ;  /* 0x000007c000017945 */ /* 0x000fe20003800000 */
[C---:B------:R-:W-:Y:S01]  /*7eb0*/  VIADD R4, R26.reuse, 0x20 ;  /* 0x000000201a047836 */ /* 0x040fe20000000000 */
[-C--:B-1----:R-:W-:Y:S02]  /*7ec0*/  ISETP.GE.AND P0, PT, R26, R3.reuse, PT ;  /* 0x000000031a00720c */ /* 0x082fe40003f06270 */
[-C--:B------:R-:W-:Y:S02]  /*7ed0*/  ISETP.GE.AND P1, PT, R0, R3.reuse, PT ;  /* 0x000000030000720c */ /* 0x080fe40003f26270 */
[----:B------:R-:W-:-:S09]  /*7ee0*/  ISETP.GE.AND P2, PT, R4, R3, PT ;  /* 0x000000030400720c */ /* 0x000fd20003f46270 */
[----:B------:R-:W-:Y:S05]  /*7ef0*/  @P0 BRA `(.L_x_1166) ;  /* 0x0000000400d80947 */ /* 0x000fea0003800000 */
[----:B0-----:R-:W0:Y:S01]  /*7f00*/  LDS.128 R4, [R20+0xf000] ;  /* 0x00f0000014047984 */ /* 0x001e220000000c00 */
[----:B-----5:R-:W-:Y:S02]  /*7f10*/  SHF.R.U32.HI R10, RZ, 0x8, R35 ;  /* 0x00000008ff0a7819 */ /* 0x020fe40000011623 */
[----:B------:R-:W-:Y:S02]  /*7f20*/  LOP3.LUT R11, R35, 0xff, RZ, 0xc0, !PT ;  /* 0x000000ff230b7812 */ /* 0x000fe400078ec0ff */
[----:B------:R-:W-:Y:S02]  /*7f30*/  LOP3.LUT R10, R10, 0xff, RZ, 0xc0, !PT ;  /* 0x000000ff0a0a7812 */ /* 0x000fe400078ec0ff */
[----:B------:R-:W-:Y:S02]  /*7f40*/  SHF.R.U32.HI R0, RZ, 0x8, R34 ;  /* 0x00000008ff007819 */ /* 0x000fe40000011622 */
[----:B------:R-:W-:Y:S02]  /*7f50*/  SHF.R.U32.HI R12, RZ, 0x8, R33 ;  /* 0x00000008ff0c7819 */ /* 0x000fe40000011621 */
[----:B------:R-:W-:-:S02]  /*7f60*/  PRMT R10, R10, 0x7604, R11 ;  /* 0x000076040a0a7816 */ /* 0x000fc4000000000b */
[----:B------:R-:W-:Y:S02]  /*7f70*/  SHF.R.U32.HI R11, RZ, 0x10, R35 ;  /* 0x00000010ff0b7819 */ /* 0x000fe40000011623 */
[----:B------:R-:W-:Y:S02]  /*7f80*/  LOP3.LUT R3, R34, 0xff, RZ, 0xc0, !PT ;  /* 0x000000ff22037812 */ /* 0x000fe400078ec0ff */
[----:B------:R-:W-:Y:S01]  /*7f90*/  LOP3.LUT R0, R0, 0xff, RZ, 0xc0, !PT ;  /* 0x000000ff00007812 */ /* 0x000fe200078ec0ff */
[----:B------:R-:W-:Y:S01]  /*7fa0*/  IMAD.U32 R11, R11, 0x10000, RZ ;  /* 0x000100000b0b7824 */ /* 0x000fe200078e00ff */
[----:B------:R-:W-:Y:S02]  /*7fb0*/  LOP3.LUT R15, R33, 0xff, RZ, 0xc0, !PT ;  /* 0x000000ff210f7812 */ /* 0x000fe400078ec0ff */
[----:B------:R-:W-:Y:S02]  /*7fc0*/  LOP3.LUT R12, R12, 0xff, RZ, 0xc0, !PT ;  /* 0x000000ff0c0c7812 */ /* 0x000fe400078ec0ff */
[----:B------:R-:W-:-:S02]  /*7fd0*/  SHF.R.U32.HI R14, RZ, 0x10, R33 ;  /* 0x00000010ff0e7819 */ /* 0x000fc40000011621 */
[----:B------:R-:W-:Y:S02]  /*7fe0*/  PRMT R3, R0, 0x7604, R3 ;  /* 0x0000760400037816 */ /* 0x000fe40000000003 */
[----:B------:R-:W-:Y:S01]  /*7ff0*/  PRMT R12, R12, 0x7604, R15 ;  /* 0x000076040c0c7816 */ /* 0x000fe2000000000f */
[----:B------:R-:W-:Y:S01]  /*8000*/  IMAD.U32 R15, R14, 0x10000, RZ ;  /* 0x000100000e0f7824 */ /* 0x000fe200078e00ff */
[----:B------:R-:W-:Y:S02]  /*8010*/  SHF.R.U32.HI R0, RZ, 0x8, R32 ;  /* 0x00000008ff007819 */ /* 0x000fe40000011620 */
[----:B------:R-:W-:Y:S02]  /*8020*/  LOP3.LUT R3, R3, 0xff0000, R34, 0xf8, !PT ;  /* 0x00ff000003037812 */ /* 0x000fe400078ef822 */
[----:B------:R-:W-:Y:S02]  /*8030*/  LOP3.LUT R11, R10, 0xff0000, R11, 0xf8, !PT ;  /* 0x00ff00000a0b7812 */ /* 0x000fe400078ef80b */
[----:B------:R-:W-:-:S02]  /*8040*/  LOP3.LUT R15, R12, 0xff0000, R15, 0xf8, !PT ;  /* 0x00ff00000c0f7812 */ /* 0x000fc400078ef80f */
[----:B------:R-:W-:Y:S02]  /*8050*/  LOP3.LUT R13, R32, 0xff, RZ, 0xc0, !PT ;  /* 0x000000ff200d7812 */ /* 0x000fe400078ec0ff */
[----:B------:R-:W-:Y:S02]  /*8060*/  LOP3.LUT R0, R0, 0xff, RZ, 0xc0, !PT ;  /* 0x000000ff00007812 */ /* 0x000fe400078ec0ff */
[----:B------:R-:W-:Y:S02]  /*8070*/  LOP3.LUT R14, R3, 0xff000000, R34, 0xf8, !PT ;  /* 0xff000000030e7812 */ /* 0x000fe400078ef822 */
[----:B------:R-:W-:Y:S02]  /*8080*/  LOP3.LUT R34, R11, 0xff000000, R35, 0xf8, !PT ;  /* 0xff0000000b227812 */ /* 0x000fe400078ef823 */
[----:B------:R-:W-:Y:S02]  /*8090*/  LOP3.LUT R26, R15, 0xff000000, R33, 0xf8, !PT ;  /* 0xff0000000f1a7812 */ /* 0x000fe400078ef821 */
[----:B------:R-:W-:-:S02]  /*80a0*/  PRMT R13, R0, 0x7604, R13 ;  /* 0x00007604000d7816 */ /* 0x000fc4000000000d */
[----:B0-----:R-:W-:Y:S02]  /*80b0*/  F2FP.F16.E4M3.UNPACK_B R0, R6.H1 ;  /* 0x00000006ff00723e */ /* 0x001fe400030006ff */
[----:B------:R-:W-:Y:S02]  /*80c0*/  F2FP.F16.E4M3.UNPACK_B R15, R34 ;  /* 0x00000022ff0f723e */ /* 0x000fe400020006ff */
[----:B------:R-:W-:Y:S01]  /*80d0*/  F2FP.F16.E4M3.UNPACK_B R27, R26 ;  /* 0x0000001aff1b723e */ /* 0x000fe200020006ff */
[--C-:B------:R-:W-:Y:S01]  /*80e0*/  HADD2.F32 R11, -RZ, R0.reuse.H1_H1 ;  /* 0x30000000ff0b7230 */ /* 0x100fe20000004100 */
[--C-:B------:R-:W-:Y:S01]  /*80f0*/  LOP3.LUT R13, R13, 0xff0000, R32.reuse, 0xf8, !PT ;  /* 0x00ff00000d0d7812 */ /* 0x100fe200078ef820 */
[----:B------:R-:W-:Y:S01]  /*8100*/  HADD2.F32 R21, -RZ, R15.H1_H1 ;  /* 0x3000000fff157230 */ /* 0x000fe20000004100 */
[----:B------:R-:W-:Y:S01]  /*8110*/  F2FP.F16.E4M3.UNPACK_B R3, R6 ;  /* 0x00000006ff03723e */ /* 0x000fe200020006ff */
[----:B------:R-:W-:Y:S01]  /*8120*/  HADD2.F32 R33, -RZ, R27.H1_H1 ;  /* 0x3000001bff217230 */ /* 0x000fe20000004100 */
[----:B------:R-:W-:Y:S01]  /*8130*/  LOP3.LUT R32, R13, 0xff000000, R32, 0xf8, !PT ;  /* 0xff0000000d207812 */ /* 0x000fe200078ef820 */
[----:B------:R-:W-:-:S02]  /*8140*/  HADD2.F32 R10, -RZ, R0.H0_H0 ;  /* 0x20000000ff0a7230 */ /* 0x000fc40000004100 */
[C---:B------:R-:W-:Y:S01]  /*8150*/  FMUL.FTZ R38, R11.reuse, R21 ;  /* 0x000000150b267220 */ /* 0x040fe20000410000 */
[----:B------:R-:W-:Y:S01]  /*8160*/  F2FP.F16.E4M3.UNPACK_B R12, R7 ;  /* 0x00000007ff0c723e */ /* 0x000fe200020006ff */
[----:B------:R-:W-:Y:S01]  /*8170*/  FMUL.FTZ R35, R11, R33 ;  /* 0x000000210b237220 */ /* 0x000fe20000410000 */
[----:B------:R-:W-:Y:S01]  /*8180*/  F2FP.F16.E4M3.UNPACK_B R13, R7.H1 ;  /* 0x00000007ff0d723e */ /* 0x000fe200030006ff */
[C---:B------:R-:W-:Y:S01]  /*8190*/  FFMA.FTZ R42, R10.reuse, R33, R38 ;  /* 0x000000210a2a7223 */ /* 0x040fe20000010026 */
[----:B------:R-:W-:Y:S01]  /*81a0*/  F2FP.F16.E4M3.UNPACK_B R6, R5 ;  /* 0x00000005ff06723e */ /* 0x000fe200020006ff */
[----:B------:R-:W-:Y:S01]  /*81b0*/  FFMA.FTZ R35, R10, R21, -R35 ;  /* 0x000000150a237223 */ /* 0x000fe20000010823 */
[----:B------:R-:W-:Y:S01]  /*81c0*/  F2FP.F16.E4M3.UNPACK_B R7, R5.H1 ;  /* 0x00000005ff07723e */ /* 0x000fe200030006ff */
[----:B------:R-:W-:Y:S01]  /*81d0*/  HADD2.F32 R38, -RZ, R27.H0_H0 ;  /* 0x2000001bff267230 */ /* 0x000fe20000004100 */
[----:B------:R-:W-:Y:S01]  /*81e0*/  F2FP.F16.E4M3.UNPACK_B R26, R26.H1 ;  /* 0x0000001aff1a723e */ /* 0x000fe200030006ff */
[----:B------:R-:W-:Y:S01]  /*81f0*/  HADD2.F32 R5, -RZ, R3.H1_H1 ;  /* 0x30000003ff057230 */ /* 0x000fe20000004100 */
[----:B------:R-:W-:Y:S01]  /*8200*/  F2FP.F16.E4M3.UNPACK_B R34, R34.H1 ;  /* 0x00000022ff22723e */ /* 0x000fe200030006ff */
[----:B------:R-:W-:Y:S01]  /*8210*/  HADD2.F32 R10, -RZ, R15.H0_H0 ;  /* 0x2000000fff0a7230 */ /* 0x000fe20000004100 */
[----:B------:R-:W-:Y:S01]  /*8220*/  F2FP.F16.E4M3.UNPACK_B R0, R4 ;  /* 0x00000004ff00723e */ /* 0x000fe200020006ff */
[----:B------:R-:W-:-:S02]  /*8230*/  HADD2.F32 R3, -RZ, R3.H0_H0 ;  /* 0x20000003ff037230 */ /* 0x000fc40000004100 */
[C---:B------:R-:W-:Y:S01]  /*8240*/  FMUL.FTZ R40, R5.reuse, R38 ;  /* 0x0000002605287220 */ /* 0x040fe20000410000 */
[----:B------:R-:W-:Y:S02]  /*8250*/  HADD2.F32 R11, -RZ, R26.H0_H0 ;  /* 0x2000001aff0b7230 */ /* 0x000fe40000004100 */
[-C--:B------:R-:W-:Y:S01]  /*8260*/  FMUL.FTZ R15, R5, R10.reuse ;  /* 0x0000000a050f7220 */ /* 0x080fe20000410000 */
[----:B------:R-:W-:Y:S02]  /*8270*/  HADD2.F32 R5, -RZ, R12.H1_H1 ;  /* 0x3000000cff057230 */ /* 0x000fe40000004100 */
[C---:B------:R-:W-:Y:S01]  /*8280*/  FFMA.FTZ R40, R3.reuse, R10, -R40 ;  /* 0x0000000a03287223 */ /* 0x040fe20000010828 */
[----:B------:R-:W-:Y:S02]  /*8290*/  HADD2.F32 R10, -RZ, R34.H0_H0 ;  /* 0x20000022ff0a7230 */ /* 0x000fe40000004100 */
[----:B------:R-:W-:Y:S01]  /*82a0*/  FFMA.FTZ R33, R3, R38, R15 ;  /* 0x0000002603217223 */ /* 0x000fe2000001000f */
[----:B------:R-:W-:-:S02]  /*82b0*/  HADD2.F32 R12, -RZ, R12.H0_H0 ;  /* 0x2000000cff0c7230 */ /* 0x000fc40000004100 */
[CC--:B------:R-:W-:Y:S01]  /*82c0*/  FMUL.FTZ R15, R5.reuse, R11.reuse ;  /* 0x0000000b050f7220 */ /* 0x0c0fe20000410000 */
[----:B------:R-:W-:Y:S02]  /*82d0*/  HADD2.F32 R26, -RZ, R26.H1_H1 ;  /* 0x3000001aff1a7230 */ /* 0x000fe40000004100 */
[-C--:B------:R-:W-:Y:S01]  /*82e0*/  FMUL.FTZ R5, R5, R10.reuse ;  /* 0x0000000a05057220 */ /* 0x080fe20000410000 */
[--C-:B------:R-:W-:Y:S02]  /*82f0*/  HADD2.F32 R3, -RZ, R13.reuse.H1_H1 ;  /* 0x3000000dff037230 */ /* 0x100fe40000004100 */
[C---:B------:R-:W-:Y:S01]  /*8300*/  FFMA.FTZ R37, R12.reuse, R10, -R15 ;  /* 0x0000000a0c257223 */ /* 0x040fe2000001080f */
[----:B------:R-:W-:Y:S02]  /*8310*/  HADD2.F32 R34, -RZ, R34.H1_H1 ;  /* 0x30000022ff227230 */ /* 0x000fe40000004100 */
[----:B------:R-:W-:Y:S01]  /*8320*/  FFMA.FTZ R38, R12, R11, R5 ;  /* 0x0000000b0c267223 */ /* 0x000fe20000010005 */
[----:B------:R-:W-:-:S02]  /*8330*/  HADD2.F32 R13, -RZ, R13.H0_H0 ;  /* 0x2000000dff0d7230 */ /* 0x000fc40000004100 */
[C---:B------:R-:W-:Y:S01]  /*8340*/  FMUL.FTZ R10, R3.reuse, R26 ;  /* 0x0000001a030a7220 */ /* 0x040fe20000410000 */
[----:B------:R-:W-:Y:S01]  /*8350*/  F2FP.F16.E4M3.UNPACK_B R11, R32 ;  /* 0x00000020ff0b723e */ /* 0x000fe200020006ff */
[----:B------:R-:W-:Y:S01]  /*8360*/  FMUL.FTZ R12, R3, R34 ;  /* 0x00000022030c7220 */ /* 0x000fe20000410000 */
[----:B------:R-:W-:Y:S01]  /*8370*/  F2FP.F16.E4M3.UNPACK_B R4, R4.H1 ;  /* 0x00000004ff04723e */ /* 0x000fe200030006ff */
[C---:B------:R-:W-:Y:S01]  /*8380*/  FFMA.FTZ R34, R13.reuse, R34, -R10 ;  /* 0x000000220d227223 */ /* 0x040fe2000001080a */
[----:B------:R-:W-:Y:S01]  /*8390*/  F2FP.F16.E4M3.UNPACK_B R10, R14 ;  /* 0x0000000eff0a723e */ /* 0x000fe200020006ff */
[----:B------:R-:W-:Y:S01]  /*83a0*/  FFMA.FTZ R39, R13, R26, R12 ;  /* 0x0000001a0d277223 */ /* 0x000fe2000001000c */
[--C-:B------:R-:W-:Y:S01]  /*83b0*/  HADD2.F32 R15, -RZ, R11.reuse.H1_H1 ;  /* 0x3000000bff0f7230 */ /* 0x100fe20000004100 */
[----:B------:R-:W-:Y:S01]  /*83c0*/  F2FP.F16.E4M3.UNPACK_B R14, R14.H1 ;  /* 0x0000000eff0e723e */ /* 0x000fe200030006ff */
[----:B------:R-:W-:Y:S01]  /*83d0*/  HADD2.F32 R12, -RZ, R11.H0_H0 ;  /* 0x2000000bff0c7230 */ /* 0x000fe20000004100 */
[----:B------:R-:W-:Y:S01]  /*83e0*/  F2FP.F16.E4M3.UNPACK_B R32, R32.H1 ;  /* 0x00000020ff20723e */ /* 0x000fe200030006ff */
[----:B------:R-:W-:-:S02]  /*83f0*/  HADD2.F32 R5, -RZ, R4.H1_H1 ;  /* 0x30000004ff057230 */ /* 0x000fc40000004100 */
[----:B------:R-:W-:Y:S02]  /*8400*/  HADD2.F32 R11, -RZ, R10.H1_H1 ;  /* 0x3000000aff0b7230 */ /* 0x000fe40000004100 */
[----:B------:R-:W-:Y:S02]  /*8410*/  HADD2.F32 R3, -RZ, R0.H1_H1 ;  /* 0x30000000ff037230 */ /* 0x000fe40000004100 */
[C---:B------:R-:W-:Y:S01]  /*8420*/  FMUL.FTZ R13, R5.reuse, R15 ;  /* 0x0000000f050d7220 */ /* 0x040fe20000410000 */
[----:B------:R-:W-:Y:S02]  /*8430*/  HADD2.F32 R10, -RZ, R10.H0_H0 ;  /* 0x2000000aff0a7230 */ /* 0x000fe40000004100 */
[----:B------:R-:W-:Y:S01]  /*8440*/  FMUL.FTZ R27, R5, R11 ;  /* 0x0000000b051b7220 */ /* 0x000fe20000410000 */
[----:B------:R-:W-:Y:S02]  /*8450*/  HADD2.F32 R4, -RZ, R4.H0_H0 ;  /* 0x20000004ff047230 */ /* 0x000fe40000004100 */
[----:B------:R-:W-:Y:S01]  /*8460*/  FMUL.FTZ R5, R3, R12 ;  /* 0x0000000c03057220 */ /* 0x000fe20000410000 */
[----:B------:R-:W-:-:S02]  /*8470*/  HADD2.F32 R0, -RZ, R0.H0_H0 ;  /* 0x20000000ff007230 */ /* 0x000fc40000004100 */
[-C--:B------:R-:W-:Y:S01]  /*8480*/  FMUL.FTZ R3, R3, R10.reuse ;  /* 0x0000000a03037220 */ /* 0x080fe20000410000 */
[C---:B------:R-:W-:Y:S01]  /*8490*/  FFMA.FTZ R21, R4.reuse, R11, -R13 ;  /* 0x0000000b04157223 */ /* 0x040fe2000001080d */
[----:B------:R-:W-:Y:S01]  /*84a0*/  FFMA.FTZ R26, R4, R15, R27 ;  /* 0x0000000f041a7223 */ /* 0x000fe2000001001b */
[C---:B------:R-:W-:Y:S01]  /*84b0*/  FFMA.FTZ R13, R0.reuse, R10, -R5 ;  /* 0x0000000a000d7223 */ /* 0x040fe20000010805 */
[----:B------:R-:W-:Y:S01]  /*84c0*/  FFMA.FTZ R12, R0, R12, R3 ;  /* 0x0000000c000c7223 */ /* 0x000fe20000010003 */
[----:B------:R-:W-:Y:S02]  /*84d0*/  HADD2.F32 R4, -RZ, R14.H1_H1 ;  /* 0x3000000eff047230 */ /* 0x000fe40000004100 */
[----:B------:R-:W-:Y:S02]  /*84e0*/  HADD2.F32 R3, -RZ, R7.H1_H1 ;  /* 0x30000007ff037230 */ /* 0x000fe40000004100 */
[--C-:B------:R-:W-:Y:S02]  /*84f0*/  HADD2.F32 R10, -RZ, R32.reuse.H1_H1 ;  /* 0x30000020ff0a7230 */ /* 0x100fe40000004100 */
[----:B------:R-:W-:-:S02]  /*8500*/  HADD2.F32 R11, -RZ, R32.H0_H0 ;  /* 0x20000020ff0b7230 */ /* 0x000fc40000004100 */
[C---:B------:R-:W-:Y:S01]  /*8510*/  FMUL.FTZ R15, R3.reuse, R4 ;  /* 0x00000004030f7220 */ /* 0x040fe20000410000 */
[----:B------:R-:W-:Y:S02]  /*8520*/  HADD2.F32 R0, -RZ, R6.H1_H1 ;  /* 0x30000006ff007230 */ /* 0x000fe40000004100 */
[----:B------:R-:W-:Y:S02]  /*8530*/  HADD2.F32 R5, -RZ, R14.H0_H0 ;  /* 0x2000000eff057230 */ /* 0x000fe40000004100 */
[----:B------:R-:W-:Y:S01]  /*8540*/  FMUL.FTZ R14, R3, R10 ;  /* 0x0000000a030e7220 */ /* 0x000fe20000410000 */
        /* <DEDUP_REMOVED lines=17> */
.L_x_1166:
[----:B------:R-:W-:Y:S05]  /*8660*/  BSYNC B1 ;  /* 0x0000000000017941 */ /* 0x000fea0003800000 */
.L_x_1165:
[----:B------:R-:W-:Y:S04]  /*8670*/  BSSY B1, `(.L_x_1167) ;  /* 0x000007c000017945 */ /* 0x000fe80003800000 */
[----:B------:R-:W-:Y:S05]  /*8680*/  @P1 BRA `(.L_x_1168) ;  /* 0x0000000400e81947 */ /* 0x000fea0003800000 */
[----:B01----:R-:W0:Y:S01]  /*8690*/  LDS.128 R4, [R20+0x10800] ;  /* 0x0108000014047984 */ /* 0x003e220000000c00 */
[----:B-----5:R-:W-:Y:S02]  /*86a0*/  SHF.R.U32.HI R3, RZ, 0x8, R30 ;  /* 0x00000008ff037819 */ /* 0x020fe4000001161e */
[----:B------:R-:W-:Y:S02]  /*86b0*/  SHF.R.U32.HI R11, RZ, 0x8, R31 ;  /* 0x00000008ff0b7819 */ /* 0x000fe4000001161f */
[----:B------:R-:W-:Y:S02]  /*86c0*/  SHF.R.U32.HI R15, RZ, 0x8, R29 ;  /* 0x00000008ff0f7819 */ /* 0x000fe4000001161d */
[----:B------:R-:W-:Y:S02]  /*86d0*/  LOP3.LUT R0, R30, 0xff, RZ, 0xc0, !PT ;  /* 0x000000ff1e007812 */ /* 0x000fe400078ec0ff */
[----:B------:R-:W-:Y:S02]  /*86e0*/  LOP3.LUT R3, R3, 0xff, RZ, 0xc0, !PT ;  /* 0x000000ff03037812 */ /* 0x000fe400078ec0ff */
[----:B------:R-:W-:-:S02]  /*86f0*/  LOP3.LUT R10, R31, 0xff, RZ, 0xc0, !PT ;  /* 0x000000ff1f0a7812 */ /* 0x000fc400078ec0ff */
[----:B------:R-:W-:Y:S02]  /*8700*/  LOP3.LUT R11, R11, 0xff, RZ, 0xc0, !PT ;  /* 0x000000ff0b0b7812 */ /* 0x000fe400078ec0ff */
[----:B------:R-:W-:Y:S02]  /*8710*/  LOP3.LUT R14, R29, 0xff, RZ, 0xc0, !PT ;  /* 0x000000ff1d0e7812 */ /* 0x000fe400078ec0ff */
[----:B------:R-:W-:Y:S02]  /*8720*/  LOP3.LUT R15, R15, 0xff, RZ, 0xc0, !PT ;  /* 0x000000ff0f0f7812 */ /* 0x000fe400078ec0ff */
[----:B------:R-:W-:Y:S02]  /*8730*/  PRMT R3, R3, 0x7604, R0 ;  /* 0x0000760403037816 */ /* 0x000fe40000000000 */
[----:B------:R-:W-:Y:S02]  /*8740*/  PRMT R11, R11, 0x7604, R10 ;  /* 0x000076040b0b7816 */ /* 0x000fe4000000000a */
[----:B------:R-:W-:-:S02]  /*8750*/  SHF.R.U32.HI R0, RZ, 0x10, R30 ;  /* 0x00000010ff007819 */ /* 0x000fc4000001161e */
[----:B------:R-:W-:Y:S02]  /*8760*/  PRMT R15, R15, 0x7604, R14 ;  /* 0x000076040f0f7816 */ /* 0x000fe4000000000e */
[----:B------:R-:W-:Y:S02]  /*8770*/  SHF.R.U32.HI R10, RZ, 0x10, R31 ;  /* 0x00000010ff0a7819 */ /* 0x000fe4000001161f */
[----:B------:R-:W-:Y:S02]  /*8780*/  SHF.R.U32.HI R14, RZ, 0x10, R29 ;  /* 0x00000010ff0e7819 */ /* 0x000fe4000001161d */
[----:B------:R-:W-:Y:S02]  /*8790*/  LOP3.LUT R0, R0, 0xff, RZ, 0xc0, !PT ;  /* 0x000000ff00007812 */ /* 0x000fe400078ec0ff */
[----:B------:R-:W-:Y:S02]  /*87a0*/  LOP3.LUT R10, R10, 0xff, RZ, 0xc0, !PT ;  /* 0x000000ff0a0a7812 */ /* 0x000fe400078ec0ff */
[----:B------:R-:W-:-:S02]  /*87b0*/  LOP3.LUT R14, R14, 0xff, RZ, 0xc0, !PT ;  /* 0x000000ff0e0e7812 */ /* 0x000fc400078ec0ff */
[----:B------:R-:W-:Y:S02]  /*87c0*/  SHF.R.U32.HI R13, RZ, 0x8, R28 ;  /* 0x00000008ff0d7819 */ /* 0x000fe4000001161c */
[----:B------:R-:W-:Y:S02]  /*87d0*/  PRMT R3, R0, 0x7054, R3 ;  /* 0x0000705400037816 */ /* 0x000fe40000000003 */
[----:B------:R-:W-:Y:S02]  /*87e0*/  PRMT R11, R10, 0x7054, R11 ;  /* 0x000070540a0b7816 */ /* 0x000fe4000000000b */
[----:B------:R-:W-:Y:S02]  /*87f0*/  PRMT R15, R14, 0x7054, R15 ;  /* 0x000070540e0f7816 */ /* 0x000fe4000000000f */
[----:B------:R-:W-:Y:S02]  /*8800*/  LOP3.LUT R12, R28, 0xff, RZ, 0xc0, !PT ;  /* 0x000000ff1c0c7812 */ /* 0x000fe400078ec0ff */
[----:B------:R-:W-:-:S02]  /*8810*/  LOP3.LUT R13, R13, 0xff, RZ, 0xc0, !PT ;  /* 0x000000ff0d0d7812 */ /* 0x000fc400078ec0ff */
[----:B------:R-:W-:Y:S02]  /*8820*/  LOP3.LUT R14, R3, 0xff000000, R30, 0xf8, !PT ;  /* 0xff000000030e7812 */ /* 0x000fe400078ef81e */
[----:B------:R-:W-:Y:S02]  /*8830*/  LOP3.LUT R30, R11, 0xff000000, R31, 0xf8, !PT ;  /* 0xff0000000b1e7812 */ /* 0x000fe400078ef81f */
[----:B------:R-:W-:Y:S02]  /*8840*/  LOP3.LUT R26, R15, 0xff000000, R29, 0xf8, !PT ;  /* 0xff0000000f1a7812 */ /* 0x000fe400078ef81d */
[----:B------:R-:W-:Y:S02]  /*8850*/  PRMT R13, R13, 0x7604, R12 ;  /* 0x000076040d0d7816 */ /* 0x000fe4000000000c */
[----:B------:R-:W-:Y:S02]  /*8860*/  SHF.R.U32.HI R12, RZ, 0x10, R28 ;  /* 0x00000010ff0c7819 */ /* 0x000fe4000001161c */
[----:B0-----:R-:W-:-:S02]  /*8870*/  F2FP.F16.E4M3.UNPACK_B R0, R6.H1 ;  /* 0x00000006ff00723e */ /* 0x001fc400030006ff */
[----:B------:R-:W-:Y:S02]  /*8880*/  F2FP.F16.E4M3.UNPACK_B R15, R30 ;  /* 0x0000001eff0f723e */ /* 0x000fe400020006ff */
[----:B------:R-:W-:Y:S01]  /*8890*/  F2FP.F16.E4M3.UNPACK_B R27, R26 ;  /* 0x0000001aff1b723e */ /* 0x000fe200020006ff */
[--C-:B------:R-:W-:Y:S01]  /*88a0*/  HADD2.F32 R11, -RZ, R0.reuse.H1_H1 ;  /* 0x30000000ff0b7230 */ /* 0x100fe20000004100 */
[----:B------:R-:W-:Y:S01]  /*88b0*/  LOP3.LUT R12, R12, 0xff, RZ, 0xc0, !PT ;  /* 0x000000ff0c0c7812 */ /* 0x000fe200078ec0ff */
[----:B------:R-:W-:Y:S01]  /*88c0*/  HADD2.F32 R21, -RZ, R15.H1_H1 ;  /* 0x3000000fff157230 */ /* 0x000fe20000004100 */
[----:B------:R-:W-:Y:S01]  /*88d0*/  F2FP.F16.E4M3.UNPACK_B R3, R6 ;  /* 0x00000006ff03723e */ /* 0x000fe200020006ff */
[--C-:B------:R-:W-:Y:S01]  /*88e0*/  HADD2.F32 R29, -RZ, R27.reuse.H1_H1 ;  /* 0x3000001bff1d7230 */ /* 0x100fe20000004100 */
[----:B------:R-:W-:Y:S01]  /*88f0*/  PRMT R13, R12, 0x7054, R13 ;  /* 0x000070540c0d7816 */ /* 0x000fe2000000000d */
[----:B------:R-:W-:Y:S02]  /*8900*/  HADD2.F32 R10, -RZ, R0.H0_H0 ;  /* 0x20000000ff0a7230 */ /* 0x000fe40000004100 */
[C---:B------:R-:W-:Y:S01]  /*8910*/  FMUL.FTZ R32, R11.reuse, R21 ;  /* 0x000000150b207220 */ /* 0x040fe20000410000 */
[----:B------:R-:W-:Y:S01]  /*8920*/  F2FP.F16.E4M3.UNPACK_B R12, R7 ;  /* 0x00000007ff0c723e */ /* 0x000fe200020006ff */
[-C--:B------:R-:W-:Y:S01]  /*8930*/  FMUL.FTZ R31, R11, R29.reuse ;  /* 0x0000001d0b1f7220 */ /* 0x080fe20000410000 */
[----:B------:R-:W-:Y:S01]  /*8940*/  LOP3.LUT R28, R13, 0xff000000, R28, 0xf8, !PT ;  /* 0xff0000000d1c7812 */ /* 0x000fe200078ef81c */
[C---:B------:R-:W-:Y:S01]  /*8950*/  FFMA.FTZ R38, R10.reuse, R29, R32 ;  /* 0x0000001d0a267223 */ /* 0x040fe20000010020 */
[----:B------:R-:W-:Y:S01]  /*8960*/  F2FP.F16.E4M3.UNPACK_B R13, R7.H1 ;  /* 0x00000007ff0d723e */ /* 0x000fe200030006ff */
[----:B------:R-:W-:Y:S01]  /*8970*/  FFMA.FTZ R31, R10, R21, -R31 ;  /* 0x000000150a1f7223 */ /* 0x000fe2000001081f */
[-C--:B------:R-:W-:Y:S01]  /*8980*/  F2FP.F16.E4M3.UNPACK_B R6, R5.reuse ;  /* 0x00000005ff06723e */ /* 0x080fe200020006ff */
[----:B------:R-:W-:Y:S01]  /*8990*/  HADD2.F32 R32, -RZ, R27.H0_H0 ;  /* 0x2000001bff207230 */ /* 0x000fe20000004100 */
[----:B------:R-:W-:Y:S01]  /*89a0*/  F2FP.F16.E4M3.UNPACK_B R7, R5.H1 ;  /* 0x00000005ff07723e */ /* 0x000fe200030006ff */
[----:B------:R-:W-:Y:S01]  /*89b0*/  HADD2.F32 R5, -RZ, R3.H1_H1 ;  /* 0x30000003ff057230 */ /* 0x000fe20000004100 */
[----:B------:R-:W-:Y:S01]  /*89c0*/  F2FP.F16.E4M3.UNPACK_B R26, R26.H1 ;  /* 0x0000001aff1a723e */ /* 0x000fe200030006ff */
[----:B------:R-:W-:Y:S01]  /*89d0*/  HADD2.F32 R10, -RZ, R15.H0_H0 ;  /* 0x2000000fff0a7230 */ /* 0x000fe20000004100 */
[----:B------:R-:W-:Y:S01]  /*89e0*/  F2FP.F16.E4M3.UNPACK_B R30, R30.H1 ;  /* 0x0000001eff1e723e */ /* 0x000fe200030006ff */
        /* <DEDUP_REMOVED lines=20> */
[----:B------:R-:W-:Y:S01]  /*8b30*/  F2FP.F16.E4M3.UNPACK_B R11, R28 ;  /* 0x0000001cff0b723e */ /* 0x000fe200020006ff */
[C---:B------:R-:W-:Y:S01]  /*8b40*/  FFMA.FTZ R30, R13.reuse, R30, -R10 ;  /* 0x0000001e0d1e7223 */ /* 0x040fe2000001080a */
[----:B------:R-:W-:Y:S01]  /*8b50*/  F2FP.F16.E4M3.UNPACK_B R4, R4.H1 ;  /* 0x00000004ff04723e */ /* 0x000fe200030006ff */
[----:B------:R-:W-:Y:S01]  /*8b60*/  FFMA.FTZ R35, R13, R26, R12 ;  /* 0x0000001a0d237223 */ /* 0x000fe2000001000c */
[-C--:B------:R-:W-:Y:S01]  /*8b70*/  F2FP.F16.E4M3.UNPACK_B R10, R14.reuse ;  /* 0x0000000eff0a723e */ /* 0x080fe200020006ff */
        /* <DEDUP_REMOVED lines=43> */
.L_x_1168:
[----:B------:R-:W-:Y:S05]  /*8e30*/  BSYNC B1 ;  /* 0x0000000000017941 */ /* 0x000fea0003800000 */
.L_x_1167:
[----:B------:R-:W-:Y:S05]  /*8e40*/  @P2 BRA `(.L_x_1164) ;  /* 0x0000002c00902947 */ /* 0x000fea0003800000 */
[----:B012---:R-:W0:Y:S01]  /*8e50*/  LDS.128 R4, [R20+0x12000] ;  /* 0x0120000014047984 */ /* 0x007e220000000c00 */
[----:B-----5:R-:W-:Y:S02]  /*8e60*/  SHF.R.U32.HI R10, RZ, 0x8, R25 ;  /* 0x00000008ff0a7819 */ /* 0x020fe40000011619 */
[----:B------:R-:W-:Y:S02]  /*8e70*/  SHF.R.U32.HI R0, RZ, 0x8, R24 ;  /* 0x00000008ff007819 */ /* 0x000fe40000011618 */
[----:B------:R-:W-:Y:S02]  /*8e80*/  LOP3.LUT R11, R25, 0xff, RZ, 0xc0, !PT ;  /* 0x000000ff190b7812 */ /* 0x000fe400078ec0ff */
[----:B------:R-:W-:Y:S02]  /*8e90*/  LOP3.LUT R10, R10, 0xff, RZ, 0xc0, !PT ;  /* 0x000000ff0a0a7812 */ /* 0x000fe400078ec0ff */
[----:B------:R-:W-:Y:S02]  /*8ea0*/  SHF.R.U32.HI R12, RZ, 0x8, R9 ;  /* 0x00000008ff0c7819 */ /* 0x000fe40000011609 */
[----:B------:R-:W-:-:S02]  /*8eb0*/  LOP3.LUT R3, R24, 0xff, RZ, 0xc0, !PT ;  /* 0x000000ff18037812 */ /* 0x000fc400078ec0ff */
[----:B------:R-:W-:Y:S02]  /*8ec0*/  LOP3.LUT R0, R0, 0xff, RZ, 0xc0, !PT ;  /* 0x000000ff00007812 */ /* 0x000fe400078ec0ff */
[----:B------:R-:W-:Y:S02]  /*8ed0*/  PRMT R10, R10, 0x7604, R11 ;  /* 0x000076040a0a7816 */ /* 0x000fe4000000000b */
[----:B------:R-:W-:Y:S02]  /*8ee0*/  LOP3.LUT R15, R9, 0xff, RZ, 0xc0, !PT ;  /* 0x000000ff090f7812 */ /* 0x000fe400078ec0ff */
[----:B------:R-:W-:Y:S02]  /*8ef0*/  LOP3.LUT R12, R12, 0xff, RZ, 0xc0, !PT ;  /* 0x000000ff0c0c7812 */ /* 0x000fe400078ec0ff */
[----:B------:R-:W-:Y:S02]  /*8f00*/  SHF.R.U32.HI R14, RZ, 0x10, R9 ;  /* 0x00000010ff0e7819 */ /* 0x000fe40000011609 */
[----:B------:R-:W-:-:S02]  /*8f10*/  PRMT R3, R0, 0x7604, R3 ;  /* 0x0000760400037816 */ /* 0x000fc40000000003 */
[----:B------:R-:W-:Y:S02]  /*8f20*/  SHF.R.U32.HI R11, RZ, 0x10, R25 ;  /* 0x00000010ff0b7819 */ /* 0x000fe40000011619 */
[----:B------:R-:W-:Y:S02]  /*8f30*/  SHF.R.U32.HI R0, RZ, 0x8, R8 ;  /* 0x00000008ff007819 */ /* 0x000fe40000011608 */
[----:B------:R-:W-:Y:S01]  /*8f40*/  PRMT R12, R12, 0x7604, R15 ;  /* 0x000076040c0c7816 */ /* 0x000fe2000000000f */
[----:B------:R-:W-:Y:S01]  /*8f50*/  IMAD.U32 R15, R14, 0x10000, RZ ;  /* 0x000100000e0f7824 */ /* 0x000fe200078e00ff */
[----:B------:R-:W-:Y:S01]  /*8f60*/  LOP3.LUT R13, R8, 0xff, RZ, 0xc0, !PT ;  /* 0x000000ff080d7812 */ /* 0x000fe200078ec0ff */
[----:B------:R-:W-:Y:S01]  /*8f70*/  IMAD.U32 R11, R11, 0x10000, RZ ;  /* 0x000100000b0b7824 */ /* 0x000fe200078e00ff */
[----:B------:R-:W-:Y:S02]  /*8f80*/  LOP3.LUT R0, R0, 0xff, RZ, 0xc0, !PT ;  /* 0x000000ff00007812 */ /* 0x000fe400078ec0ff */
[----:B------:R-:W-:-:S02]  /*8f90*/  LOP3.LUT R3, R3, 0xff0000, R24, 0xf8, !PT ;  /* 0x00ff000003037812 */ /* 0x000fc400078ef818 */
[----:B------:R-:W-:Y:S02]  /*8fa0*/  PRMT R13, R0, 0x7604, R13 ;  /* 0x00007604000d7816 */ /* 0x000fe4000000000d */
[----:B------:R-:W-:Y:S02]  /*8fb0*/  LOP3.LUT R15, R12, 0xff0000, R15, 0xf8, !PT ;  /* 0x00ff00000c0f7812 */ /* 0x000fe400078ef80f */
[----:B------:R-:W-:Y:S02]  /*8fc0*/  LOP3.LUT R11, R10, 0xff0000, R11, 0xf8, !PT ;  /* 0x00ff00000a0b7812 */ /* 0x000fe400078ef80b */
[----:B------:R-:W-:Y:S02]  /*8fd0*/  LOP3.LUT R13, R13, 0xff0000, R8, 0xf8, !PT ;  /* 0x00ff00000d0d7812 */ /* 0x000fe400078ef808 */
[----:B------:R-:W-:Y:S02]  /*8fe0*/  LOP3.LUT R12, R3, 0xff000000, R24, 0xf8, !PT ;  /* 0xff000000030c7812 */ /* 0x000fe400078ef818 */
[----:B------:R-:W-:-:S02]  /*8ff0*/  LOP3.LUT R21, R15, 0xff000000, R9, 0xf8, !PT ;  /* 0xff0000000f157812 */ /* 0x000fc400078ef809 */
[----:B------:R-:W-:Y:S02]  /*9000*/  LOP3.LUT R24, R11, 0xff000000, R25, 0xf8, !PT ;  /* 0xff0000000b187812 */ /* 0x000fe400078ef819 */
[----:B0-----:R-:W-:Y:S02]  /*9010*/  F2FP.F16.E4M3.UNPACK_B R0, R6.H1 ;  /* 0x00000006ff00723e */ /* 0x001fe400030006ff */
[----:B------:R-:W-:Y:S02]  /*9020*/  LOP3.LUT R15, R13, 0xff000000, R8, 0xf8, !PT ;  /* 0xff0000000d0f7812 */ /* 0x000fe400078ef808 */
[----:B------:R-:W-:Y:S01]  /*9030*/  F2FP.F16.E4M3.UNPACK_B R25, R21 ;  /* 0x00000015ff19723e */ /* 0x000fe200020006ff */
[--C-:B------:R-:W-:Y:S01]  /*9040*/  HADD2.F32 R9, -RZ, R0.reuse.H1_H1 ;  /* 0x30000000ff097230 */ /* 0x100fe20000004100 */
[----:B------:R-:W-:Y:S01]  /*9050*/  F2FP.F16.E4M3.UNPACK_B R13, R24 ;  /* 0x00000018ff0d723e */ /* 0x000fe200020006ff */
[----:B------:R-:W-:Y:S01]  /*9060*/  HADD2.F32 R8, -RZ, R0.H0_H0 ;  /* 0x20000000ff087230 */ /* 0x000fe20000004100 */
[----:B------:R-:W-:Y:S01]  /*9070*/  F2FP.F16.E4M3.UNPACK_B R3, R6 ;  /* 0x00000006ff03723e */ /* 0x000fe200020006ff */
[----:B------:R-:W-:Y:S01]  /*9080*/  HADD2.F32 R26, -RZ, R25.H1_H1 ;  /* 0x30000019ff1a7230 */ /* 0x000fe20000004100 */
[-C--:B------:R-:W-:Y:S01]  /*9090*/  F2FP.F16.E4M3.UNPACK_B R10, R7.reuse ;  /* 0x00000007ff0a723e */ /* 0x080fe200020006ff */
[----:B------:R-:W-:Y:S01]  /*90a0*/  HADD2.F32 R14, -RZ, R13.H1_H1 ;  /* 0x3000000dff0e7230 */ /* 0x000fe20000004100 */
[----:B------:R-:W-:-:S02]  /*90b0*/  F2FP.F16.E4M3.UNPACK_B R11, R7.H1 ;  /* 0x00000007ff0b723e */ /* 0x000fc400030006ff */
[C---:B------:R-:W-:Y:S01]  /*90c0*/  FMUL.FTZ R27, R9.reuse, R26 ;  /* 0x0000001a091b7220 */ /* 0x040fe20000410000 */
[-C--:B------:R-:W-:Y:S01]  /*90d0*/  F2FP.F16.E4M3.UNPACK_B R6, R5.reuse ;  /* 0x00000005ff06723e */ /* 0x080fe200020006ff */
[-C--:B------:R-:W-:Y:S01]  /*90e0*/  FMUL.FTZ R9, R9, R14.reuse ;  /* 0x0000000e09097220 */ /* 0x080fe20000410000 */
[----:B------:R-:W-:Y:S01]  /*90f0*/  F2FP.F16.E4M3.UNPACK_B R7, R5.H1 ;  /* 0x00000005ff07723e */ /* 0x000fe200030006ff */
[C---:B------:R-:W-:Y:S01]  /*9100*/  FFMA.FTZ R27, R8.reuse, R14, -R27 ;  /* 0x0000000e081b7223 */ /* 0x040fe2000001081b */
[----:B------:R-:W-:Y:S02]  /*9110*/  HADD2.F32 R14, -RZ, R25.H0_H0 ;  /* 0x20000019ff0e7230 */ /* 0x000fe40000004100 */
        /* <DEDUP_REMOVED lines=24> */
[-C--:B------:R-:W-:Y:S01]  /*92a0*/  FMUL.FTZ R10, R3, R24.reuse ;  /* 0x00000018030a7220 */ /* 0x080fe20000410000 */
[-C--:B------:R-:W-:Y:S01]  /*92b0*/  F2FP.F16.E4M3.UNPACK_B R9, R15.reuse ;  /* 0x0000000fff09723e */ /* 0x080fe200020006ff */
        /* <DEDUP_REMOVED lines=46> */
[----:B------:R3:W-:Y:S01]  /*95a0*/  STS.128 [R20+0x12000], R4 ;  /* 0x0120000414007388 */ /* 0x0007e20000000c00 */
[----:B------:R-:W-:Y:S05]  /*95b0*/  BRA `(.L_x_1164) ;  /* 0x0000002400b47947 */ /* 0x000fea0003800000 */
.L_x_1155:
[----:B------:R-:W2:Y:S01]  /*95c0*/  LDL R3, [R1+0x3c] ;  /* 0x00003c0001037983 */ /* 0x000ea20000100800 */
[----:B------:R-:W0:Y:S01]  /*95d0*/  LDC R0, c[0x0][0x428] ;  /* 0x00010a00ff007b82 */ /* 0x000e220000000800 */
[----:B------:R-:W-:Y:S01]  /*95e0*/  ISETP.GE.AND P0, PT, R23, R4, PT ;  /* 0x000000041700720c */ /* 0x000fe20003f06270 */
[----:B------:R-:W-:Y:S01]  /*95f0*/  BSSY B1, `(.L_x_1169) ;  /* 0x0000041000017945 */ /* 0x000fe20003800000 */
[----:B------:R-:W-:Y:S01]  /*9600*/  IMAD.MOV.U32 R46, RZ, RZ, R38 ;  /* 0x000000ffff2e7224 */ /* 0x000fe200078e0026 */
[----:B------:R-:W-:Y:S01]  /*9610*/  CS2R R6, SRZ ;  /* 0x0000000000067805 */ /* 0x000fe2000001ff00 */
[----:B------:R-:W-:Y:S01]  /*9620*/  IMAD.MOV.U32 R47, RZ, RZ, R37 ;  /* 0x000000ffff2f7224 */ /* 0x000fe200078e0025 */
[----:B------:R-:W-:Y:S01]  /*9630*/  CS2R R24, SRZ ;  /* 0x0000000000187805 */ /* 0x000fe2000001ff00 */
[----:B------:R-:W-:Y:S01]  /*9640*/  IMAD.MOV.U32 R8, RZ, RZ, R40 ;  /* 0x000000ffff087224 */ /* 0x000fe200078e0028 */
[----:B------:R-:W-:Y:S01]  /*9650*/  CS2R R26, SRZ ;  /* 0x00000000001a7805 */ /* 0x000fe2000001ff00 */
[----:B------:R-:W-:Y:S01]  /*9660*/  IMAD.MOV.U32 R9, RZ, RZ, R45 ;  /* 0x000000ffff097224 */ /* 0x000fe200078e002d */
[----:B------:R-:W-:-:S02]  /*9670*/  CS2R R28, SRZ ;  /* 0x00000000001c7805 */ /* 0x000fc4000001ff00 */
[----:B------:R-:W-:Y:S02]  /*9680*/  CS2R R30, SRZ ;  /* 0x00000000001e7805 */ /* 0x000fe4000001ff00 */
[----:B------:R-:W-:Y:S02]  /*9690*/  CS2R R32, SRZ ;  /* 0x0000000000207805 */ /* 0x000fe4000001ff00 */
[----:B------:R-:W-:Y:S02]  /*96a0*/  CS2R R34, SRZ ;  /* 0x0000000000227805 */ /* 0x000fe4000001ff00 */
[----:B0-----:R-:W-:-:S13]  /*96b0*/  ISETP.NE.AND P1, PT, R0, 0x1, PT ;  /* 0x000000010000780c */ /* 0x001fda0003f25270 */
[----:B------:R-:W0:Y:S08]  /*96c0*/  @P1 LDC R0, c[0x0][0x42c] ;  /* 0x00010b00ff001b82 */ /* 0x000e300000000800 */
[----:B------:R-:W1:Y:S01]  /*96d0*/  @P1 LDC R5, c[0x0][0x430] ;  /* 0x00010c00ff051b82 */ /* 0x000e620000000800 */
[----:B--2---:R-:W-:-:S04]  /*96e0*/  IMAD R3, R3, 0xc0, R23 ;  /* 0x000000c003037824 */ /* 0x004fc800078e0217 */
[----:B0-----:R-:W-:-:S05]  /*96f0*/  @P1 IMAD.HI.U32 R0, R3, R0, RZ ;  /* 0x0000000003001227 */ /* 0x001fca00078e00ff */
[----:B-1----:R-:W-:Y:S02]  /*9700*/  @P1 SHF.R.U32.HI R3, RZ, R5, R0 ;  /* 0x00000005ff031219 */ /* 0x002fe40000011600 */
[----:B------:R-:W-:Y:S02]  /*9710*/  CS2R R4, SRZ ;  /* 0x0000000000047805 */ /* 0x000fe4000001ff00 */
[----:B------:R-:W-:Y:S01]  /*9720*/  SHF.R.S32.HI R21, RZ, 0x1f, R3 ;  /* 0x0000001fff157819 */ /* 0x000fe20000011403 */
[----:B------:R-:W-:Y:S06]  /*9730*/  @P0 BRA `(.L_x_1170) ;  /* 0x0000000000b00947 */ /* 0x000fec0003800000 */
[----:B------:R-:W0:Y:S01]  /*9740*/  S2R R50, SR_TID.X ;  /* 0x0000000000327919 */ /* 0x000e220000002100 */
[----:B------:R-:W-:Y:S01]  /*9750*/  IMAD.MOV.U32 R5, RZ, RZ, R49 ;  /* 0x000000ffff057224 */ /* 0x000fe200078e0031 */
[----:B------:R-:W-:Y:S01]  /*9760*/  ULDC UR4, c[0x0][0x3d4] ;  /* 0x0000f50000047ab9 */ /* 0x000fe20000000800 */
[C---:B------:R-:W-:Y:S01]  /*9770*/  IMAD R0, R51.reuse, R12, RZ ;  /* 0x0000000c33007224 */ /* 0x040fe200078e02ff */
[----:B------:R-:W-:Y:S01]  /*9780*/  ULDC.64 UR6, c[0x0][0x3c8] ;  /* 0x0000f20000067ab9 */ /* 0x000fe20000000a00 */
[----:B------:R-:W-:Y:S01]  /*9790*/  IMAD R24, R51, R10, RZ ;  /* 0x0000000a33187224 */ /* 0x000fe200078e02ff */
[----:B------:R-:W-:Y:S01]  /*97a0*/  ULDC.64 UR8, c[0x0][0x3e0] ;  /* 0x0000f80000087ab9 */ /* 0x000fe20000000a00 */
[----:B0-----:R-:W-:-:S05]  /*97b0*/  VIADD R50, R50, 0xffffff80 ;  /* 0xffffff8032327836 */ /* 0x001fca0000000000 */
[----:B------:R-:W-:-:S04]  /*97c0*/  LEA.HI R52, R50, R50, RZ, 0x1 ;  /* 0x0000003232347211 */ /* 0x000fc800078f08ff */
[----:B------:R-:W-:-:S05]  /*97d0*/  LOP3.LUT R52, R52, 0xfffffffe, RZ, 0xc0, !PT ;  /* 0xfffffffe34347812 */ /* 0x000fca00078ec0ff */
[----:B------:R-:W-:Y:S02]  /*97e0*/  IMAD.IADD R52, R50, 0x1, -R52 ;  /* 0x0000000132347824 */ /* 0x000fe400078e0a34 */
[----:B------:R-:W2:Y:S02]  /*97f0*/  LDL R50, [R1+0x20] ;  /* 0x0000200001327983 */ /* 0x000ea40000100800 */
[----:B------:R-:W-:-:S04]  /*9800*/  IMAD.SHL.U32 R52, R52, 0x10, RZ ;  /* 0x0000001034347824 */ /* 0x000fc800078e00ff */
[----:B------:R-:W-:-:S04]  /*9810*/  IMAD.MOV.U32 R4, RZ, RZ, R52 ;  /* 0x000000ffff047224 */ /* 0x000fc800078e0034 */
[----:B------:R-:W-:-:S04]  /*9820*/  IMAD.WIDE.U32 R6, R23, R12, R4 ;  /* 0x0000000c17067225 */ /* 0x000fc800078e0004 */
[----:B------:R-:W-:Y:S01]  /*9830*/  IMAD.WIDE.U32 R4, R23, R10, R4 ;  /* 0x0000000a17047225 */ /* 0x000fe200078e0004 */
[----:B------:R-:W-:-:S03]  /*9840*/  IADD3 R38, P1, R6, R38, RZ ;  /* 0x0000002606267210 */ /* 0x000fc60007f3e0ff */
[C---:B------:R-:W-:Y:S01]  /*9850*/  IMAD R6, R23.reuse, R13, R0 ;  /* 0x0000000d17067224 */ /* 0x040fe200078e0200 */
[----:B------:R-:W-:Y:S01]  /*9860*/  IADD3 R40, P2, R4, R40, RZ ;  /* 0x0000002804287210 */ /* 0x000fe20007f5e0ff */
[----:B------:R-:W-:-:S03]  /*9870*/  IMAD R24, R23, R11, R24 ;  /* 0x0000000b17187224 */ /* 0x000fc600078e0218 */
[----:B------:R-:W-:Y:S02]  /*9880*/  IADD3.X R39, R37, R6, R7, P1, !PT ;  /* 0x0000000625277210 */ /* 0x000fe40000ffe407 */
[----:B------:R-:W-:Y:S01]  /*9890*/  IADD3.X R41, R45, R24, R5, P2, !PT ;  /* 0x000000182d297210 */ /* 0x000fe200017fe405 */
[----:B------:R-:W-:Y:S01]  /*98a0*/  IMAD.WIDE.U32 R42, R42, 0xc0, R38 ;  /* 0x000000c02a2a7825 */ /* 0x000fe200078e0026 */
[----:B------:R-:W-:-:S03]  /*98b0*/  ISETP.GE.AND P3, PT, R52, UR4, PT ;  /* 0x0000000434007c0c */ /* 0x000fc6000bf66270 */
[----:B------:R-:W-:Y:S01]  /*98c0*/  IMAD.WIDE.U32 R14, R14, 0xc0, R40 ;  /* 0x000000c00e0e7825 */ /* 0x000fe200078e0028 */
[----:B------:R-:W-:-:S03]  /*98d0*/  IADD3 R38, P1, R42, UR6, RZ ;  /* 0x000000062a267c10 */ /* 0x000fc6000ff3e0ff */
[----:B------:R-:W-:Y:S01]  /*98e0*/  IMAD R5, R44, 0xc0, RZ ;  /* 0x000000c02c057824 */ /* 0x000fe200078e02ff */
[----:B------:R-:W-:Y:S01]  /*98f0*/  IADD3 R14, P2, R14, UR8, RZ ;  /* 0x000000080e0e7c10 */ /* 0x000fe2000ff5e0ff */
[----:B------:R-:W-:Y:S01]  /*9900*/  IMAD R7, R48, 0xc0, RZ ;  /* 0x000000c030077824 */ /* 0x000fe200078e02ff */
[----:B------:R-:W-:Y:S02]  /*9910*/  CS2R R28, SRZ ;  /* 0x00000000001c7805 */ /* 0x000fe4000001ff00 */
[----:B------:R-:W-:Y:S02]  /*9920*/  CS2R R30, SRZ ;  /* 0x00000000001e7805 */ /* 0x000fe4000001ff00 */
[----:B------:R-:W-:Y:S02]  /*9930*/  IADD3.X R39, R5, UR7, R43, P1, !PT ;  /* 0x0000000705277c10 */ /* 0x000fe40008ffe42b */
[----:B------:R-:W-:Y:S02]  /*9940*/  CS2R R32, SRZ ;  /* 0x0000000000207805 */ /* 0x000fe4000001ff00 */
[----:B------:R-:W-:-:S02]  /*9950*/  IADD3.X R15, R7, UR9, R15, P2, !PT ;  /* 0x00000009070f7c10 */ /* 0x000fc400097fe40f */
[----:B------:R-:W-:Y:S02]  /*9960*/  CS2R R34, SRZ ;  /* 0x0000000000227805 */ /* 0x000fe4000001ff00 */
[----:B------:R-:W-:Y:S02]  /*9970*/  CS2R R4, SRZ ;  /* 0x0000000000047805 */ /* 0x000fe4000001ff00 */
[----:B------:R-:W-:Y:S02]  /*9980*/  CS2R R6, SRZ ;  /* 0x0000000000067805 */ /* 0x000fe4000001ff00 */
[----:B------:R-:W-:Y:S02]  /*9990*/  CS2R R24, SRZ ;  /* 0x0000000000187805 */ /* 0x000fe4000001ff00 */
[----:B------:R-:W-:Y:S01]  /*99a0*/  CS2R R26, SRZ ;  /* 0x00000000001a7805 */ /* 0x000fe2000001ff00 */
[----:B------:R0:W5:Y:S04]  /*99b0*/  @!P3 LDG.E.128 R28, desc[UR40][R38.64] ;  /* 0x00000028261cb981 */ /* 0x000168000c1e1d00 */
[----:B------:R0:W5:Y:S01]  /*99c0*/  @!P3 LDG.E.128 R4, desc[UR40][R14.64] ;  /* 0x000000280e04b981 */ /* 0x000162000c1e1d00 */
[----:B--2---:R-:W-:-:S13]  /*99d0*/  ISETP.GE.AND P4, PT, R50, UR4, PT ;  /* 0x0000000432007c0c */ /* 0x004fda000bf86270 */
[----:B------:R0:W5:Y:S04]  /*99e0*/  @!P4 LDG.E.128 R32, desc[UR40][R38.64+0x20] ;  /* 0x000020282620c981 */ /* 0x000168000c1e1d00 */
[----:B------:R0:W5:Y:S02]  /*99f0*/  @!P4 LDG.E.128 R24, desc[UR40][R14.64+0x20] ;  /* 0x000020280e18c981 */ /* 0x000164000c1e1d00 */
.L_x_1170:
[----:B------:R-:W-:Y:S05]  /*9a00*/  BSYNC B1 ;  /* 0x0000000000017941 */ /* 0x000fea0003800000 */
.L_x_1169:
        /* <DEDUP_REMOVED lines=19> */
.L_x_1446:
[----:B------:R-:W-:-:S03]  /*9b40*/  UMOV UR4, 0xffffffff ;  /* 0xffffffff00047882 */ /* 0x000fc60000000000 */
[----:B------:R-:W-:Y:S05]  /*9b50*/  BRA.DIV UR4, `(.L_x_1172) ;  /* 0x0000018a04b87947 */ /* 0x000fea000b800000 */
.L_x_1449:
[----:B------:R-:W-:-:S03]  /*9b60*/  UMOV UR4, 0xffffffff ;  /* 0xffffffff00047882 */ /* 0x000fc60000000000 */
[----:B------:R-:W-:Y:S05]  /*9b70*/  BRA.DIV UR4, `(.L_x_1173) ;  /* 0x0000018a04d87947 */ /* 0x000fea000b800000 */
.L_x_1452:
[----:B------:R-:W-:-:S03]  /*9b80*/  UMOV UR4, 0xffffffff ;  /* 0xffffffff00047882 */ /* 0x000fc60000000000 */
[----:B------:R-:W-:Y:S05]  /*9b90*/  BRA.DIV UR4, `(.L_x_1174) ;  /* 0x0000018a04f87947 */ /* 0x000fea000b800000 */
.L_x_1455:
[----:B------:R-:W0:Y:S01]  /*9ba0*/  SYNCS.PHASECHK.TRANS64.TRYWAIT P1, [R17+URZ+0x19c00], R10 ;  /* 0x019c000a110075a7 */ /* 0x000e22000802017f */
[----:B------:R-:W-:Y:S04]  /*9bb0*/  BSSY B1, `(.L_x_1175) ;  /* 0x0000002000017945 */ /* 0x000fe80003800000 */
[----:B0-----:R-:W-:Y:S05]  /*9bc0*/  @!P1 BRA `(.L_x_1176) ;  /* 0x0000018c00149947 */ /* 0x001fea0003800000 */
.L_x_1456:
[----:B------:R-:W-:Y:S05]  /*9bd0*/  BSYNC B1 ;  /* 0x0000000000017941 */ /* 0x000fea0003800000 */
.L_x_1175:
[----:B------:R-:W-:Y:S05]  /*9be0*/  @P0 BRA `(.L_x_1164) ;  /* 0x0000002000280947 */ /* 0x000fea0003800000 */
[----:B------:R-:W2:Y:S04]  /*9bf0*/  LDL R63, [R1+0x20] ;  /* 0x00002000013f7983 */ /* 0x000ea80000100800 */
[----:B------:R1:W5:Y:S04]  /*9c00*/  LDL R62, [R1+0x1c] ;  /* 0x00001c00013e7983 */ /* 0x0003680000100800 */
[----:B------:R1:W5:Y:S04]  /*9c10*/  LDL R61, [R1+0x30] ;  /* 0x00003000013d7983 */ /* 0x0003680000100800 */
[----:B------:R1:W5:Y:S01]  /*9c20*/  LDL R60, [R1+0x64] ;  /* 0x00006400013c7983 */ /* 0x0003620000100800 */
[----:B------:R-:W3:Y:S02]  /*9c30*/  S2R R0, SR_TID.X ;  /* 0x0000000000007919 */ /* 0x000ee40000002100 */
[----:B---3--:R-:W-:-:S05]  /*9c40*/  VIADD R0, R0, 0xffffff80 ;  /* 0xffffff8000007836 */ /* 0x008fca0000000000 */
[----:B------:R-:W-:-:S04]  /*9c50*/  LEA.HI R3, R0, R0, RZ, 0x1 ;  /* 0x0000000000037211 */ /* 0x000fc800078f08ff */
[----:B------:R-:W-:-:S05]  /*9c60*/  LOP3.LUT R3, R3, 0xfffffffe, RZ, 0xc0, !PT ;  /* 0xfffffffe03037812 */ /* 0x000fca00078ec0ff */
[----:B------:R-:W-:Y:S02]  /*9c70*/  IMAD.IADD R3, R0, 0x1, -R3 ;  /* 0x0000000100037824 */ /* 0x000fe400078e0a03 */
[----:B------:R-:W3:Y:S02]  /*9c80*/  LDC R0, c[0x0][0x3d4] ;  /* 0x0000f500ff007b82 */ /* 0x000ee40000000800 */
[----:B------:R-:W-:Y:S01]  /*9c90*/  IMAD.SHL.U32 R3, R3, 0x10, RZ ;  /* 0x0000001003037824 */ /* 0x000fe200078e00ff */
[----:B------:R-:W-:Y:S04]  /*9ca0*/  BSSY B1, `(.L_x_1177) ;  /* 0x00000fd000017945 */ /* 0x000fe80003800000 */
[-C--:B---3--:R-:W-:Y:S02]  /*9cb0*/  ISETP.GE.AND P0, PT, R3, R0.reuse, PT ;  /* 0x000000000300720c */ /* 0x088fe40003f06270 */
[----:B--2---:R-:W-:-:S11]  /*9cc0*/  ISETP.GE.AND P1, PT, R63, R0, PT ;  /* 0x000000003f00720c */ /* 0x004fd60003f26270 */
[----:B-1----:R-:W-:Y:S05]  /*9cd0*/  @P0 BRA `(.L_x_1178) ;  /* 0x0000000c00e40947 */ /* 0x002fea0003800000 */
[----:B------:R-:W1:Y:S01]  /*9ce0*/  S2R R11, SR_TID.X ;  /* 0x00000000000b7919 */ /* 0x000e620000002100 */
[----:B-----5:R-:W-:Y:S02]  /*9cf0*/  SHF.R.U32.HI R3, RZ, 0x8, R28 ;  /* 0x00000008ff037819 */ /* 0x020fe4000001161c */
[----:B------:R-:W-:Y:S02]  /*9d00*/  LOP3.LUT R8, R28, 0xff, RZ, 0xc0, !PT ;  /* 0x000000ff1c087812 */ /* 0x000fe400078ec0ff */
[----:B------:R-:W-:Y:S02]  /*9d10*/  LOP3.LUT R3, R3, 0xff, RZ, 0xc0, !PT ;  /* 0x000000ff03037812 */ /* 0x000fe400078ec0ff */
[----:B------:R-:W-:Y:S02]  /*9d20*/  SHF.R.U32.HI R9, RZ, 0x8, R29 ;  /* 0x00000008ff097819 */ /* 0x000fe4000001161d */
[----:B------:R-:W-:Y:S02]  /*9d30*/  PRMT R21, R3, 0x7604, R8 ;  /* 0x0000760403157816 */ /* 0x000fe40000000008 */
[----:B0-----:R-:W-:-:S02]  /*9d40*/  LOP3.LUT R10, R29, 0xff, RZ, 0xc0, !PT ;  /* 0x000000ff1d0a7812 */ /* 0x001fc400078ec0ff */
[----:B------:R-:W-:Y:S02]  /*9d50*/  LOP3.LUT R9, R9, 0xff, RZ, 0xc0, !PT ;  /* 0x000000ff09097812 */ /* 0x000fe400078ec0ff */
[----:B------:R-:W-:Y:S02]  /*9d60*/  LOP3.LUT R12, R30, 0xff, RZ, 0xc0, !PT ;  /* 0x000000ff1e0c7812 */ /* 0x000fe400078ec0ff */
[----:B------:R-:W-:Y:S02]  /*9d70*/  PRMT R37, R9, 0x7604, R10 ;  /* 0x0000760409257816 */ /* 0x000fe4000000000a */
[----:B------:R-:W-:Y:S02]  /*9d80*/  SHF.R.U32.HI R9, RZ, 0x8, R31 ;  /* 0x00000008ff097819 */ /* 0x000fe4000001161f */
[----:B------:R-:W-:Y:S02]  /*9d90*/  LOP3.LUT R10, R31, 0xff, RZ, 0xc0, !PT ;  /* 0x000000ff1f0a7812 */ /* 0x000fe400078ec0ff */
[----:B------:R-:W-:-:S02]  /*9da0*/  LOP3.LUT R9, R9, 0xff, RZ, 0xc0, !PT ;  /* 0x000000ff09097812 */ /* 0x000fc400078ec0ff */
[----:B------:R-:W-:Y:S02]  /*9db0*/  SHF.R.U32.HI R46, RZ, 0x8, R7 ;  /* 0x00000008ff2e7819 */ /* 0x000fe40000011607 */
[----:B------:R-:W-:Y:S02]  /*9dc0*/  PRMT R40, R9, 0x7604, R10 ;  /* 0x0000760409287816 */ /* 0x000fe4000000000a */
[----:B------:R-:W-:Y:S02]  /*9dd0*/  SHF.R.U32.HI R38, RZ, 0x8, R5 ;  /* 0x00000008ff267819 */ /* 0x000fe40000011605 */
[----:B------:R-:W-:Y:S01]  /*9de0*/  SHF.R.U32.HI R42, RZ, 0x8, R6 ;  /* 0x00000008ff2a7819 */ /* 0x000fe20000011606 */
[----:B-1----:R-:W-:Y:S01]  /*9df0*/  VIADD R14, R11, 0xffffff80 ;  /* 0xffffff800b0e7836 */ /* 0x002fe20000000000 */
[----:B------:R-:W-:Y:S02]  /*9e00*/  SHF.R.U32.HI R11, RZ, 0x8, R30 ;  /* 0x00000008ff0b7819 */ /* 0x000fe4000001161e */
[----:B------:R-:W-:-:S02]  /*9e10*/  LOP3.LUT R47, R7, 0xff, RZ, 0xc0, !PT ;  /* 0x000000ff072f7812 */ /* 0x000fc400078ec0ff */
[C---:B------:R-:W-:Y:S02]  /*9e20*/  LEA.HI R13, R14.reuse, R14, RZ, 0x1 ;  /* 0x0000000e0e0d7211 */ /* 0x040fe400078f08ff */
[----:B------:R-:W-:Y:S02]  /*9e30*/  LOP3.LUT R11, R11, 0xff, RZ, 0xc0, !PT ;  /* 0x000000ff0b0b7812 */ /* 0x000fe400078ec0ff */
[----:B------:R-:W-:Y:S02]  /*9e40*/  LOP3.LUT R13, R13, 0xfffffffe, RZ, 0xc0, !PT ;  /* 0xfffffffe0d0d7812 */ /* 0x000fe400078ec0ff */
[----:B------:R-:W-:Y:S02]  /*9e50*/  PRMT R39, R11, 0x7604, R12 ;  /* 0x000076040b277816 */ /* 0x000fe4000000000c */
[----:B------:R-:W-:Y:S01]  /*9e60*/  SHF.R.U32.HI R11, RZ, 0x8, R4 ;  /* 0x00000008ff0b7819 */ /* 0x000fe20000011604 */
[----:B------:R-:W-:Y:S01]  /*9e70*/  IMAD.IADD R13, R14, 0x1, -R13 ;  /* 0x000000010e0d7824 */ /* 0x000fe200078e0a0d */
[----:B------:R-:W-:-:S02]  /*9e80*/  LOP3.LUT R14, R4, 0xff, RZ, 0xc0, !PT ;  /* 0x000000ff040e7812 */ /* 0x000fc400078ec0ff */
[----:B------:R-:W-:Y:S02]  /*9e90*/  LOP3.LUT R46, R46, 0xff, RZ, 0xc0, !PT ;  /* 0x000000ff2e2e7812 */ /* 0x000fe400078ec0ff */
[----:B------:R-:W-:Y:S02]  /*9ea0*/  LEA.HI R3, R0, R13, RZ, 0x1c ;  /* 0x0000000d00037211 */ /* 0x000fe400078fe0ff */
[----:B------:R-:W-:Y:S02]  /*9eb0*/  LOP3.LUT R13, R11, 0xff, RZ, 0xc0, !PT ;  /* 0x000000ff0b0d7812 */ /* 0x000fe400078ec0ff */
[C---:B------:R-:W-:Y:S01]  /*9ec0*/  LEA.HI R8, R3.reuse, R3, RZ, 0x1 ;  /* 0x0000000303087211 */ /* 0x040fe200078f08ff */
[----:B------:R-:W-:Y:S01]  /*9ed0*/  IMAD.SHL.U32 R3, R3, 0x10, RZ ;  /* 0x0000001003037824 */ /* 0x000fe200078e00ff */
[----:B------:R-:W-:Y:S02]  /*9ee0*/  PRMT R45, R13, 0x7604, R14 ;  /* 0x000076040d2d7816 */ /* 0x000fe4000000000e */
[----:B------:R-:W-:-:S02]  /*9ef0*/  SHF.R.S32.HI R8, RZ, 0x1, R8 ;  /* 0x00000001ff087819 */ /* 0x000fc40000011408 */
[----:B------:R-:W-:Y:S02]  /*9f00*/  LOP3.LUT R3, R62, 0x10, R3, 0xf8, !PT ;  /* 0x000000103e037812 */ /* 0x000fe400078ef803 */
[----:B------:R-:W-:Y:S01]  /*9f10*/  LOP3.LUT R41, R5, 0xff, RZ, 0xc0, !PT ;  /* 0x000000ff05297812 */ /* 0x000fe200078ec0ff */
[----:B------:R-:W-:Y:S01]  /*9f20*/  IMAD R12, R8, 0x1800, R61 ;  /* 0x00001800080c7824 */ /* 0x000fe200078e023d */
[----:B------:R-:W-:Y:S01]  /*9f30*/  LOP3.LUT R3, R3, R60, RZ, 0x3c, !PT ;  /* 0x0000003c03037212 */ /* 0x000fe200078e3cff */
[----:B------:R-:W0:Y:S01]  /*9f40*/  LDS.128 R8, [R20+0xf000] ;  /* 0x00f0000014087984 */ /* 0x000e220000000c00 */
[----:B------:R-:W-:Y:S02]  /*9f50*/  LOP3.LUT R38, R38, 0xff, RZ, 0xc0, !PT ;  /* 0x000000ff26267812 */ /* 0x000fe400078ec0ff */
[----:B------:R-:W-:Y:S02]  /*9f60*/  IADD3 R3, R17, R12, R3 ;  /* 0x0000000c11037210 */ /* 0x000fe40007ffe003 */
[----:B------:R-:W-:-:S02]  /*9f70*/  LOP3.LUT R43, R42, 0xff, RZ, 0xc0, !PT ;  /* 0x000000ff2a2b7812 */ /* 0x000fc400078ec0ff */
[----:B------:R-:W-:Y:S01]  /*9f80*/  PRMT R46, R46, 0x7604, R47 ;  /* 0x000076042e2e7816 */ /* 0x000fe2000000002f */
[----:B------:R-:W1:Y:S01]  /*9f90*/  LDS.128 R12, [R3+0xf000] ;  /* 0x00f00000030c7984 */ /* 0x000e620000000c00 */
[----:B------:R-:W-:Y:S02]  /*9fa0*/  PRMT R42, R38, 0x7604, R41 ;  /* 0x00007604262a7816 */ /* 0x000fe40000000029 */
[----:B------:R-:W-:Y:S02]  /*9fb0*/  SHF.R.U32.HI R47, RZ, 0x10, R5 ;  /* 0x00000010ff2f7819 */ /* 0x000fe40000011605 */
[----:B------:R-:W-:Y:S02]  /*9fc0*/  SHF.R.U32.HI R38, RZ, 0x10, R29 ;  /* 0x00000010ff267819 */ /* 0x000fe4000001161d */
[----:B------:R-:W-:Y:S01]  /*9fd0*/  SHF.R.U32.HI R41, RZ, 0x10, R31 ;  /* 0x00000010ff297819 */ /* 0x000fe2000001161f */
[----:B------:R-:W-:Y:S01]  /*9fe0*/  IMAD.U32 R47, R47, 0x10000, RZ ;  /* 0x000100002f2f7824 */ /* 0x000fe200078e00ff */
[----:B------:R-:W-:Y:S01]  /*9ff0*/  LOP3.LUT R44, R6, 0xff, RZ, 0xc0, !PT ;  /* 0x000000ff062c7812 */ /* 0x000fe200078ec0ff */
[----:B------:R-:W-:Y:S01]  /*a000*/  IMAD.U32 R38, R38, 0x10000, RZ ;  /* 0x0001000026267824 */ /* 0x000fe200078e00ff */
[----:B------:R-:W-:Y:S01]  /*a010*/  SHF.R.U32.HI R53, RZ, 0x10, R7 ;  /* 0x00000010ff357819 */ /* 0x000fe20000011607 */
[----:B------:R-:W-:Y:S01]  /*a020*/  IMAD.U32 R41, R41, 0x10000, RZ ;  /* 0x0001000029297824 */ /* 0x000fe200078e00ff */
[----:B------:R-:W-:-:S02]  /*a030*/  LOP3.LUT R49, R42, 0xff0000, R47, 0xf8, !PT ;  /* 0x00ff00002a317812 */ /* 0x000fc400078ef82f */
[----:B------:R-:W-:Y:S01]  /*a040*/  PRMT R51, R43, 0x7604, R44 ;  /* 0x000076042b337816 */ /* 0x000fe2000000002c */
[----:B------:R-:W-:Y:S01]  /*a050*/  IMAD.U32 R53, R53, 0x10000, RZ ;  /* 0x0001000035357824 */ /* 0x000fe200078e00ff */
[----:B------:R-:W-:Y:S02]  /*a060*/  LOP3.LUT R37, R37, 0xff0000, R38, 0xf8, !PT ;  /* 0x00ff000025257812 */ /* 0x000fe400078ef826 */
[----:B------:R-:W-:Y:S02]  /*a070*/  LOP3.LUT R43, R40, 0xff0000, R41, 0xf8, !PT ;  /* 0x00ff0000282b7812 */ /* 0x000fe400078ef829 */
[----:B------:R-:W-:Y:S02]  /*a080*/  LOP3.LUT R49, R49, 0xff000000, R5, 0xf8, !PT ;  /* 0xff00000031317812 */ /* 0x000fe400078ef805 */
[----:B------:R-:W-:Y:S02]  /*a090*/  LOP3.LUT R21, R21, 0xff0000, R28, 0xf8, !PT ;  /* 0x00ff000015157812 */ /* 0x000fe400078ef81c */
[----:B------:R-:W-:-:S02]  /*a0a0*/  LOP3.LUT R41, R37, 0xff000000, R29, 0xf8, !PT ;  /* 0xff00000025297812 */ /* 0x000fc400078ef81d */
[----:B------:R-:W-:Y:S02]  /*a0b0*/  LOP3.LUT R39, R39, 0xff0000, R30, 0xf8, !PT ;  /* 0x00ff000027277812 */ /* 0x000fe400078ef81e */
[----:B------:R-:W-:Y:S02]  /*a0c0*/  LOP3.LUT R47, R43, 0xff000000, R31, 0xf8, !PT ;  /* 0xff0000002b2f7812 */ /* 0x000fe400078ef81f */
[----:B------:R-:W-:Y:S02]  /*a0d0*/  LOP3.LUT R53, R46, 0xff0000, R53, 0xf8, !PT ;  /* 0x00ff00002e357812 */ /* 0x000fe400078ef835 */
[----:B------:R-:W-:Y:S02]  /*a0e0*/  LOP3.LUT R45, R45, 0xff0000, R4, 0xf8, !PT ;  /* 0x00ff00002d2d7812 */ /* 0x000fe400078ef804 */
[-C--:B0-----:R-:W-:Y:S02]  /*a0f0*/  F2FP.F16.E4M3.UNPACK_B R29, R8.reuse ;  /* 0x00000008ff1d723e */ /* 0x081fe400020006ff */
[----:B------:R-:W-:-:S02]  /*a100*/  F2FP.F16.E4M3.UNPACK_B R43, R8.H1 ;  /* 0x00000008ff2b723e */ /* 0x000fc400030006ff */
[----:B------:R-:W-:Y:S02]  /*a110*/  LOP3.LUT R51, R51, 0xff0000, R6, 0xf8, !PT ;  /* 0x00ff000033337812 */ /* 0x000fe400078ef806 */
[-C--:B------:R-:W-:Y:S02]  /*a120*/  F2FP.F16.E4M3.UNPACK_B R40, R11.reuse ;  /* 0x0000000bff28723e */ /* 0x080fe400020006ff */
[----:B------:R-:W-:Y:S02]  /*a130*/  F2FP.F16.E4M3.UNPACK_B R46, R11.H1 ;  /* 0x0000000bff2e723e */ /* 0x000fe400030006ff */
[----:B------:R-:W-:Y:S02]  /*a140*/  F2FP.F16.E4M3.UNPACK_B R50, R49 ;  /* 0x00000031ff32723e */ /* 0x000fe400020006ff */
[----:B-1----:R-:W-:Y:S02]  /*a150*/  F2FP.F16.E4M3.UNPACK_B R8, R13 ;  /* 0x0000000dff08723e */ /* 0x002fe400020006ff */
[----:B------:R-:W-:-:S02]  /*a160*/  LOP3.LUT R28, R21, 0xff000000, R28, 0xf8, !PT ;  /* 0xff000000151c7812 */ /* 0x000fc400078ef81c */
[----:B------:R-:W-:Y:S02]  /*a170*/  F2FP.F16.E4M3.UNPACK_B R11, R41 ;  /* 0x00000029ff0b723e */ /* 0x000fe400020006ff */
[----:B------:R-:W-:Y:S02]  /*a180*/  LOP3.LUT R21, R39, 0xff000000, R30, 0xf8, !PT ;  /* 0xff00000027157812 */ /* 0x000fe400078ef81e */
[----:B------:R-:W-:Y:S01]  /*a190*/  LOP3.LUT R39, R45, 0xff000000, R4, 0xf8, !PT ;  /* 0xff0000002d277812 */ /* 0x000fe200078ef804 */
[--C-:B------:R-:W-:Y:S01]  /*a1a0*/  HADD2.F32 R44, -RZ, R11.reuse.H0_H0 ;  /* 0x2000000bff2c7230 */ /* 0x100fe20000004100 */
[----:B------:R-:W-:Y:S01]  /*a1b0*/  LOP3.LUT R4, R51, 0xff000000, R6, 0xf8, !PT ;  /* 0xff00000033047812 */ /* 0x000fe200078ef806 */
[----:B------:R-:W-:Y:S01]  /*a1c0*/  HADD2.F32 R51, -RZ, R50.H0_H0 ;  /* 0x20000032ff337230 */ /* 0x000fe20000004100 */
[-C--:B------:R-:W-:Y:S01]  /*a1d0*/  F2FP.F16.E4M3.UNPACK_B R30, R9.reuse ;  /* 0x00000009ff1e723e */ /* 0x080fe200020006ff */
[--C-:B------:R-:W-:Y:S01]  /*a1e0*/  HADD2.F32 R6, -RZ, R8.reuse.H0_H0 ;  /* 0x20000008ff067230 */ /* 0x100fe20000004100 */
[----:B------:R-:W-:Y:S01]  /*a1f0*/  F2FP.F16.E4M3.UNPACK_B R31, R9.H1 ;  /* 0x00000009ff1f723e */ /* 0x000fe200030006ff */
[----:B------:R-:W-:Y:S01]  /*a200*/  HADD2.F32 R8, -RZ, R8.H1_H1 ;  /* 0x30000008ff087230 */ /* 0x000fe20000004100 */
[-C--:B------:R-:W-:Y:S01]  /*a210*/  F2FP.F16.E4M3.UNPACK_B R37, R12.reuse ;  /* 0x0000000cff25723e */ /* 0x080fe200020006ff */
[--C-:B------:R-:W-:Y:S01]  /*a220*/  HADD2.F32 R9, -RZ, R30.reuse.H0_H0 ;  /* 0x2000001eff097230 */ /* 0x100fe20000004100 */
[----:B------:R-:W-:Y:S01]  /*a230*/  F2FP.F16.E4M3.UNPACK_B R45, R12.H1 ;  /* 0x0000000cff2d723e */ /* 0x000fe200030006ff */
[C---:B------:R-:W-:Y:S01]  /*a240*/  FMUL.FTZ R12, R6.reuse, R51 ;  /* 0x00000033060c7220 */ /* 0x040fe20000410000 */
[-C--:B------:R-:W-:Y:S01]  /*a250*/  FMUL.FTZ R52, R6, R44.reuse ;  /* 0x0000002c06347220 */ /* 0x080fe20000410000 */
[----:B------:R-:W-:Y:S01]  /*a260*/  F2FP.F16.E4M3.UNPACK_B R38, R13.H1 ;  /* 0x0000000dff26723e */ /* 0x000fe200030006ff */
[----:B------:R-:W-:Y:S01]  /*a270*/  HADD2.F32 R30, -RZ, R30.H1_H1 ;  /* 0x3000001eff1e7230 */ /* 0x000fe20000004100 */
[----:B------:R-:W-:Y:S01]  /*a280*/  F2FP.F16.E4M3.UNPACK_B R49, R49.H1 ;  /* 0x00000031ff31723e */ /* 0x000fe200030006ff */
[C---:B------:R-:W-:Y:S01]  /*a290*/  FFMA.FTZ R6, R9.reuse, R44, -R12 ;  /* 0x0000002c09067223 */ /* 0x040fe2000001080c */
[----:B------:R-:W-:Y:S01]  /*a2a0*/  F2FP.F16.E4M3.UNPACK_B R41, R41.H1 ;  /* 0x00000029ff29723e */ /* 0x000fe200030006ff */
[----:B------:R-:W-:Y:S01]  /*a2b0*/  FFMA.FTZ R9, R9, R51, R52 ;  /* 0x0000003309097223 */ /* 0x000fe20000010034 */
[-C--:B------:R-:W-:Y:S01]  /*a2c0*/  F2FP.F16.E4M3.UNPACK_B R42, R15.reuse ;  /* 0x0000000fff2a723e */ /* 0x080fe200020006ff */
[----:B------:R-:W-:Y:S01]  /*a2d0*/  HADD2.F32 R51, -RZ, R50.H1_H1 ;  /* 0x30000032ff337230 */ /* 0x000fe20000004100 */
[----:B------:R-:W-:Y:S01]  /*a2e0*/  F2FP.F16.E4M3.UNPACK_B R48, R15.H1 ;  /* 0x0000000fff30723e */ /* 0x000fe200030006ff */
[----:B------:R-:W-:Y:S01]  /*a2f0*/  HADD2.F32 R15, -RZ, R11.H1_H1 ;  /* 0x3000000bff0f7230 */ /* 0x000fe20000004100 */
[----:B------:R-:W-:Y:S01]  /*a300*/  LOP3.LUT R53, R53, 0xff000000, R7, 0xf8, !PT ;  /* 0xff00000035357812 */ /* 0x000fe200078ef807 */
[----:B------:R-:W-:-:S02]  /*a310*/  HADD2.F32 R44, -RZ, R49.H0_H0 ;  /* 0x20000031ff2c7230 */ /* 0x000fc40000004100 */
[C---:B------:R-:W-:Y:S01]  /*a320*/  FMUL.FTZ R55, R8.reuse, R51 ;  /* 0x0000003308377220 */ /* 0x040fe20000410000 */
[----:B------:R-:W-:Y:S02]  /*a330*/  HADD2.F32 R11, -RZ, R38.H0_H0 ;  /* 0x20000026ff0b7230 */ /* 0x000fe40000004100 */
[----:B------:R-:W-:Y:S01]  /*a340*/  FMUL.FTZ R8, R8, R15 ;  /* 0x0000000f08087220 */ /* 0x000fe20000410000 */
[----:B------:R-:W-:Y:S01]  /*a350*/  HADD2.F32 R12, -RZ, R41.H0_H0 ;  /* 0x20000029ff0c7230 */ /* 0x000fe20000004100 */
[----:B------:R-:W-:Y:S01]  /*a360*/  F2FP.F16.E4M3.UNPACK_B R7, R14 ;  /* 0x0000000eff07723e */ /* 0x000fe200020006ff */
[----:B------:R-:W-:Y:S02]  /*a370*/  HADD2.F32 R13, -RZ, R31.H0_H0 ;  /* 0x2000001fff0d7230 */ /* 0x000fe40000004100 */
[C---:B------:R-:W-:Y:S01]  /*a380*/  FMUL.FTZ R50, R11.reuse, R44 ;  /* 0x0000002c0b327220 */ /* 0x040fe20000410000 */
[----:B------:R-:W-:Y:S01]  /*a390*/  FFMA.FTZ R8, R30, R51, R8 ;  /* 0x000000331e087223 */ /* 0x000fe20000010008 */
[-C--:B------:R-:W-:Y:S01]  /*a3a0*/  FMUL.FTZ R57, R11, R12.reuse ;  /* 0x0000000c0b397220 */ /* 0x080fe20000410000 */
[----:B------:R-:W-:Y:S01]  /*a3b0*/  F2FP.F16.E4M3.UNPACK_B R51, R53 ;  /* 0x00000035ff33723e */ /* 0x000fe200020006ff */
[----:B------:R-:W-:Y:S01]  /*a3c0*/  FFMA.FTZ R12, R13, R12, -R50 ;  /* 0x0000000c0d0c7223 */ /* 0x000fe20000010832 */
[----:B------:R-:W-:-:S02]  /*a3d0*/  HADD2.F32 R41, -RZ, R41.H1_H1 ;  /* 0x30000029ff297230 */ /* 0x000fc40000004100 */
[----:B------:R-:W-:Y:S01]  /*a3e0*/  FFMA.FTZ R13, R13, R44, R57 ;  /* 0x0000002c0d0d7223 */ /* 0x000fe20000010039 */
[----:B------:R-:W-:Y:S01]  /*a3f0*/  F2FP.F16.E4M3.UNPACK_B R44, R47 ;  /* 0x0000002fff2c723e */ /* 0x000fe200020006ff */
[----:B------:R-:W-:Y:S02]  /*a400*/  HADD2.F32 R38, -RZ, R38.H1_H1 ;  /* 0x30000026ff267230 */ /* 0x000fe40000004100 */
[----:B------:R-:W-:Y:S01]  /*a410*/  FFMA.FTZ R11, R30, R15, -R55 ;  /* 0x0000000f1e0b7223 */ /* 0x000fe20000010837 */
[----:B------:R-:W-:Y:S01]  /*a420*/  HADD2.F32 R50, -RZ, R49.H1_H1 ;  /* 0x30000031ff327230 */ /* 0x000fe20000004100 */
[----:B------:R-:W-:Y:S01]  /*a430*/  F2FP.F16.E4M3.UNPACK_B R47, R47.H1 ;  /* 0x0000002fff2f723e */ /* 0x000fe200030006ff */
[----:B------:R-:W-:Y:S02]  /*a440*/  HADD2.F32 R31, -RZ, R31.H1_H1 ;  /* 0x3000001fff1f7230 */ /* 0x000fe40000004100 */
[----:B------:R-:W-:Y:S01]  /*a450*/  FMUL.FTZ R55, R38, R41 ;  /* 0x0000002926377220 */ /* 0x000fe20000410000 */
[----:B------:R-:W-:-:S02]  /*a460*/  HADD2.F32 R52, -RZ, R51.H0_H0 ;  /* 0x20000033ff347230 */ /* 0x000fc40000004100 */
[-C--:B------:R-:W-:Y:S01]  /*a470*/  FMUL.FTZ R54, R38, R50.reuse ;  /* 0x0000003226367220 */ /* 0x080fe20000410000 */
[----:B------:R-:W-:Y:S02]  /*a480*/  HADD2.F32 R15, -RZ, R42.H0_H0 ;  /* 0x2000002aff0f7230 */ /* 0x000fe40000004100 */
[----:B------:R-:W-:Y:S01]  /*a490*/  FFMA.FTZ R38, R31, R50, R55 ;  /* 0x000000321f267223 */ /* 0x000fe20000010037 */
[----:B------:R-:W-:Y:S01]  /*a4a0*/  HADD2.F32 R49, -RZ, R44.H0_H0 ;  /* 0x2000002cff317230 */ /* 0x000fe20000004100 */
[----:B------:R-:W-:Y:S01]  /*a4b0*/  F2FP.F16.E4M3.UNPACK_B R50, R53.H1 ;  /* 0x00000035ff32723e */ /* 0x000fe200030006ff */
[----:B------:R-:W-:Y:S02]  /*a4c0*/  HADD2.F32 R30, -RZ, R40.H0_H0 ;  /* 0x20000028ff1e7230 */ /* 0x000fe40000004100 */
[C---:B------:R-:W-:Y:S01]  /*a4d0*/  FMUL.FTZ R57, R15.reuse, R52 ;  /* 0x000000340f397220 */ /* 0x040fe20000410000 */
[----:B------:R-:W-:Y:S02]  /*a4e0*/  HADD2.F32 R42, -RZ, R42.H1_H1 ;  /* 0x3000002aff2a7230 */ /* 0x000fe40000004100 */
[----:B------:R-:W-:Y:S01]  /*a4f0*/  FMUL.FTZ R59, R15, R49 ;  /* 0x000000310f3b7220 */ /* 0x000fe20000410000 */
[----:B------:R-:W-:Y:S01]  /*a500*/  FFMA.FTZ R15, R31, R41, -R54 ;  /* 0x000000291f0f7223 */ /* 0x000fe20000010836 */
[----:B------:R-:W-:Y:S01]  /*a510*/  FFMA.FTZ R31, R30, R49, -R57 ;  /* 0x000000311e1f7223 */ /* 0x000fe20000010839 */
[----:B------:R-:W-:-:S02]  /*a520*/  HADD2.F32 R41, -RZ, R40.H1_H1 ;  /* 0x30000028ff297230 */ /* 0x000fc40000004100 */
[----:B------:R-:W-:Y:S01]  /*a530*/  FFMA.FTZ R30, R30, R52, R59 ;  /* 0x000000341e1e7223 */ /* 0x000fe2000001003b */
[----:B------:R-:W-:Y:S01]  /*a540*/  HADD2.F32 R52, -RZ, R51.H1_H1 ;  /* 0x30000033ff347230 */ /* 0x000fe20000004100 */
[----:B------:R-:W-:Y:S01]  /*a550*/  F2FP.F16.E4M3.UNPACK_B R14, R14.H1 ;  /* 0x0000000eff0e723e */ /* 0x000fe200030006ff */
[----:B------:R-:W-:Y:S01]  /*a560*/  HADD2.F32 R53, -RZ, R50.H0_H0 ;  /* 0x20000032ff357230 */ /* 0x000fe20000004100 */
[----:B------:R-:W-:Y:S01]  /*a570*/  F2FP.F16.E4M3.UNPACK_B R5, R10 ;  /* 0x0000000aff05723e */ /* 0x000fe200020006ff */
[----:B------:R-:W-:Y:S02]  /*a580*/  HADD2.F32 R40, -RZ, R48.H0_H0 ;  /* 0x20000030ff287230 */ /* 0x000fe40000004100 */
[----:B------:R-:W-:Y:S01]  /*a590*/  FMUL.FTZ R54, R42, R52 ;  /* 0x000000342a367220 */ /* 0x000fe20000410000 */
[----:B------:R-:W-:Y:S01]  /*a5a0*/  HADD2.F32 R51, -RZ, R47.H0_H0 ;  /* 0x2000002fff337230 */ /* 0x000fe20000004100 */
[----:B------:R-:W-:Y:S01]  /*a5b0*/  F2FP.F16.E4M3.UNPACK_B R10, R10.H1 ;  /* 0x0000000aff0a723e */ /* 0x000fe200030006ff */
[----:B------:R-:W-:-:S02]  /*a5c0*/  HADD2.F32 R49, -RZ, R44.H1_H1 ;  /* 0x3000002cff317230 */ /* 0x000fc40000004100 */
[C---:B------:R-:W-:Y:S01]  /*a5d0*/  FMUL.FTZ R57, R40.reuse, R53 ;  /* 0x0000003528397220 */ /* 0x040fe20000410000 */
[----:B------:R-:W-:Y:S02]  /*a5e0*/  HADD2.F32 R44, -RZ, R46.H0_H0 ;  /* 0x2000002eff2c7230 */ /* 0x000fe40000004100 */
[----:B------:R-:W-:Y:S01]  /*a5f0*/  FMUL.FTZ R56, R40, R51 ;  /* 0x0000003328387220 */ /* 0x000fe20000410000 */
[----:B------:R-:W-:Y:S01]  /*a600*/  F2FP.SATFINITE.E4M3.F32.PACK_AB_MERGE_C R13, R38, R13, RZ ;  /* 0x0000000d260d723e */ /* 0x000fe200048070ff */
[-C--:B------:R-:W-:Y:S01]  /*a610*/  FMUL.FTZ R55, R42, R49.reuse ;  /* 0x000000312a377220 */ /* 0x080fe20000410000 */
[C---:B------:R-:W-:Y:S01]  /*a620*/  FFMA.FTZ R40, R41.reuse, R49, -R54 ;  /* 0x0000003129287223 */ /* 0x040fe20000010836 */
[C---:B------:R-:W-:Y:S01]  /*a630*/  FFMA.FTZ R42, R44.reuse, R51, -R57 ;  /* 0x000000332c2a7223 */ /* 0x040fe20000010839 */
[----:B------:R-:W-:Y:S01]  /*a640*/  FFMA.FTZ R44, R44, R53, R56 ;  /* 0x000000352c2c7223 */ /* 0x000fe20000010038 */
[----:B------:R-:W-:Y:S01]  /*a650*/  F2FP.F16.E4M3.UNPACK_B R53, R39.H1 ;  /* 0x00000027ff35723e */ /* 0x000fe200030006ff */
[----:B------:R-:W-:Y:S01]  /*a660*/  HADD2.F32 R54, -RZ, R50.H1_H1 ;  /* 0x30000032ff367230 */ /* 0x000fe20000004100 */
[----:B------:R-:W-:Y:S01]  /*a670*/  F2FP.F16.E4M3.UNPACK_B R50, R28.H1 ;  /* 0x0000001cff32723e */ /* 0x000fe200030006ff */
[----:B------:R-:W-:Y:S01]  /*a680*/  FFMA.FTZ R41, R41, R52, R55 ;  /* 0x0000003429297223 */ /* 0x000fe20000010037 */
[----:B------:R-:W-:Y:S01]  /*a690*/  HADD2.F32 R52, -RZ, R47.H1_H1 ;  /* 0x3000002fff347230 */ /* 0x000fe20000004100 */
[----:B------:R-:W-:Y:S01]  /*a6a0*/  F2FP.SATFINITE.E4M3.F32.PACK_AB_MERGE_C R9, R8, R9, R13 ;  /* 0x000000090809723e */ /* 0x000fe2000480700d */
[----:B------:R-:W-:-:S02]  /*a6b0*/  HADD2.F32 R49, -RZ, R48.H1_H1 ;  /* 0x30000030ff317230 */ /* 0x000fc40000004100 */
[----:B------:R-:W-:Y:S02]  /*a6c0*/  HADD2.F32 R55, -RZ, R53.H0_H0 ;  /* 0x20000035ff377230 */ /* 0x000fe40000004100 */
[----:B------:R-:W-:Y:S02]  /*a6d0*/  HADD2.F32 R48, -RZ, R45.H0_H0 ;  /* 0x2000002dff307230 */ /* 0x000fe40000004100 */
[C---:B------:R-:W-:Y:S01]  /*a6e0*/  FMUL.FTZ R56, R49.reuse, R54 ;  /* 0x0000003631387220 */ /* 0x040fe20000410000 */
[----:B------:R-:W-:Y:S02]  /*a6f0*/  HADD2.F32 R51, -RZ, R50.H0_H0 ;  /* 0x20000032ff337230 */ /* 0x000fe40000004100 */
[----:B------:R-:W-:Y:S01]  /*a700*/  FMUL.FTZ R59, R49, R52 ;  /* 0x00000034313b7220 */ /* 0x000fe20000410000 */
[----:B------:R-:W-:Y:S02]  /*a710*/  HADD2.F32 R47, -RZ, R46.H1_H1 ;  /* 0x3000002eff2f7230 */ /* 0x000fe40000004100 */
[----:B------:R-:W-:Y:S01]  /*a720*/  FMUL.FTZ R49, R48, R55 ;  /* 0x0000003730317220 */ /* 0x000fe20000410000 */
[----:B------:R-:W-:-:S02]  /*a730*/  HADD2.F32 R46, -RZ, R43.H0_H0 ;  /* 0x2000002bff2e7230 */ /* 0x000fc40000004100 */
[----:B------:R-:W-:Y:S01]  /*a740*/  FMUL.FTZ R48, R48, R51 ;  /* 0x0000003330307220 */ /* 0x000fe20000410000 */
[----:B------:R-:W-:Y:S02]  /*a750*/  HADD2.F32 R45, -RZ, R45.H1_H1 ;  /* 0x3000002dff2d7230 */ /* 0x000fe40000004100 */
[C---:B------:R-:W-:Y:S01]  /*a760*/  FFMA.FTZ R57, R47.reuse, R52, -R56 ;  /* 0x000000342f397223 */ /* 0x040fe20000010838 */
[----:B------:R-:W-:Y:S02]  /*a770*/  HADD2.F32 R50, -RZ, R50.H1_H1 ;  /* 0x30000032ff327230 */ /* 0x000fe40000004100 */
[C---:B------:R-:W-:Y:S01]  /*a780*/  FFMA.FTZ R55, R46.reuse, R55, R48 ;  /* 0x000000372e377223 */ /* 0x040fe20000010030 */
[----:B------:R-:W-:Y:S02]  /*a790*/  HADD2.F32 R48, -RZ, R53.H1_H1 ;  /* 0x30000035ff307230 */ /* 0x000fe40000004100 */
[----:B------:R-:W-:Y:S01]  /*a7a0*/  FFMA.FTZ R59, R47, R54, R59 ;  /* 0x000000362f3b7223 */ /* 0x000fe2000001003b */
[----:B------:R-:W-:Y:S01]  /*a7b0*/  F2FP.F16.E4M3.UNPACK_B R47, R39 ;  /* 0x00000027ff2f723e */ /* 0x000fe200020006ff */
[----:B------:R-:W-:Y:S01]  /*a7c0*/  FFMA.FTZ R51, R46, R51, -R49 ;  /* 0x000000332e337223 */ /* 0x000fe20000010831 */
[----:B------:R-:W-:Y:S01]  /*a7d0*/  HADD2.F32 R43, -RZ, R43.H1_H1 ;  /* 0x3000002bff2b7230 */ /* 0x000fe20000004100 */
[----:B------:R-:W-:Y:S01]  /*a7e0*/  F2FP.F16.E4M3.UNPACK_B R46, R28 ;  /* 0x0000001cff2e723e */ /* 0x000fe200020006ff */
[C---:B------:R-:W-:Y:S01]  /*a7f0*/  FMUL.FTZ R28, R45.reuse, R48 ;  /* 0x000000302d1c7220 */ /* 0x040fe20000410000 */
[----:B------:R-:W-:Y:S01]  /*a800*/  FMUL.FTZ R49, R45, R50 ;  /* 0x000000322d317220 */ /* 0x000fe20000410000 */
[----:B------:R-:W-:Y:S01]  /*a810*/  HADD2.F32 R45, -RZ, R47.H0_H0 ;  /* 0x2000002fff2d7230 */ /* 0x000fe20000004100 */
[----:B------:R-:W-:Y:S01]  /*a820*/  F2FP.SATFINITE.E4M3.F32.PACK_AB_MERGE_C R44, R59, R44, RZ ;  /* 0x0000002c3b2c723e */ /* 0x000fe200048070ff */
[----:B------:R-:W-:-:S02]  /*a830*/  HADD2.F32 R39, -RZ, R37.H0_H0 ;  /* 0x20000025ff277230 */ /* 0x000fc40000004100 */
        /* <DEDUP_REMOVED lines=8> */
[C---:B------:R-:W-:Y:S01]  /*a8c0*/  FFMA.FTZ R49, R28.reuse, R43, -R49 ;  /* 0x0000002b1c317223 */ /* 0x040fe20000010831 */
[----:B------:R-:W-:Y:S01]  /*a8d0*/  HADD2.F32 R46, -RZ, R46.H1_H1 ;  /* 0x3000002eff2e7230 */ /* 0x000fe20000004100 */
[----:B------:R-:W-:Y:S01]  /*a8e0*/  F2FP.F16.E4M3.UNPACK_B R43, R4.H1 ;  /* 0x00000004ff2b723e */ /* 0x000fe200030006ff */
[----:B------:R-:W-:Y:S02]  /*a8f0*/  HADD2.F32 R29, -RZ, R29.H1_H1 ;  /* 0x3000001dff1d7230 */ /* 0x000fe40000004100 */
[----:B------:R-:W-:Y:S01]  /*a900*/  FFMA.FTZ R47, R28, R45, R39 ;  /* 0x0000002d1c2f7223 */ /* 0x000fe20000010027 */
[C---:B------:R-:W-:Y:S01]  /*a910*/  FMUL.FTZ R50, R37.reuse, R48 ;  /* 0x0000003025327220 */ /* 0x040fe20000410000 */
[----:B------:R-:W-:Y:S01]  /*a920*/  F2FP.F16.E4M3.UNPACK_B R28, R21.H1 ;  /* 0x00000015ff1c723e */ /* 0x000fe200030006ff */
[-C--:B------:R-:W-:Y:S01]  /*a930*/  FMUL.FTZ R39, R37, R46.reuse ;  /* 0x0000002e25277220 */ /* 0x080fe20000410000 */
[----:B------:R-:W-:Y:S02]  /*a940*/  HADD2.F32 R45, -RZ, R43.H0_H0 ;  /* 0x2000002bff2d7230 */ /* 0x000fe40000004100 */
[----:B------:R-:W-:Y:S01]  /*a950*/  FFMA.FTZ R50, R29, R46, -R50 ;  /* 0x0000002e1d327223 */ /* 0x000fe20000010832 */
[----:B------:R-:W-:-:S02]  /*a960*/  HADD2.F32 R37, -RZ, R14.H0_H0 ;  /* 0x2000000eff257230 */ /* 0x000fc40000004100 */
[----:B------:R-:W-:Y:S01]  /*a970*/  FFMA.FTZ R48, R29, R48, R39 ;  /* 0x000000301d307223 */ /* 0x000fe20000010027 */
[--C-:B------:R-:W-:Y:S01]  /*a980*/  HADD2.F32 R29, -RZ, R28.reuse.H0_H0 ;  /* 0x2000001cff1d7230 */ /* 0x100fe20000004100 */
[----:B------:R-:W-:Y:S01]  /*a990*/  F2FP.F16.E4M3.UNPACK_B R21, R21 ;  /* 0x00000015ff15723e */ /* 0x000fe200020006ff */
[----:B------:R-:W-:Y:S02]  /*a9a0*/  HADD2.F32 R39, -RZ, R28.H1_H1 ;  /* 0x3000001cff277230 */ /* 0x000fe40000004100 */
[C---:B------:R-:W-:Y:S01]  /*a9b0*/  FMUL.FTZ R53, R37.reuse, R45 ;  /* 0x0000002d25357220 */ /* 0x040fe20000410000 */
[----:B------:R-:W-:Y:S02]  /*a9c0*/  HADD2.F32 R28, -RZ, R10.H0_H0 ;  /* 0x2000000aff1c7230 */ /* 0x000fe40000004100 */
[----:B------:R-:W-:Y:S01]  /*a9d0*/  FMUL.FTZ R37, R37, R29 ;  /* 0x0000001d25257220 */ /* 0x000fe20000410000 */
[----:B------:R-:W-:Y:S01]  /*a9e0*/  HADD2.F32 R43, -RZ, R43.H1_H1 ;  /* 0x3000002bff2b7230 */ /* 0x000fe20000004100 */
[----:B------:R-:W-:Y:S01]  /*a9f0*/  F2FP.F16.E4M3.UNPACK_B R4, R4 ;  /* 0x00000004ff04723e */ /* 0x000fe200020006ff */
[----:B------:R-:W-:-:S02]  /*aa00*/  HADD2.F32 R14, -RZ, R14.H1_H1 ;  /* 0x3000000eff0e7230 */ /* 0x000fc40000004100 */
[C---:B------:R-:W-:Y:S01]  /*aa10*/  FFMA.FTZ R53, R28.reuse, R29, -R53 ;  /* 0x0000001d1c357223 */ /* 0x040fe20000010835 */
[----:B------:R-:W-:Y:S02]  /*aa20*/  HADD2.F32 R10, -RZ, R10.H1_H1 ;  /* 0x3000000aff0a7230 */ /* 0x000fe40000004100 */
[----:B------:R-:W-:Y:S01]  /*aa30*/  FFMA.FTZ R45, R28, R45, R37 ;  /* 0x0000002d1c2d7223 */ /* 0x000fe20000010025 */
[--C-:B------:R-:W-:Y:S02]  /*aa40*/  HADD2.F32 R28, -RZ, R4.reuse.H1_H1 ;  /* 0x30000004ff1c7230 */ /* 0x100fe40000004100 */
[C---:B------:R-:W-:Y:S01]  /*aa50*/  FMUL.FTZ R29, R14.reuse, R43 ;  /* 0x0000002b0e1d7220 */ /* 0x040fe20000410000 */
[----:B------:R-:W-:Y:S01]  /*aa60*/  FMUL.FTZ R14, R14, R39 ;  /* 0x000000270e0e7220 */ /* 0x000fe20000410000 */
[----:B------:R-:W-:Y:S02]  /*aa70*/  F2FP.SATFINITE.E4M3.F32.PACK_AB_MERGE_C R54, R54, R55, RZ ;  /* 0x000000373636723e */ /* 0x000fe400048070ff */
[C---:B------:R-:W-:Y:S01]  /*aa80*/  FFMA.FTZ R56, R10.reuse, R39, -R29 ;  /* 0x000000270a387223 */ /* 0x040fe2000001081d */
[----:B------:R-:W-:Y:S01]  /*aa90*/  FFMA.FTZ R58, R10, R43, R14 ;  /* 0x0000002b0a3a7223 */ /* 0x000fe2000001000e */
[--C-:B------:R-:W-:Y:S01]  /*aaa0*/  HADD2.F32 R29, -RZ, R21.reuse.H0_H0 ;  /* 0x20000015ff1d7230 */ /* 0x100fe20000004100 */
[----:B------:R-:W-:Y:S01]  /*aab0*/  F2FP.SATFINITE.E4M3.F32.PACK_AB_MERGE_C R8, R48, R47, R54 ;  /* 0x0000002f3008723e */ /* 0x000fe20004807036 */
        /* <DEDUP_REMOVED lines=27> */
.L_x_1178:
[----:B------:R-:W-:Y:S05]  /*ac70*/  BSYNC B1 ;  /* 0x0000000000017941 */ /* 0x000fea0003800000 */
.L_x_1177:
[----:B------:R-:W-:Y:S05]  /*ac80*/  @P1 BRA `(.L_x_1164) ;  /* 0x0000001000001947 */ /* 0x000fea0003800000 */
[----:B------:R-:W2:Y:S01]  /*ac90*/  LDL R49, [R1+0x5c] ;  /* 0x00005c0001317983 */ /* 0x000ea20000100800 */
[----:B-1---5:R-:W-:Y:S02]  /*aca0*/  SHF.R.U32.HI R4, RZ, 0x8, R32 ;  /* 0x00000008ff047819 */ /* 0x022fe40000011620 */
[----:B------:R-:W-:Y:S02]  /*acb0*/  SHF.R.S32.HI R9, RZ, 0x1f, R63 ;  /* 0x0000001fff097819 */ /* 0x000fe4000001143f */
[----:B------:R-:W-:Y:S02]  /*acc0*/  LOP3.LUT R3, R32, 0xff, RZ, 0xc0, !PT ;  /* 0x000000ff20037812 */ /* 0x000fe400078ec0ff */
[----:B------:R-:W-:Y:S02]  /*acd0*/  LOP3.LUT R4, R4, 0xff, RZ, 0xc0, !PT ;  /* 0x000000ff04047812 */ /* 0x000fe400078ec0ff */
[----:B------:R-:W-:Y:S02]  /*ace0*/  LEA.HI R9, R9, R63, RZ, 0x4 ;  /* 0x0000003f09097211 */ /* 0x000fe400078f20ff */
[----:B------:R-:W-:-:S02]  /*acf0*/  PRMT R12, R4, 0x7604, R3 ;  /* 0x00007604040c7816 */ /* 0x000fc40000000003 */
[----:B------:R-:W-:Y:S02]  /*ad00*/  SHF.R.U32.HI R4, RZ, 0x8, R34 ;  /* 0x00000008ff047819 */ /* 0x000fe40000011622 */
[----:B------:R-:W-:Y:S02]  /*ad10*/  SHF.R.S32.HI R9, RZ, 0x4, R9 ;  /* 0x00000004ff097819 */ /* 0x000fe40000011409 */
[----:B------:R-:W-:Y:S02]  /*ad20*/  LOP3.LUT R3, R34, 0xff, RZ, 0xc0, !PT ;  /* 0x000000ff22037812 */ /* 0x000fe400078ec0ff */
[----:B------:R-:W-:Y:S02]  /*ad30*/  SHF.R.U32.HI R8, RZ, 0x8, R24 ;  /* 0x00000008ff087819 */ /* 0x000fe40000011618 */
[----:B------:R-:W-:Y:S02]  /*ad40*/  LOP3.LUT R4, R4, 0xff, RZ, 0xc0, !PT ;  /* 0x000000ff04047812 */ /* 0x000fe400078ec0ff */
[----:B------:R-:W-:-:S02]  /*ad50*/  LEA.HI R0, R0, R9, RZ, 0x1c ;  /* 0x0000000900007211 */ /* 0x000fc400078fe0ff */
[----:B------:R-:W-:Y:S02]  /*ad60*/  LOP3.LUT R7, R24, 0xff, RZ, 0xc0, !PT ;  /* 0x000000ff18077812 */ /* 0x000fe400078ec0ff */
[----:B------:R-:W-:Y:S02]  /*ad70*/  LOP3.LUT R8, R8, 0xff, RZ, 0xc0, !PT ;  /* 0x000000ff08087812 */ /* 0x000fe400078ec0ff */
[----:B------:R-:W-:Y:S02]  /*ad80*/  PRMT R21, R4, 0x7604, R3 ;  /* 0x0000760404157816 */ /* 0x000fe40000000003 */
[C---:B------:R-:W-:Y:S01]  /*ad90*/  LEA.HI R3, R0.reuse, R0, RZ, 0x1 ;  /* 0x0000000000037211 */ /* 0x040fe200078f08ff */
[----:B------:R-:W-:Y:S01]  /*ada0*/  IMAD.SHL.U32 R0, R0, 0x10, RZ ;  /* 0x0000001000007824 */ /* 0x000fe200078e00ff */
[----:B------:R-:W-:Y:S02]  /*adb0*/  PRMT R31, R8, 0x7604, R7 ;  /* 0x00007604081f7816 */ /* 0x000fe40000000007 */
[----:B------:R-:W-:-:S02]  /*adc0*/  SHF.R.U32.HI R6, RZ, 0x8, R33 ;  /* 0x00000008ff067819 */ /* 0x000fc40000011621 */
[----:B------:R-:W-:Y:S02]  /*add0*/  SHF.R.U32.HI R8, RZ, 0x8, R26 ;  /* 0x00000008ff087819 */ /* 0x000fe4000001161a */
[----:B------:R-:W-:Y:S02]  /*ade0*/  SHF.R.S32.HI R3, RZ, 0x1, R3 ;  /* 0x00000001ff037819 */ /* 0x000fe40000011403 */
[----:B------:R-:W-:Y:S02]  /*adf0*/  LOP3.LUT R0, R62, 0x10, R0, 0xf8, !PT ;  /* 0x000000103e007812 */ /* 0x000fe400078ef800 */
[----:B------:R-:W-:Y:S02]  /*ae00*/  LOP3.LUT R5, R33, 0xff, RZ, 0xc0, !PT ;  /* 0x000000ff21057812 */ /* 0x000fe400078ec0ff */
[----:B------:R-:W-:Y:S02]  /*ae10*/  LOP3.LUT R6, R6, 0xff, RZ, 0xc0, !PT ;  /* 0x000000ff06067812 */ /* 0x000fe400078ec0ff */
[----:B------:R-:W-:Y:S01]  /*ae20*/  LOP3.LUT R20, R8, 0xff, RZ, 0xc0, !PT ;  /* 0x000000ff08147812 */ /* 0x000fe200078ec0ff */
[----:B------:R-:W-:Y:S01]  /*ae30*/  IMAD R8, R3, 0x1800, R61 ;  /* 0x0000180003087824 */ /* 0x000fe200078e023d */
[----:B0-----:R-:W-:-:S02]  /*ae40*/  SHF.R.U32.HI R10, RZ, 0x8, R25 ;  /* 0x00000008ff0a7819 */ /* 0x001fc40000011619 */
[----:B------:R-:W-:Y:S02]  /*ae50*/  LOP3.LUT R0, R0, R60, RZ, 0x3c, !PT ;  /* 0x0000003c00007212 */ /* 0x000fe400078e3cff */
[----:B------:R-:W-:Y:S02]  /*ae60*/  PRMT R14, R6, 0x7604, R5 ;  /* 0x00007604060e7816 */ /* 0x000fe40000000005 */
[----:B------:R-:W-:Y:S02]  /*ae70*/  SHF.R.U32.HI R6, RZ, 0x8, R35 ;  /* 0x00000008ff067819 */ /* 0x000fe40000011623 */
[----:B------:R-:W-:Y:S02]  /*ae80*/  LOP3.LUT R9, R25, 0xff, RZ, 0xc0, !PT ;  /* 0x000000ff19097812 */ /* 0x000fe400078ec0ff */
[----:B------:R-:W-:Y:S02]  /*ae90*/  LOP3.LUT R11, R26, 0xff, RZ, 0xc0, !PT ;  /* 0x000000ff1a0b7812 */ /* 0x000fe400078ec0ff */
[----:B------:R-:W-:-:S02]  /*aea0*/  LOP3.LUT R10, R10, 0xff, RZ, 0xc0, !PT ;  /* 0x000000ff0a0a7812 */ /* 0x000fc400078ec0ff */
[----:B------:R-:W-:Y:S02]  /*aeb0*/  IADD3 R0, R17, R8, R0 ;  /* 0x0000000811007210 */ /* 0x000fe40007ffe000 */
[----:B------:R-:W-:Y:S02]  /*aec0*/  LOP3.LUT R5, R35, 0xff, RZ, 0xc0, !PT ;  /* 0x000000ff23057812 */ /* 0x000fe400078ec0ff */
[----:B------:R-:W-:Y:S02]  /*aed0*/  LOP3.LUT R6, R6, 0xff, RZ, 0xc0, !PT ;  /* 0x000000ff06067812 */ /* 0x000fe400078ec0ff */
[----:B------:R-:W-:Y:S02]  /*aee0*/  PRMT R30, R10, 0x7604, R9 ;  /* 0x000076040a1e7816 */ /* 0x000fe40000000009 */
[----:B------:R-:W-:Y:S02]  /*aef0*/  PRMT R39, R20, 0x7604, R11 ;  /* 0x0000760414277816 */ /* 0x000fe4000000000b */
[----:B------:R-:W0:Y:S01]  /*af00*/  LDS.128 R8, [R0+0xf000] ;  /* 0x00f0000000087984 */ /* 0x000e220000000c00 */
[----:B------:R-:W-:-:S02]  /*af10*/  PRMT R29, R6, 0x7604, R5 ;  /* 0x00007604061d7816 */ /* 0x000fc40000000005 */
[----:B------:R-:W-:Y:S02]  /*af20*/  SHF.R.U32.HI R28, RZ, 0x8, R27 ;  /* 0x00000008ff1c7819 */ /* 0x000fe4000001161b */
[----:B------:R-:W-:Y:S02]  /*af30*/  LOP3.LUT R13, R27, 0xff, RZ, 0xc0, !PT ;  /* 0x000000ff1b0d7812 */ /* 0x000fe400078ec0ff */
[----:B------:R-:W-:Y:S02]  /*af40*/  LOP3.LUT R28, R28, 0xff, RZ, 0xc0, !PT ;  /* 0x000000ff1c1c7812 */ /* 0x000fe400078ec0ff */
[----:B------:R-:W-:Y:S02]  /*af50*/  SHF.R.U32.HI R3, RZ, 0x10, R32 ;  /* 0x00000010ff037819 */ /* 0x000fe40000011620 */
[----:B------:R-:W-:Y:S02]  /*af60*/  PRMT R43, R28, 0x7604, R13 ;  /* 0x000076041c2b7816 */ /* 0x000fe4000000000d */
[----:B------:R-:W-:-:S02]  /*af70*/  SHF.R.U32.HI R13, RZ, 0x10, R33 ;  /* 0x00000010ff0d7819 */ /* 0x000fc40000011621 */
[----:B------:R-:W-:Y:S02]  /*af80*/  SHF.R.U32.HI R15, RZ, 0x10, R34 ;  /* 0x00000010ff0f7819 */ /* 0x000fe40000011622 */
[----:B------:R-:W-:Y:S02]  /*af90*/  LOP3.LUT R13, R13, 0xff, RZ, 0xc0, !PT ;  /* 0x000000ff0d0d7812 */ /* 0x000fe400078ec0ff */
[----:B------:R-:W-:Y:S02]  /*afa0*/  LOP3.LUT R3, R3, 0xff, RZ, 0xc0, !PT ;  /* 0x000000ff03037812 */ /* 0x000fe400078ec0ff */
[----:B------:R-:W-:Y:S02]  /*afb0*/  LOP3.LUT R20, R15, 0xff, RZ, 0xc0, !PT ;  /* 0x000000ff0f147812 */ /* 0x000fe400078ec0ff */
[----:B------:R-:W-:Y:S02]  /*afc0*/  PRMT R15, R13, 0x7054, R14 ;  /* 0x000070540d0f7816 */ /* 0x000fe4000000000e */
[----:B------:R-:W-:-:S02]  /*afd0*/  SHF.R.U32.HI R13, RZ, 0x10, R25 ;  /* 0x00000010ff0d7819 */ /* 0x000fc40000011619 */
[----:B------:R-:W-:Y:S02]  /*afe0*/  PRMT R3, R3, 0x7054, R12 ;  /* 0x0000705403037816 */ /* 0x000fe4000000000c */
[----:B------:R-:W-:Y:S02]  /*aff0*/  PRMT R21, R20, 0x7054, R21 ;  /* 0x0000705414157816 */ /* 0x000fe40000000015 */
[----:B------:R-:W-:Y:S02]  /*b000*/  SHF.R.U32.HI R12, RZ, 0x10, R24 ;  /* 0x00000010ff0c7819 */ /* 0x000fe40000011618 */
[----:B------:R-:W-:Y:S02]  /*b010*/  SHF.R.U32.HI R20, RZ, 0x10, R27 ;  /* 0x00000010ff147819 */ /* 0x000fe4000001161b */
[----:B------:R-:W-:Y:S02]  /*b020*/  LOP3.LUT R13, R13, 0xff, RZ, 0xc0, !PT ;  /* 0x000000ff0d0d7812 */ /* 0x000fe400078ec0ff */
[----:B------:R-:W-:-:S02]  /*b030*/  SHF.R.U32.HI R28, RZ, 0x10, R35 ;  /* 0x00000010ff1c7819 */ /* 0x000fc40000011623 */
[----:B------:R-:W-:Y:S02]  /*b040*/  LOP3.LUT R12, R12, 0xff, RZ, 0xc0, !PT ;  /* 0x000000ff0c0c7812 */ /* 0x000fe400078ec0ff */
[----:B------:R-:W-:Y:S02]  /*b050*/  SHF.R.U32.HI R14, RZ, 0x10, R26 ;  /* 0x00000010ff0e7819 */ /* 0x000fe4000001161a */
[----:B------:R-:W-:Y:S02]  /*b060*/  LOP3.LUT R20, R20, 0xff, RZ, 0xc0, !PT ;  /* 0x000000ff14147812 */ /* 0x000fe400078ec0ff */
[----:B------:R-:W-:Y:S02]  /*b070*/  PRMT R37, R13, 0x7054, R30 ;  /* 0x000070540d257816 */ /* 0x000fe4000000001e */
[----:B------:R-:W-:Y:S02]  /*b080*/  LOP3.LUT R28, R28, 0xff, RZ, 0xc0, !PT ;  /* 0x000000ff1c1c7812 */ /* 0x000fe400078ec0ff */
[----:B------:R-:W-:-:S02]  /*b090*/  PRMT R31, R12, 0x7054, R31 ;  /* 0x000070540c1f7816 */ /* 0x000fc4000000001f */
[----:B------:R-:W-:Y:S02]  /*b0a0*/  LOP3.LUT R14, R14, 0xff, RZ, 0xc0, !PT ;  /* 0x000000ff0e0e7812 */ /* 0x000fe400078ec0ff */
[----:B------:R-:W-:Y:S02]  /*b0b0*/  PRMT R43, R20, 0x7054, R43 ;  /* 0x00007054142b7816 */ /* 0x000fe4000000002b */
[----:B------:R-:W-:Y:S02]  /*b0c0*/  LOP3.LUT R13, R3, 0xff000000, R32, 0xf8, !PT ;  /* 0xff000000030d7812 */ /* 0x000fe400078ef820 */
[----:B------:R-:W-:Y:S02]  /*b0d0*/  LOP3.LUT R38, R37, 0xff000000, R25, 0xf8, !PT ;  /* 0xff00000025267812 */ /* 0x000fe400078ef819 */
[----:B------:R-:W-:Y:S02]  /*b0e0*/  LOP3.LUT R32, R15, 0xff000000, R33, 0xf8, !PT ;  /* 0xff0000000f207812 */ /* 0x000fe400078ef821 */
[----:B------:R-:W-:-:S02]  /*b0f0*/  PRMT R29, R28, 0x7054, R29 ;  /* 0x000070541c1d7816 */ /* 0x000fc4000000001d */
[----:B------:R-:W-:Y:S02]  /*b100*/  LOP3.LUT R28, R31, 0xff000000, R24, 0xf8, !PT ;  /* 0xff0000001f1c7812 */ /* 0x000fe400078ef818 */
[----:B------:R-:W-:Y:S02]  /*b110*/  PRMT R41, R14, 0x7054, R39 ;  /* 0x000070540e297816 */ /* 0x000fe40000000027 */
[----:B------:R-:W-:Y:S02]  /*b120*/  LOP3.LUT R42, R43, 0xff000000, R27, 0xf8, !PT ;  /* 0xff0000002b2a7812 */ /* 0x000fe400078ef81b */
[----:B------:R-:W-:Y:S02]  /*b130*/  F2FP.F16.E4M3.UNPACK_B R40, R38 ;  /* 0x00000026ff28723e */ /* 0x000fe400020006ff */
[----:B0-----:R-:W-:Y:S02]  /*b140*/  F2FP.F16.E4M3.UNPACK_B R24, R9 ;  /* 0x00000009ff18723e */ /* 0x001fe400020006ff */
[----:B------:R-:W-:-:S02]  /*b150*/  F2FP.F16.E4M3.UNPACK_B R27, R32 ;  /* 0x00000020ff1b723e */ /* 0x000fc400020006ff */
[----:B------:R-:W-:Y:S02]  /*b160*/  LOP3.LUT R3, R21, 0xff000000, R34, 0xf8, !PT ;  /* 0xff00000015037812 */ /* 0x000fe400078ef822 */
[----:B------:R-:W-:Y:S01]  /*b170*/  LOP3.LUT R12, R41, 0xff000000, R26, 0xf8, !PT ;  /* 0xff000000290c7812 */ /* 0x000fe200078ef81a */
[--C-:B------:R-:W-:Y:S01]  /*b180*/  HADD2.F32 R41, -RZ, R40.reuse.H0_H0 ;  /* 0x20000028ff297230 */ /* 0x100fe20000004100 */
[----:B------:R-:W-:Y:S01]  /*b190*/  F2FP.F16.E4M3.UNPACK_B R25, R9.H1 ;  /* 0x00000009ff19723e */ /* 0x000fe200030006ff */
[--C-:B------:R-:W-:Y:S01]  /*b1a0*/  HADD2.F32 R37, -RZ, R27.reuse.H0_H0 ;  /* 0x2000001bff257230 */ /* 0x100fe20000004100 */
[-C--:B------:R-:W-:Y:S01]  /*b1b0*/  F2FP.F16.E4M3.UNPACK_B R26, R8.reuse ;  /* 0x00000008ff1a723e */ /* 0x080fe200020006ff */
[----:B------:R-:W-:Y:S01]  /*b1c0*/  HADD2.F32 R27, -RZ, R27.H1_H1 ;  /* 0x3000001bff1b7230 */ /* 0x000fe20000004100 */
[----:B------:R-:W-:Y:S01]  /*b1d0*/  F2FP.F16.E4M3.UNPACK_B R34, R8.H1 ;  /* 0x00000008ff22723e */ /* 0x000fe200030006ff */
[----:B------:R-:W-:Y:S01]  /*b1e0*/  HADD2.F32 R40, -RZ, R40.H1_H1 ;  /* 0x30000028ff287230 */ /* 0x000fe20000004100 */
[----:B------:R-:W-:-:S02]  /*b1f0*/  F2FP.F16.E4M3.UNPACK_B R32, R32.H1 ;  /* 0x00000020ff20723e */ /* 0x000fc400030006ff */
[----:B------:R-:W-:Y:S02]  /*b200*/  LOP3.LUT R39, R29, 0xff000000, R35, 0xf8, !PT ;  /* 0xff0000001d277812 */ /* 0x000fe400078ef823 */
[-C--:B------:R-:W-:Y:S02]  /*b210*/  F2FP.F16.E4M3.UNPACK_B R33, R11.reuse ;  /* 0x0000000bff21723e */ /* 0x080fe400020006ff */
[----:B------:R-:W-:Y:S02]  /*b220*/  F2FP.F16.E4M3.UNPACK_B R35, R11.H1 ;  /* 0x0000000bff23723e */ /* 0x000fe400030006ff */
[----:B------:R-:W-:Y:S01]  /*b230*/  F2FP.F16.E4M3.UNPACK_B R11, R10.H1 ;  /* 0x0000000aff0b723e */ /* 0x000fe200030006ff */
[----:B--2---:R-:W0:Y:S02]  /*b240*/  LDS.128 R4, [R49+0xf000] ;  /* 0x00f0000031047984 */ /* 0x004e240000000c00 */
[-C--:B0-----:R-:W-:Y:S02]  /*b250*/  F2FP.F16.E4M3.UNPACK_B R15, R5.reuse ;  /* 0x00000005ff0f723e */ /* 0x081fe400020006ff */
[----:B------:R-:W-:Y:S01]  /*b260*/  F2FP.F16.E4M3.UNPACK_B R21, R5.H1 ;  /* 0x00000005ff15723e */ /* 0x000fe200030006ff */
[--C-:B------:R-:W-:Y:S01]  /*b270*/  HADD2.F32 R5, -RZ, R24.reuse.H0_H0 ;  /* 0x20000018ff057230 */ /* 0x100fe20000004100 */
[-C--:B------:R-:W-:Y:S01]  /*b280*/  F2FP.F16.E4M3.UNPACK_B R30, R7.reuse ;  /* 0x00000007ff1e723e */ /* 0x080fe200020006ff */
[----:B------:R-:W-:Y:S01]  /*b290*/  HADD2.F32 R20, -RZ, R15.H0_H0 ;  /* 0x2000000fff147230 */ /* 0x000fe20000004100 */
[----:B------:R-:W-:Y:S01]  /*b2a0*/  F2FP.F16.E4M3.UNPACK_B R31, R7.H1 ;  /* 0x00000007ff1f723e */ /* 0x000fe200030006ff */
[----:B------:R-:W-:-:S02]  /*b2b0*/  HADD2.F32 R24, -RZ, R24.H1_H1 ;  /* 0x30000018ff187230 */ /* 0x000fc40000004100 */
[C---:B------:R-:W-:Y:S01]  /*b2c0*/  FMUL.FTZ R9, R5.reuse, R41 ;  /* 0x0000002905097220 */ /* 0x040fe20000410000 */
[-C--:B------:R-:W-:Y:S01]  /*b2d0*/  FMUL.FTZ R8, R5, R37.reuse ;  /* 0x0000002505087220 */ /* 0x080fe20000410000 */
[----:B------:R-:W-:Y:S01]  /*b2e0*/  F2FP.F16.E4M3.UNPACK_B R14, R4 ;  /* 0x00000004ff0e723e */ /* 0x000fe200020006ff */
[----:B------:R-:W-:Y:S02]  /*b2f0*/  HADD2.F32 R15, -RZ, R15.H1_H1 ;  /* 0x3000000fff0f7230 */ /* 0x000fe40000004100 */
[C---:B------:R-:W-:Y:S01]  /*b300*/  FFMA.FTZ R5, R20.reuse, R37, -R9 ;  /* 0x0000002514057223 */ /* 0x040fe20000010809 */
[----:B------:R-:W-:Y:S01]  /*b310*/  FFMA.FTZ R9, R20, R41, R8 ;  /* 0x0000002914097223 */ /* 0x000fe20000010008 */
[----:B------:R-:W-:Y:S01]  /*b320*/  F2FP.F16.E4M3.UNPACK_B R41, R38.H1 ;  /* 0x00000026ff29723e */ /* 0x000fe200030006ff */
[----:B------:R-:W-:Y:S01]  /*b330*/  HADD2.F32 R8, -RZ, R25.H0_H0 ;  /* 0x20000019ff087230 */ /* 0x000fe20000004100 */
[----:B------:R-:W-:Y:S01]  /*b340*/  F2FP.F16.E4M3.UNPACK_B R29, R4.H1 ;  /* 0x00000004ff1d723e */ /* 0x000fe200030006ff */
[--C-:B------:R-:W-:Y:S01]  /*b350*/  HADD2.F32 R37, -RZ, R32.reuse.H0_H0 ;  /* 0x20000020ff257230 */ /* 0x100fe20000004100 */
[-C--:B------:R-:W-:Y:S01]  /*b360*/  F2FP.F16.E4M3.UNPACK_B R4, R6.reuse ;  /* 0x00000006ff04723e */ /* 0x080fe200020006ff */
[----:B------:R-:W-:Y:S01]  /*b370*/  HADD2.F32 R43, -RZ, R41.H0_H0 ;  /* 0x20000029ff2b7230 */ /* 0x000fe20000004100 */
[----:B------:R-:W-:Y:S01]  /*b380*/  F2FP.F16.E4M3.UNPACK_B R7, R6.H1 ;  /* 0x00000006ff07723e */ /* 0x000fe200030006ff */
[----:B------:R-:W-:Y:S01]  /*b390*/  HADD2.F32 R20, -RZ, R21.H0_H0 ;  /* 0x20000015ff147230 */ /* 0x000fe20000004100 */
[----:B------:R-:W-:Y:S01]  /*b3a0*/  F2FP.F16.E4M3.UNPACK_B R6, R10 ;  /* 0x0000000aff06723e */ /* 0x000fe200020006ff */
[CC--:B------:R-:W-:Y:S01]  /*b3b0*/  FMUL.FTZ R10, R24.reuse, R40.reuse ;  /* 0x00000028180a7220 */ /* 0x0c0fe20000410000 */
[----:B------:R-:W-:Y:S01]  /*b3c0*/  FMUL.FTZ R45, R24, R27 ;  /* 0x0000001b182d7220 */ /* 0x000fe20000410000 */
[C---:B------:R-:W-:Y:S01]  /*b3d0*/  FMUL.FTZ R47, R8.reuse, R43 ;  /* 0x0000002b082f7220 */ /* 0x040fe20000410000 */
[----:B------:R-:W-:Y:S01]  /*b3e0*/  FMUL.FTZ R24, R8, R37 ;  /* 0x0000002508187220 */ /* 0x000fe20000410000 */
[C---:B------:R-:W-:Y:S01]  /*b3f0*/  FFMA.FTZ R10, R15.reuse, R27, -R10 ;  /* 0x0000001b0f0a7223 */ /* 0x040fe2000001080a */
[----:B------:R-:W-:Y:S01]  /*b400*/  FFMA.FTZ R8, R15, R40, R45 ;  /* 0x000000280f087223 */ /* 0x000fe2000001002d */
[C---:B------:R-:W-:Y:S01]  /*b410*/  FFMA.FTZ R15, R20.reuse, R37, -R47 ;  /* 0x00000025140f7223 */ /* 0x040fe2000001082f */
[----:B------:R-:W-:Y:S01]  /*b420*/  FFMA.FTZ R20, R20, R43, R24 ;  /* 0x0000002b14147223 */ /* 0x000fe20000010018 */
[----:B------:R-:W-:Y:S01]  /*b430*/  F2FP.F16.E4M3.UNPACK_B R43, R42 ;  /* 0x0000002aff2b723e */ /* 0x000fe200020006ff */
[----:B------:R-:W-:Y:S01]  /*b440*/  HADD2.F32 R38, -RZ, R32.H1_H1 ;  /* 0x30000020ff267230 */ /* 0x000fe20000004100 */
[-C--:B------:R-:W-:Y:S01]  /*b450*/  F2FP.F16.E4M3.UNPACK_B R37, R39.reuse ;  /* 0x00000027ff25723e */ /* 0x080fe200020006ff */
[----:B------:R-:W-:Y:S01]  /*b460*/  HADD2.F32 R25, -RZ, R25.H1_H1 ;  /* 0x30000019ff197230 */ /* 0x000fe20000004100 */
[----:B------:R-:W-:Y:S01]  /*b470*/  F2FP.F16.E4M3.UNPACK_B R39, R39.H1 ;  /* 0x00000027ff27723e */ /* 0x000fe200030006ff */
[----:B------:R-:W-:-:S02]  /*b480*/  HADD2.F32 R40, -RZ, R41.H1_H1 ;  /* 0x30000029ff287230 */ /* 0x000fc40000004100 */
[----:B------:R-:W-:Y:S02]  /*b490*/  HADD2.F32 R21, -RZ, R21.H1_H1 ;  /* 0x30000015ff157230 */ /* 0x000fe40000004100 */
[C---:B------:R-:W-:Y:S01]  /*b4a0*/  FMUL.FTZ R27, R25.reuse, R38 ;  /* 0x00000026191b7220 */ /* 0x040fe20000410000 */
[----:B------:R-:W-:Y:S02]  /*b4b0*/  HADD2.F32 R45, -RZ, R43.H0_H0 ;  /* 0x2000002bff2d7230 */ /* 0x000fe40000004100 */
[-C--:B------:R-:W-:Y:S01]  /*b4c0*/  FMUL.FTZ R44, R25, R40.reuse ;  /* 0x00000028192c7220 */ /* 0x080fe20000410000 */
[----:B------:R-:W-:Y:S02]  /*b4d0*/  HADD2.F32 R24, -RZ, R33.H0_H0 ;  /* 0x20000021ff187230 */ /* 0x000fe40000004100 */
[----:B------:R-:W-:Y:S01]  /*b4e0*/  FFMA.FTZ R27, R21, R40, R27 ;  /* 0x00000028151b7223 */ /* 0x000fe2000001001b */
[----:B------:R-:W-:Y:S01]  /*b4f0*/  HADD2.F32 R41, -RZ, R37.H0_H0 ;  /* 0x20000025ff297230 */ /* 0x000fe20000004100 */
[----:B------:R-:W-:Y:S01]  /*b500*/  F2FP.F16.E4M3.UNPACK_B R40, R42.H1 ;  /* 0x0000002aff28723e */ /* 0x000fe200030006ff */
[----:B------:R-:W-:-:S02]  /*b510*/  HADD2.F32 R32, -RZ, R30.H0_H0 ;  /* 0x2000001eff207230 */ /* 0x000fc40000004100 */
[C---:B------:R-:W-:Y:S01]  /*b520*/  FMUL.FTZ R25, R24.reuse, R45 ;  /* 0x0000002d18197220 */ /* 0x040fe20000410000 */
[----:B------:R-:W-:Y:S02]  /*b530*/  HADD2.F32 R43, -RZ, R43.H1_H1 ;  /* 0x3000002bff2b7230 */ /* 0x000fe40000004100 */
[-C--:B------:R-:W-:Y:S01]  /*b540*/  FMUL.FTZ R46, R24, R41.reuse ;  /* 0x00000029182e7220 */ /* 0x080fe20000410000 */
[----:B------:R-:W-:Y:S01]  /*b550*/  FFMA.FTZ R24, R21, R38, -R44 ;  /* 0x0000002615187223 */ /* 0x000fe2000001082c */
[C---:B------:R-:W-:Y:S01]  /*b560*/  FFMA.FTZ R25, R32.reuse, R41, -R25 ;  /* 0x0000002920197223 */ /* 0x040fe20000010819 */
[----:B------:R-:W-:Y:S02]  /*b570*/  HADD2.F32 R41, -RZ, R37.H1_H1 ;  /* 0x30000025ff297230 */ /* 0x000fe40000004100 */
[----:B------:R-:W-:Y:S01]  /*b580*/  FFMA.FTZ R21, R32, R45, R46 ;  /* 0x0000002d20157223 */ /* 0x000fe2000001002e */
[----:B------:R-:W-:Y:S01]  /*b590*/  HADD2.F32 R32, -RZ, R30.H1_H1 ;  /* 0x3000001eff207230 */ /* 0x000fe20000004100 */
[----:B------:R-:W-:Y:S01]  /*b5a0*/  F2FP.SATFINITE.E4M3.F32.PACK_AB_MERGE_C R15, R24, R15, RZ ;  /* 0x0000000f180f723e */ /* 0x000fe200048070ff */
[----:B------:R-:W-:Y:S01]  /*b5b0*/  HADD2.F32 R30, -RZ, R33.H1_H1 ;  /* 0x30000021ff1e7230 */ /* 0x000fe20000004100 */
[----:B------:R-:W-:Y:S01]  /*b5c0*/  F2FP.SATFINITE.E4M3.F32.PACK_AB_MERGE_C R20, R27, R20, RZ ;  /* 0x000000141b14723e */ /* 0x000fe200048070ff */
[----:B------:R-:W-:Y:S01]  /*b5d0*/  HADD2.F32 R42, -RZ, R40.H0_H0 ;  /* 0x20000028ff2a7230 */ /* 0x000fe20000004100 */
[----:B------:R-:W-:Y:S01]  /*b5e0*/  F2FP.SATFINITE.E4M3.F32.PACK_AB_MERGE_C R5, R10, R5, R15 ;  /* 0x000000050a05723e */ /* 0x000fe2000480700f */
[----:B------:R-:W-:-:S02]  /*b5f0*/  HADD2.F32 R37, -RZ, R35.H0_H0 ;  /* 0x20000023ff257230 */ /* 0x000fc40000004100 */
[C---:B------:R-:W-:Y:S01]  /*b600*/  FMUL.FTZ R45, R30.reuse, R43 ;  /* 0x0000002b1e2d7220 */ /* 0x040fe20000410000 */
[----:B------:R-:W-:Y:S02]  /*b610*/  HADD2.F32 R38, -RZ, R39.H0_H0 ;  /* 0x20000027ff267230 */ /* 0x000fe40000004100 */
[-C--:B------:R-:W-:Y:S01]  /*b620*/  FMUL.FTZ R44, R30, R41.reuse ;  /* 0x000000291e2c7220 */ /* 0x080fe20000410000 */
[----:B------:R-:W-:Y:S02]  /*b630*/  HADD2.F32 R33, -RZ, R31.H0_H0 ;  /* 0x2000001fff217230 */ /* 0x000fe40000004100 */
[C---:B------:R-:W-:Y:S01]  /*b640*/  FMUL.FTZ R46, R37.reuse, R42 ;  /* 0x0000002a252e7220 */ /* 0x040fe20000410000 */
[C---:B------:R-:W-:Y:S01]  /*b650*/  FFMA.FTZ R30, R32.reuse, R41, -R45 ;  /* 0x00000029201e7223 */ /* 0x040fe2000001082d */
[-C--:B------:R-:W-:Y:S01]  /*b660*/  FMUL.FTZ R37, R37, R38.reuse ;  /* 0x0000002625257220 */ /* 0x080fe20000410000 */
[----:B------:R-:W-:Y:S01]  /*b670*/  FFMA.FTZ R32, R32, R43, R44 ;  /* 0x0000002b20207223 */ /* 0x000fe2000001002c */
[C---:B------:R-:W-:Y:S01]  /*b680*/  FFMA.FTZ R43, R33.reuse, R38, -R46 ;  /* 0x00000026212b7223 */ /* 0x040fe2000001082e */
[----:B------:R-:W-:Y:S01]  /*b690*/  F2FP.F16.E4M3.UNPACK_B R38, R13.H1 ;  /* 0x0000000dff26723e */ /* 0x000fe200030006ff */
[----:B------:R-:W-:Y:S01]  /*b6a0*/  FFMA.FTZ R45, R33, R42, R37 ;  /* 0x0000002a212d7223 */ /* 0x000fe20000010025 */
[----:B------:R-:W-:Y:S01]  /*b6b0*/  HADD2.F32 R42, -RZ, R39.H1_H1 ;  /* 0x30000027ff2a7230 */ /* 0x000fe20000004100 */
[----:B------:R-:W-:Y:S01]  /*b6c0*/  F2FP.F16.E4M3.UNPACK_B R39, R28.H1 ;  /* 0x0000001cff27723e */ /* 0x000fe200030006ff */
        /* <DEDUP_REMOVED lines=38> */
[C---:B------:R-:W-:Y:S01]  /*b930*/  FMUL.FTZ R37, R26.reuse, R33 ;  /* 0x000000211a257220 */ /* 0x040fe20000410000 */
[----:B------:R-:W-:Y:S01]  /*b940*/  FFMA.FTZ R35, R13, R34, R28 ;  /* 0x000000220d237223 */ /* 0x000fe2000001001c */
[----:B------:R-:W-:Y:S01]  /*b950*/  F2FP.F16.E4M3.UNPACK_B R13, R3.H1 ;  /* 0x00000003ff0d723e */ /* 0x000fe200030006ff */
        /* <DEDUP_REMOVED lines=51> */
.L_x_1164:
[----:B------:R-:W-:Y:S05]  /*bc90*/  BSYNC B0 ;  /* 0x0000000000007941 */ /* 0x000fea0003800000 */
.L_x_1154:
        /* <DEDUP_REMOVED lines=8> */
.L_x_1151:
[----:B------:R-:W-:-:S13]  /*bd20*/  ISETP.NE.AND P0, PT, R157, 0x3, PT ;  /* 0x000000039d00780c */ /* 0x000fda0003f05270 */
[----:B------:R-:W-:Y:S05]  /*bd30*/  @!P0 BRA `(.L_x_1179) ;  /* 0x0000000000048947 */ /* 0x000fea0003800000 */
[----:B------:R-:W-:Y:S01]  /*bd40*/  BPT.TRAP 0x1 ;  /* 0x000000040000795c */ /* 0x000fe20000300000 */
.L_x_1179:
[----:B-123-5:R-:W-:Y:S01]  /*bd50*/  IMAD R4, R18, 0x8, R17 ;  /* 0x0000000812047824 */ /* 0x02efe200078e0211 */
[----:B------:R-:W-:-:S04]  /*bd60*/  SHF.L.U32 R3, R22, 0x1f, RZ ;  /* 0x0000001f16037819 */ /* 0x000fc800000006ff */
[----:B------:R1:W2:Y:S01]  /*bd70*/  SYNCS.PHASECHK.TRANS64.TRYWAIT P2, [R4+URZ+0x19c30], R3 ;  /* 0x019c3003040075a7 */ /* 0x0002a2000804017f */
[----:B------:R-:W-:Y:S05]  /*bd80*/  @!P0 BRA `(.L_x_1180) ;  /* 0x0000000000048947 */ /* 0x000fea0003800000 */
[----:B------:R-:W-:Y:S01]  /*bd90*/  BPT.TRAP 0x1 ;  /* 0x000000040000795c */ /* 0x000fe20000300000 */
.L_x_1180:
[----:B0-----:R-:W0:Y:S02]  /*bda0*/  S2R R0, SR_TID.X ;  /* 0x0000000000007919 */ /* 0x001e240000002100 */
[----:B0-----:R-:W-:-:S04]  /*bdb0*/  LOP3.LUT R0, R0, 0x7f, RZ, 0xc0, !PT ;  /* 0x0000007f00007812 */ /* 0x001fc800078ec0ff */
[----:B------:R-:W-:Y:S01]  /*bdc0*/  ISETP.NE.AND P1, PT, R0, RZ, PT ;  /* 0x000000ff0000720c */ /* 0x000fe20003f25270 */
[----:B--2---:R-:W-:-:S12]  /*bdd0*/  @P2 BRA `(.L_x_1181) ;  /* 0x0000000000082947 */ /* 0x004fd80003800000 */
[----:B------:R-:W0:Y:S02]  /*bde0*/  SYNCS.PHASECHK.TRANS64.TRYWAIT P2, [R4+URZ+0x19c30], R3 ;  /* 0x019c3003040075a7 */ /* 0x000e24000804017f */
[----:B0-----:R-:W-:Y:S05]  /*bdf0*/  @!P2 BRA `(.L_x_1182) ;  /* 0x00000168009ca947 */ /* 0x001fea0003800000 */
.L_x_1181:
[----:B------:R-:W-:Y:S05]  /*be00*/  WARPSYNC.ALL ;  /* 0x0000000000007948 */ /* 0x000fea0003800000 */
[----:B------:R-:W-:Y:S01]  /*be10*/  VIADD R0, R17, 0x13800 ;  /* 0x0001380011007836 */ /* 0x000fe20000000000 */
[----:B------:R-:W-:Y:S01]  /*be20*/  LOP3.LUT R6, R36, 0x10000, RZ, 0xfc, !PT ;  /* 0x0001000024067812 */ /* 0x000fe200078efcff */
[----:B------:R-:W-:Y:S01]  /*be30*/  IMAD.MOV.U32 R7, RZ, RZ, -0x3ffffff0 ;  /* 0xc0000010ff077424 */ /* 0x000fe200078e00ff */
[----:B------:R-:W2:Y:S01]  /*be40*/  LDC.64 R14, c[0x0][0x9e0] ;  /* 0x00027800ff0e7b82 */ /* 0x000ea20000000a00 */
[----:B------:R-:W-:Y:S01]  /*be50*/  IMAD.MOV.U32 R13, RZ, RZ, -0x3ffffff0 ;  /* 0xc0000010ff0d7424 */ /* 0x000fe200078e00ff */
[----:B------:R-:W-:Y:S01]  /*be60*/  SHF.R.U32.HI R0, RZ, 0x4, R0 ;  /* 0x00000004ff007819 */ /* 0x000fe20000011600 */
[----:B------:R-:W-:Y:S01]  /*be70*/  IMAD.MOV.U32 R11, RZ, RZ, -0x3ffffff0 ;  /* 0xc0000010ff0b7424 */ /* 0x000fe200078e00ff */
[----:B------:R-:W-:-:S02]  /*be80*/  ULDC UR36, c[0x0][0x9dc] ;  /* 0x0002770000247ab9 */ /* 0x000fc40000000800 */
[----:B------:R-:W-:-:S04]  /*be90*/  LOP3.LUT R0, R0, 0x3fff, RZ, 0xc0, !PT ;  /* 0x00003fff00007812 */ /* 0x000fc800078ec0ff */
[----:B01----:R-:W-:-:S05]  /*bea0*/  LOP3.LUT R3, R0, 0x10000, RZ, 0xfc, !PT ;  /* 0x0001000000037812 */ /* 0x003fca00078efcff */
[----:B------:R-:W-:Y:S01]  /*beb0*/  IMAD R12, R18, 0x300, R3 ;  /* 0x00000300120c7824 */ /* 0x000fe200078e0203 */
[----:B------:R-:W-:Y:S01]  /*bec0*/  R2UR UR4, R6 ;  /* 0x00000000060472ca */ /* 0x000fe200000e0000 */
[----:B------:R-:W-:Y:S01]  /*bed0*/  WARPGROUP.ARRIVE ;  /* 0x00000000000079c5 */ /* 0x000fe20000000000 */
[----:B------:R-:W-:Y:S01]  /*bee0*/  R2UR UR5, R7 ;  /* 0x00000000070572ca */ /* 0x000fe200000e0000 */
[----:B------:R0:W-:Y:S01]  /*bef0*/  STL [R1+0x14], R3 ;  /* 0x0000140301007387 */ /* 0x0001e20000100800 */
[----:B------:R-:W-:Y:S02]  /*bf00*/  R2UR UR6, R12 ;  /* 0x000000000c0672ca */ /* 0x000fe400000e0000 */
[----:B------:R-:W-:Y:S01]  /*bf10*/  R2UR UR7, R13 ;  /* 0x000000000d0772ca */ /* 0x000fe200000e0000 */
[----:B------:R-:W3:Y:S04]  /*bf20*/  LDL R99, [R1+0x60] ;  /* 0x0000600001637983 */ /* 0x000ee80000100800 */
[----:B------:R-:W3:Y:S04]  /*bf30*/  LDL.LU R97, [R1+0x3c] ;  /* 0x00003c0001617983 */ /* 0x000ee80000300800 */
[----:B------:R-:W4:Y:S04]  /*bf40*/  LDL R100, [R1+0x24] ;  /* 0x0000240001647983 */ /* 0x000f280000100800 */
[----:B------:R-:W-:Y:S01]  /*bf50*/  QGMMA.64x128x32.F32.E4M3.E4M3 R24, gdesc[UR4], RZ, !UPT, gsb0 ;  /* 0x01e00000041879f3 */ /* 0x000fe2000c0008ff */
[----:B------:R-:W5:Y:S01]  /*bf60*/  LDL R98, [R1+0x28] ;  /* 0x0000280001627983 */ /* 0x000f620000100800 */
[----:B------:R-:W-:Y:S01]  /*bf70*/  VIADD R10, R6, 0x180 ;  /* 0x00000180060a7836 */ /* 0x000fe20000000000 */
[----:B------:R-:W-:Y:S01]  /*bf80*/  R2UR UR5, R11 ;  /* 0x000000000b0572ca */ /* 0x000fe200000e0000 */
[----:B------:R-:W-:Y:S01]  /*bf90*/  VIADD R8, R12, 0x100 ;  /* 0x000001000c087836 */ /* 0x000fe20000000000 */
[----:B--2---:R-:W-:Y:S01]  /*bfa0*/  ISETP.GE.AND P2, PT, R15, 0x1, PT ;  /* 0x000000010f00780c */ /* 0x004fe20003f46270 */
[----:B------:R-:W-:Y:S01]  /*bfb0*/  IMAD.MOV.U32 R9, RZ, RZ, -0x3ffffff0 ;  /* 0xc0000010ff097424 */ /* 0x000fe200078e00ff */
[----:B------:R-:W-:Y:S01]  /*bfc0*/  R2UR UR4, R10 ;  /* 0x000000000a0472ca */ /* 0x000fe200000e0000 */
[----:B------:R-:W-:Y:S01]  /*bfd0*/  VIADD R12, R12, 0x200 ;  /* 0x000002000c0c7836 */ /* 0x000fe20000000000 */
[----:B------:R-:W-:Y:S01]  /*bfe0*/  R2UR UR6, R8 ;  /* 0x00000000080672ca */ /* 0x000fe200000e0000 */
[----:B------:R-:W-:Y:S01]  /*bff0*/  VIADD R8, R6, 0x300 ;  /* 0x0000030006087836 */ /* 0x000fe20000000000 */
[----:B------:R-:W-:Y:S01]  /*c000*/  R2UR UR7, R9 ;  /* 0x00000000090772ca */ /* 0x000fe200000e0000 */
[----:B------:R-:W-:Y:S01]  /*c010*/  IMAD.MOV.U32 R9, RZ, RZ, -0x3ffffff0 ;  /* 0xc0000010ff097424 */ /* 0x000fe200078e00ff */
[----:B------:R-:W-:Y:S01]  /*c020*/  ULOP3.LUT UR36, URZ, UR36, URZ, 0x33, !UPT ;  /* 0x000000243f247292 */ /* 0x000fe2000f8e333f */
[----:B------:R-:W-:Y:S01]  /*c030*/  IMAD.MOV.U32 R13, RZ, RZ, -0x3ffffff0 ;  /* 0xc0000010ff0d7424 */ /* 0x000fe200078e00ff */
[----:B------:R-:W-:Y:S01]  /*c040*/  LOP3.LUT R16, R16, 0xffffff7f, RZ, 0xc0, !PT ;  /* 0xffffff7f10107812 */ /* 0x000fe200078ec0ff */
[----:B------:R-:W-:-:S03]  /*c050*/  @!P1 VIADD R4, R4, 0x19c40 ;  /* 0x00019c4004049836 */ /* 0x000fc60000000000 */
[----:B------:R-:W-:Y:S02]  /*c060*/  @P2 LOP3.LUT R16, R16, 0x80, RZ, 0xfc, !PT ;  /* 0x0000008010102812 */ /* 0x000fe400078efcff */
[----:B------:R-:W-:Y:S01]  /*c070*/  @!P1 PRMT R4, RZ, 0x654, R4 ;  /* 0x00000654ff049816 */ /* 0x000fe20000000004 */
[----:B------:R-:W-:Y:S02]  /*c080*/  WARPGROUP.DEPBAR.LE gsb0, 0x0 ;  /* 0x00008000000079c5 */ /* 0x000fe40000010000 */
        /* <DEDUP_REMOVED lines=9> */
[----:B---3--:R-:W-:-:S05]  /*c120*/  IMAD R152, R97, 0xc0, R99 ;  /* 0x000000c061987824 */ /* 0x008fca00078e0263 */
[----:B------:R1:W-:Y:S01]  /*c130*/  STL [R1], R152 ;  /* 0x0000009801007387 */ /* 0x0003e20000100800 */
        /* <DEDUP_REMOVED lines=8> */
[C---:B0-----:R-:W-:Y:S01]  /*c1c0*/  FMUL.FTZ R3, R2.reuse, R27 ;  /* 0x0000001b02037220 */ /* 0x041fe20000410000 */
        /* <DEDUP_REMOVED lines=36> */
[----:B----4-:R-:W-:-:S02]  /*c410*/  IMAD.IADD R5, R100, 0x1, R68 ;  /* 0x0000000164057824 */ /* 0x010fc400078e0244 */
        /* <DEDUP_REMOVED lines=22> */
[--C-:B-----5:R-:W-:Y:S01]  /*c580*/  IADD3 R65, -R98, 0x1, R5.reuse ;  /* 0x0000000162417810 */ /* 0x120fe20007ffe105 */
[----:B------:R-:W0:Y:S01]  /*c590*/  MUFU.TANH R12, R12 ;  /* 0x0000000c000c7308 */ /* 0x000e220000002400 */
[C---:B------:R-:W-:Y:S01]  /*c5a0*/  IMAD R72, R156.reuse, -0x2, R5 ;  /* 0xfffffffe9c487824 */ /* 0x040fe200078e0205 */
[----:B------:R1:W-:Y:S01]  /*c5b0*/  @!P1 SYNCS.ARRIVE.TRANS64.RED.A1T0 RZ, [R4+URZ], RZ ;  /* 0x000000ff04ff99a7 */ /* 0x0003e2000810043f */
[----:B------:R-:W-:Y:S01]  /*c5c0*/  LEA R66, R89, 0xffffff80, 0x7 ;  /* 0xffffff8059427811 */ /* 0x000fe200078e38ff */
[----:B------:R-:W-:-:S04]  /*c5d0*/  IMAD R65, R156, -0x2, R65 ;  /* 0xfffffffe9c417824 */ /* 0x000fc800078e0241 */
[----:B------:R-:W2:Y:S01]  /*c5e0*/  MUFU.TANH R20, R20 ;  /* 0x0000001400147308 */ /* 0x000ea20000002400 */
[C---:B------:R-:W-:Y:S02]  /*c5f0*/  IMAD.IADD R129, R65.reuse, 0x1, R14 ;  /* 0x0000000141817824 */ /* 0x040fe400078e020e */
[----:B------:R-:W-:-:S03]  /*c600*/  VIADD R70, R65, UR36 ;  /* 0x0000002441467c36 */ /* 0x000fc60008000000 */
[----:B------:R-:W-:Y:S01]  /*c610*/  VIADDMNMX R76, R152, R129, R72, PT ;  /* 0x00000081984c7246 */ /* 0x000fe20003800148 */
[----:B------:R-:W-:Y:S01]  /*c620*/  IMAD.IADD R74, R70, 0x1, R152 ;  /* 0x00000001464a7824 */ /* 0x000fe200078e0298 */
        /* <DEDUP_REMOVED lines=63> */
[----:B------:R-:W-:Y:S01]  /*ca20*/  IADD3 R65, -R98, R100, R152 ;  /* 0x0000006462417210 */ /* 0x000fe20007ffe198 */
[----:B------:R-:W-:Y:S03]  /*ca30*/  BSSY B0, `(.L_x_1184) ;  /* 0x000000e000007945 */ /* 0x000fe60003800000 */
        /* <DEDUP_REMOVED lines=9> */
.L_x_1185:
[----:B------:R-:W-:-:S13]  /*cad0*/  ISETP.NE.AND P2, PT, R15, 0x1, PT ;  /* 0x000000010f00780c */ /* 0x000fda0003f45270 */
[----:B------:R-:W1:Y:S02]  /*cae0*/  @P2 LDC.64 R4, c[0x0][0x9e8] ;  /* 0x00027a00ff042b82 */ /* 0x000e640000000a00 */
[----:B-1----:R-:W-:-:S05]  /*caf0*/  @P2 IMAD.HI.U32 R4, R65, R4, RZ ;  /* 0x0000000441042227 */ /* 0x002fca00078e00ff */
[----:B------:R-:W-:-:S07]  /*cb00*/  @P2 SHF.R.U32.HI R65, RZ, R5, R4 ;  /* 0x00000005ff412219 */ /* 0x000fce0000011604 */
.L_x_1186:
[----:B------:R-:W-:Y:S05]  /*cb10*/  BSYNC B0 ;  /* 0x0000000000007941 */ /* 0x000fea0003800000 */
.L_x_1184:
[----:B------:R-:W-:-:S04]  /*cb20*/  IMAD R65, R65, R15, -R66 ;  /* 0x0000000f41417224 */ /* 0x000fc800078e0a42 */
[----:B------:R-:W-:-:S05]  /*cb30*/  IMAD R65, R156, -0x2, R65 ;  /* 0xfffffffe9c417824 */ /* 0x000fca00078e0241 */
[----:B------:R-:W-:Y:S02]  /*cb40*/  VIMNMX R74, R74, R65, !PT ;  /* 0x000000414a4a7248 */ /* 0x000fe40007fe0100 */
[----:B------:R-:W-:-:S07]  /*cb50*/  VIADDMNMX R76, R65, R15, R76, PT ;  /* 0x0000000f414c7246 */ /* 0x000fce000380014c */
.L_x_1183:
[----:B------:R-:W-:Y:S01]  /*cb60*/  ISETP.GE.AND P3, PT, R68, 0x9, PT ;  /* 0x000000094400780c */ /* 0x000fe20003f66270 */
[----:B------:R-:W-:Y:S01]  /*cb70*/  VIADD R4, R152, 0x8 ;  /* 0x0000000898047836 */ /* 0x000fe20000000000 */
[----:B------:R-:W-:Y:S02]  /*cb80*/  ISETP.GE.AND P2, PT, R68, 0x2, PT ;  /* 0x000000024400780c */ /* 0x000fe40003f46270 */
[----:B------:R-:W-:Y:S02]  /*cb90*/  LOP3.LUT R16, R16, 0xfffffffe, RZ, 0xc0, !PT ;  /* 0xfffffffe10107812 */ /* 0x000fe400078ec0ff */
[----:B------:R-:W-:Y:S01]  /*cba0*/  ISETP.GT.AND P4, PT, R74, 0x1, !P2 ;  /* 0x000000014a00780c */ /* 0x000fe20005784270 */
[----:B------:R1:W-:Y:S01]  /*cbb0*/  STL [R1+0x4], R4 ;  /* 0x0000040401007387 */ /* 0x0003e20000100800 */
[----:B------:R-:W-:Y:S02]  /*cbc0*/  ISETP.GE.AND P5, PT, R68, 0xa, PT ;  /* 0x0000000a4400780c */ /* 0x000fe40003fa6270 */
[----:B------:R-:W-:-:S02]  /*cbd0*/  ISETP.LT.OR P4, PT, R76, 0x2, P4 ;  /* 0x000000024c00780c */ /* 0x000fc40002781670 */
[----:B------:R-:W-:Y:S02]  /*cbe0*/  ISETP.GE.AND P6, PT, R68, 0x1, PT ;  /* 0x000000014400780c */ /* 0x000fe40003fc6270 */
[----:B------:R-:W-:Y:S02]  /*cbf0*/  @P3 LOP3.LUT R16, R16, 0x1, RZ, 0xfc, !PT ;  /* 0x0000000110103812 */ /* 0x000fe400078efcff */
[----:B------:R-:W-:Y:S02]  /*cc00*/  ISETP.GT.AND P3, PT, R74, 0x8, !P3 ;  /* 0x000000084a00780c */ /* 0x000fe40005f64270 */
[----:B------:R-:W-:Y:S01]  /*cc10*/  FSEL R65, R20, -INF , !P4 ;  /* 0xff80000014417808 */ /* 0x000fe20006000000 */
[----:B------:R-:W-:Y:S01]  /*cc20*/  IMAD.IADD R20, R70, 0x1, R4 ;  /* 0x0000000146147824 */ /* 0x000fe200078e0204 */
[----:B------:R-:W-:Y:S02]  /*cc30*/  ISETP.LT.OR P3, PT, R76, 0x9, P3 ;  /* 0x000000094c00780c */ /* 0x000fe40001f61670 */
[----:B------:R-:W-:-:S02]  /*cc40*/  ISETP.GE.AND P4, PT, R68, 0x11, PT ;  /* 0x000000114400780c */ /* 0x000fc40003f86270 */
[----:B------:R-:W-:Y:S02]  /*cc50*/  LOP3.LUT R16, R16, 0xfffffffd, RZ, 0xc0, !PT ;  /* 0xfffffffd10107812 */ /* 0x000fe400078ec0ff */
[----:B0-----:R-:W-:Y:S02]  /*cc60*/  FSEL R67, R24, -INF , !P3 ;  /* 0xff80000018437808 */ /* 0x001fe40005800000 */
        /* <DEDUP_REMOVED lines=11> */
[----:B------:R-:W-:Y:S02]  /*cd20*/  ISETP.GT.AND P3, PT, R74, 0x11, !P4 ;  /* 0x000000114a00780c */ /* 0x000fe40006764270 */
[----:B------:R-:W-:Y:S02]  /*cd30*/  VIADDMNMX R26, R4, R129, R72, PT ;  /* 0x00000081041a7246 */ /* 0x000fe40003800148 */
[----:B------:R-:W-:Y:S02]  /*cd40*/  ISETP.LT.OR P3, PT, R76, 0x12, P3 ;  /* 0x000000124c00780c */ /* 0x000fe40001f61670 */
[----:B------:R-:W-:Y:S02]  /*cd50*/  @P4 LOP3.LUT R16, R16, 0x2000000, RZ, 0xfc, !PT ;  /* 0x0200000010104812 */ /* 0x000fe400078efcff */
[----:B------:R-:W-:-:S02]  /*cd60*/  ISETP.GE.AND P4, PT, R68, 0x19, PT ;  /* 0x000000194400780c */ /* 0x000fc40003f86270 */
        /* <DEDUP_REMOVED lines=147> */
[----:B------:R-:W-:-:S04]  /*d6a0*/  ISETP.GT.AND P5, PT, R74, RZ, !P6 ;  /* 0x000000ff4a00720c */ /* 0x000fc800077a4270 */
[----:B------:R-:W-:-:S04]  /*d6b0*/  ISETP.LT.OR P5, PT, R76, 0x1, P5 ;  /* 0x000000014c00780c */ /* 0x000fc80002fa1670 */
[----:B------:R-:W-:Y:S02]  /*d6c0*/  FSEL R28, R12, -INF , !P5 ;  /* 0xff8000000c1c7808 */ /* 0x000fe40006800000 */
[----:B------:R-:W-:-:S13]  /*d6d0*/  ISETP.GE.AND P5, PT, R68, 0x7a, PT ;  /* 0x0000007a4400780c */ /* 0x000fda0003fa6270 */
[----:B------:R-:W-:Y:S02]  /*d6e0*/  @P5 LOP3.LUT R16, R16, 0x10000000, RZ, 0xfc, !PT ;  /* 0x1000000010105812 */ /* 0x000fe400078efcff */
[----:B------:R-:W-:-:S04]  /*d6f0*/  ISETP.GT.AND P5, PT, R74, 0x79, !P5 ;  /* 0x000000794a00780c */ /* 0x000fc80006fa4270 */
[----:B------:R-:W-:-:S04]  /*d700*/  ISETP.LT.OR P5, PT, R76, 0x7a, P5 ;  /* 0x0000007a4c00780c */ /* 0x000fc80002fa1670 */
[----:B------:R-:W-:Y:S02]  /*d710*/  FSEL R125, R125, -INF , !P5 ;  /* 0xff8000007d7d7808 */ /* 0x000fe40006800000 */
[----:B------:R-:W-:-:S13]  /*d720*/  ISETP.GE.AND P5, PT, R15, 0x1, PT ;  /* 0x000000010f00780c */ /* 0x000fda0003fa6270 */
[----:B-1----:R-:W-:Y:S05]  /*d730*/  @!P5 BRA `(.L_x_1187) ;  /* 0x000000000054d947 */ /* 0x002fea0003800000 */
[----:B------:R-:W-:Y:S01]  /*d740*/  IADD3 R4, R100, 0x8, R152 ;  /* 0x0000000864047810 */ /* 0x000fe20007ffe098 */
[----:B------:R-:W-:Y:S04]  /*d750*/  BSSY B0, `(.L_x_1188) ;  /* 0x000000f000007945 */ /* 0x000fe80003800000 */
[----:B------:R-:W-:-:S05]  /*d760*/  IMAD.IADD R129, R4, 0x1, -R98 ;  /* 0x0000000104817824 */ /* 0x000fca00078e0a62 */
        /* <DEDUP_REMOVED lines=9> */
.L_x_1189:
[----:B------:R-:W-:-:S13]  /*d800*/  ISETP.NE.AND P5, PT, R15, 0x1, PT ;  /* 0x000000010f00780c */ /* 0x000fda0003fa5270 */
[----:B------:R-:W0:Y:S02]  /*d810*/  @P5 LDC.64 R4, c[0x0][0x9e8] ;  /* 0x00027a00ff045b82 */ /* 0x000e240000000a00 */
[----:B0-----:R-:W-:-:S05]  /*d820*/  @P5 IMAD.HI.U32 R4, R129, R4, RZ ;  /* 0x0000000481045227 */ /* 0x001fca00078e00ff */
[----:B------:R-:W-:-:S07]  /*d830*/  @P5 SHF.R.U32.HI R129, RZ, R5, R4 ;  /* 0x00000005ff815219 */ /* 0x000fce0000011604 */
.L_x_1190:
[----:B------:R-:W-:Y:S05]  /*d840*/  BSYNC B0 ;  /* 0x0000000000007941 */ /* 0x000fea0003800000 */
.L_x_1188:
[----:B------:R-:W-:-:S04]  /*d850*/  IMAD R129, R129, R15, -R66 ;  /* 0x0000000f81817224 */ /* 0x000fc800078e0a42 */
[----:B------:R-:W-:-:S05]  /*d860*/  IMAD R129, R156, -0x2, R129 ;  /* 0xfffffffe9c817824 */ /* 0x000fca00078e0281 */
[----:B------:R-:W-:Y:S02]  /*d870*/  VIMNMX R20, R20, R129, !PT ;  /* 0x0000008114147248 */ /* 0x000fe40007fe0100 */
[----:B------:R-:W-:-:S07]  /*d880*/  VIADDMNMX R26, R129, R15, R26, PT ;  /* 0x0000000f811a7246 */ /* 0x000fce000380011a */
.L_x_1187:
[----:B------:R-:W-:Y:S01]  /*d890*/  ISETP.GT.AND P2, PT, R20, 0x1, !P2 ;  /* 0x000000011400780c */ /* 0x000fe20005744270 */
[----:B------:R-:W-:Y:S01]  /*d8a0*/  ULDC UR4, c[0x0][0x988] ;  /* 0x0002620000047ab9 */ /* 0x000fe20000000800 */
[----:B------:R-:W-:Y:S01]  /*d8b0*/  LOP3.LUT P5, RZ, R16, 0x2000000, RZ, 0xc0, !PT ;  /* 0x0200000010ff7812 */ /* 0x000fe200078ac0ff */
[----:B------:R-:W-:Y:S01]  /*d8c0*/  IMAD.U32 R24, RZ, RZ, UR4 ;  /* 0x00000004ff187e24 */ /* 0x000fe2000f8e00ff */
[----:B------:R-:W-:Y:S01]  /*d8d0*/  ISETP.LT.OR P2, PT, R26, 0x2, P2 ;  /* 0x000000021a00780c */ /* 0x000fe20001741670 */
[----:B------:R-:W-:Y:S01]  /*d8e0*/  IMAD.IADD R14, R88, 0x1, R14 ;  /* 0x00000001580e7824 */ /* 0x000fe200078e020e */
        /* <DEDUP_REMOVED lines=75> */
[----:B------:R-:W-:Y:S01]  /*dda0*/  ISETP.GT.AND P6, PT, R20, RZ, !P6 ;  /* 0x000000ff1400720c */ /* 0x000fe200077c4270 */
[----:B------:R-:W0:Y:S01]  /*ddb0*/  SHFL.BFLY PT, R5, R4, 0x2, 0x1f ;  /* 0x0c401f0004057f89 */ /* 0x000e2200000e0000 */
[----:B------:R-:W-:Y:S02]  /*ddc0*/  FSEL R41, R41, -INF , !P2 ;  /* 0xff80000029297808 */ /* 0x000fe40005000000 */
[----:B------:R-:W-:Y:S02]  /*ddd0*/  LOP3.LUT P2, RZ, R16, 0x20000, RZ, 0xc0, !PT ;  /* 0x0002000010ff7812 */ /* 0x000fe4000784c0ff */
[----:B------:R-:W-:Y:S02]  /*dde0*/  ISETP.LT.OR P6, PT, R26, 0x1, P6 ;  /* 0x000000011a00780c */ /* 0x000fe400037c1670 */
[----:B------:R-:W-:Y:S02]  /*ddf0*/  ISETP.GT.AND P2, PT, R20, 0x31, !P2 ;  /* 0x000000311400780c */ /* 0x000fe40005744270 */
[----:B------:R-:W-:-:S02]  /*de00*/  FSEL R44, R0, -INF , !P6 ;  /* 0xff800000002c7808 */ /* 0x000fc40007000000 */
[----:B------:R-:W-:Y:S02]  /*de10*/  ISETP.LT.OR P2, PT, R26, 0x32, P2 ;  /* 0x000000321a00780c */ /* 0x000fe40001741670 */
[----:B------:R-:W-:Y:S02]  /*de20*/  ISETP.GT.AND P3, PT, R20, 0x71, !P3 ;  /* 0x000000711400780c */ /* 0x000fe40005f64270 */
[----:B------:R-:W-:Y:S02]  /*de30*/  FSEL R43, R43, -INF , !P2 ;  /* 0xff8000002b2b7808 */ /* 0x000fe40005000000 */
[----:B------:R-:W-:Y:S02]  /*de40*/  LOP3.LUT P2, RZ, R16, 0x10000, RZ, 0xc0, !PT ;  /* 0x0001000010ff7812 */ /* 0x000fe4000784c0ff */
[C---:B------:R-:W-:Y:S02]  /*de50*/  ISETP.GT.AND P4, PT, R20.reuse, 0x78, !P4 ;  /* 0x000000781400780c */ /* 0x040fe40006784270 */
[----:B------:R-:W-:-:S02]  /*de60*/  ISETP.GT.AND P2, PT, R20, 0x38, !P2 ;  /* 0x000000381400780c */ /* 0x000fc40005744270 */
[C---:B------:R-:W-:Y:S02]  /*de70*/  ISETP.LT.OR P3, PT, R26.reuse, 0x72, P3 ;  /* 0x000000721a00780c */ /* 0x040fe40001f61670 */
[----:B------:R-:W-:Y:S02]  /*de80*/  ISETP.LT.OR P2, PT, R26, 0x39, P2 ;  /* 0x000000391a00780c */ /* 0x000fe40001741670 */
[----:B0-----:R-:W-:Y:S02]  /*de90*/  FMNMX.FTZ R5, R4, R5, !PT ;  /* 0x0000000504057209 */ /* 0x001fe40007810000 */
[----:B------:R-:W-:Y:S02]  /*dea0*/  FSEL R45, R45, -INF , !P2 ;  /* 0xff8000002d2d7808 */ /* 0x000fe40005000000 */
[----:B------:R-:W-:Y:S01]  /*deb0*/  LOP3.LUT P2, RZ, R16, 0x8000, RZ, 0xc0, !PT ;  /* 0x0000800010ff7812 */ /* 0x000fe2000784c0ff */
[----:B------:R-:W0:Y:S01]  /*dec0*/  SHFL.BFLY PT, R12, R5, 0x1, 0x1f ;  /* 0x0c201f00050c7f89 */ /* 0x000e2200000e0000 */
[----:B------:R-:W-:-:S02]  /*ded0*/  ISETP.LT.OR P4, PT, R26, 0x79, P4 ;  /* 0x000000791a00780c */ /* 0x000fc40002781670 */
[----:B------:R-:W-:Y:S02]  /*dee0*/  ISETP.GT.AND P2, PT, R20, 0x39, !P2 ;  /* 0x000000391400780c */ /* 0x000fe40005744270 */
[----:B------:R-:W-:Y:S02]  /*def0*/  FSEL R61, R61, -INF , !P3 ;  /* 0xff8000003d3d7808 */ /* 0x000fe40005800000 */
[----:B------:R-:W-:Y:S02]  /*df00*/  ISETP.LT.OR P2, PT, R26, 0x3a, P2 ;  /* 0x0000003a1a00780c */ /* 0x000fe40001741670 */
[----:B------:R-:W-:Y:S02]  /*df10*/  ISETP.GE.AND P6, PT, R15, 0x1, PT ;  /* 0x000000010f00780c */ /* 0x000fe40003fc6270 */
[----:B------:R-:W-:Y:S02]  /*df20*/  FSEL R47, R47, -INF , !P2 ;  /* 0xff8000002f2f7808 */ /* 0x000fe40005000000 */
[----:B------:R-:W-:-:S02]  /*df30*/  ISETP.GT.AND P2, PT, R20, 0x40, !P5 ;  /* 0x000000401400780c */ /* 0x000fc40006f44270 */
[----:B------:R-:W-:Y:S02]  /*df40*/  LOP3.LUT P5, RZ, R16, 0x4, RZ, 0xc0, !PT ;  /* 0x0000000410ff7812 */ /* 0x000fe400078ac0ff */
[----:B------:R-:W-:-:S04]  /*df50*/  ISETP.LT.OR P2, PT, R26, 0x41, P2 ;  /* 0x000000411a00780c */ /* 0x000fc80001741670 */
[----:B------:R-:W-:Y:S02]  /*df60*/  FSEL R129, R48, -INF , !P2 ;  /* 0xff80000030817808 */ /* 0x000fe40005000000 */
[----:B------:R-:W-:Y:S02]  /*df70*/  LOP3.LUT P2, RZ, R16, 0x2000, RZ, 0xc0, !PT ;  /* 0x0000200010ff7812 */ /* 0x000fe4000784c0ff */
[----:B0-----:R-:W-:Y:S02]  /*df80*/  FMNMX.FTZ R12, R5, R12, !PT ;  /* 0x0000000c050c7209 */ /* 0x001fe40007810000 */
[----:B------:R-:W-:-:S03]  /*df90*/  ISETP.GT.AND P2, PT, R20, 0x41, !P2 ;  /* 0x000000411400780c */ /* 0x000fc60005744270 */
[----:B------:R-:W-:Y:S01]  /*dfa0*/  FFMA.FTZ R46, R12, R24, -8 ;  /* 0xc10000000c2e7423 */ /* 0x000fe20000010018 */
        /* <DEDUP_REMOVED lines=40> */
[----:B------:R-:W-:Y:S02]  /*e230*/  ISETP.LT.OR P2, PT, R26, 0x6a, P2 ;  /* 0x0000006a1a00780c */ /* 0x000fe40001741670 */
[----:B------:R-:W-:Y:S02]  /*e240*/  ISETP.GT.AND P5, PT, R20, 0x79, !P5 ;  /* 0x000000791400780c */ /* 0x000fe40006fa4270 */
[----:B------:R-:W-:-:S02]  /*e250*/  FSEL R59, R59, -INF , !P2 ;  /* 0xff8000003b3b7808 */ /* 0x000fc40005000000 */
[----:B------:R-:W-:Y:S02]  /*e260*/  FSETP.NEU.FTZ.AND P2, PT, R12, -INF , PT ;  /* 0xff8000000c00780b */ /* 0x000fe40003f5d000 */
[----:B------:R-:W-:Y:S02]  /*e270*/  ISETP.LT.OR P5, PT, R26, 0x7a, P5 ;  /* 0x0000007a1a00780c */ /* 0x000fe40002fa1670 */
[----:B------:R-:W-:Y:S02]  /*e280*/  FSEL R46, R46, RZ, P2 ;  /* 0x000000ff2e2e7208 */ /* 0x000fe40001000000 */
[----:B------:R-:W-:Y:S02]  /*e290*/  LOP3.LUT P2, RZ, R16, 0x8000000, RZ, 0xc0, !PT ;  /* 0x0800000010ff7812 */ /* 0x000fe4000784c0ff */
[----:B------:R-:W-:Y:S01]  /*e2a0*/  FSEL R63, R63, -INF , !P5 ;  /* 0xff8000003f3f7808 */ /* 0x000fe20006800000 */
[----:B------:R-:W-:-:S01]  /*e2b0*/  FFMA.FTZ R0, R28, R24, -R46 ;  /* 0x000000181c007223 */ /* 0x000fc2000001082e */
[----:B------:R-:W-:Y:S01]  /*e2c0*/  FMNMX.FTZ R28, R44, R3, !PT ;  /* 0x000000032c1c7209 */ /* 0x000fe20007810000 */
[----:B------:R-:W-:-:S01]  /*e2d0*/  FFMA.FTZ R4, R67, R24, -R46 ;  /* 0x0000001843047223 */ /* 0x000fc2000001082e */
[----:B------:R-:W-:Y:S01]  /*e2e0*/  ISETP.GT.AND P2, PT, R20, 0x70, !P2 ;  /* 0x000000701400780c */ /* 0x000fe20005744270 */
[----:B------:R-:W-:-:S01]  /*e2f0*/  FFMA.FTZ R67, R69, R24, -R46 ;  /* 0x0000001845437223 */ /* 0x000fc2000001082e */
[----:B------:R-:W-:Y:S01]  /*e300*/  FMNMX.FTZ R30, R13, R28, !PT ;  /* 0x0000001c0d1e7209 */ /* 0x000fe20007810000 */
[----:B------:R-:W-:-:S01]  /*e310*/  FFMA.FTZ R69, R73, R24, -R46 ;  /* 0x0000001849457223 */ /* 0x000fc2000001082e */
[----:B------:R-:W-:Y:S01]  /*e320*/  ISETP.LT.OR P2, PT, R26, 0x71, P2 ;  /* 0x000000711a00780c */ /* 0x000fe20001741670 */
[----:B------:R-:W-:-:S01]  /*e330*/  FFMA.FTZ R73, R81, R24, -R46 ;  /* 0x0000001851497223 */ /* 0x000fc2000001082e */
[----:B------:R-:W-:Y:S01]  /*e340*/  FMNMX.FTZ R30, R21, R30, !PT ;  /* 0x0000001e151e7209 */ /* 0x000fe20007810000 */
[----:B------:R-:W-:-:S01]  /*e350*/  FFMA.FTZ R83, R83, R24, -R46 ;  /* 0x0000001853537223 */ /* 0x000fc2000001082e */
[----:B------:R-:W-:Y:S01]  /*e360*/  FSEL R81, R60, -INF , !P2 ;  /* 0xff8000003c517808 */ /* 0x000fe20005000000 */
[----:B------:R-:W-:-:S01]  /*e370*/  FFMA.FTZ R71, R71, R24, -R46 ;  /* 0x0000001847477223 */ /* 0x000fc2000001082e */
[----:B------:R-:W-:Y:S01]  /*e380*/  FMNMX.FTZ R30, R25, R30, !PT ;  /* 0x0000001e191e7209 */ /* 0x000fe20007810000 */
[----:B------:R-:W-:-:S01]  /*e390*/  FFMA.FTZ R75, R75, R24, -R46 ;  /* 0x000000184b4b7223 */ /* 0x000fc2000001082e */
[-CC-:B------:R-:W-:Y:S01]  /*e3a0*/  FFMA.FTZ R77, R77, R24.reuse, -R46.reuse ;  /* 0x000000184d4d7223 */ /* 0x180fe2000001082e */
[----:B------:R-:W-:-:S01]  /*e3b0*/  FFMA.FTZ R79, R79, R24, -R46 ;  /* 0x000000184f4f7223 */ /* 0x000fc2000001082e */
[----:B------:R-:W-:Y:S01]  /*e3c0*/  FMNMX.FTZ R30, R27, R30, !PT ;  /* 0x0000001e1b1e7209 */ /* 0x000fe20007810000 */
[----:B------:R-:W-:-:S01]  /*e3d0*/  FFMA.FTZ R87, R87, R24, -R46 ;  /* 0x0000001857577223 */ /* 0x000fc2000001082e */
[-CC-:B------:R-:W-:Y:S01]  /*e3e0*/  FFMA.FTZ R91, R91, R24.reuse, -R46.reuse ;  /* 0x000000185b5b7223 */ /* 0x180fe2000001082e */
[----:B------:R-:W-:-:S01]  /*e3f0*/  FFMA.FTZ R65, R65, R24, -R46 ;  /* 0x0000001841417223 */ /* 0x000fc2000001082e */
[----:B------:R-:W-:Y:S01]  /*e400*/  FMNMX.FTZ R32, R29, R30, !PT ;  /* 0x0000001e1d207209 */ /* 0x000fe20007810000 */
[----:B------:R-:W-:Y:S01]  /*e410*/  MUFU.EX2 R28, R71 ;  /* 0x00000047001c7308 */ /* 0x000fe20000000800 */
[----:B------:R-:W-:-:S01]  /*e420*/  FFMA.FTZ R20, R93, R24, -R46 ;  /* 0x000000185d147223 */ /* 0x000fc2000001082e */
[--C-:B------:R-:W-:Y:S01]  /*e430*/  FFMA.FTZ R26, R95, R24, -R46.reuse ;  /* 0x000000185f1a7223 */ /* 0x100fe2000001082e */
[----:B------:R-:W-:Y:S01]  /*e440*/  FMNMX.FTZ R32, R31, R32, !PT ;  /* 0x000000201f207209 */ /* 0x000fe20007810000 */
[-CC-:B------:R-:W-:Y:S01]  /*e450*/  FFMA.FTZ R42, R109, R24.reuse, -R46.reuse ;  /* 0x000000186d2a7223 */ /* 0x180fe2000001082e */
[----:B------:R-:W-:-:S01]  /*e460*/  FFMA.FTZ R93, R111, R24, -R46 ;  /* 0x000000186f5d7223 */ /* 0x000fc2000001082e */
[--C-:B------:R-:W-:Y:S01]  /*e470*/  FFMA.FTZ R113, R113, R24, -R46.reuse ;  /* 0x0000001871717223 */ /* 0x100fe2000001082e */
[----:B------:R-:W-:Y:S01]  /*e480*/  FMNMX.FTZ R32, R33, R32, !PT ;  /* 0x0000002021207209 */ /* 0x000fe20007810000 */
[----:B------:R0:W-:Y:S01]  /*e490*/  MUFU.EX2 R30, R75 ;  /* 0x0000004b001e7308 */ /* 0x0001e20000000800 */
[----:B------:R-:W-:-:S01]  /*e4a0*/  FFMA.FTZ R95, R115, R24, -R46 ;  /* 0x00000018735f7223 */ /* 0x000fc2000001082e */
[--C-:B------:R-:W-:Y:S01]  /*e4b0*/  FFMA.FTZ R50, R117, R24, -R46.reuse ;  /* 0x0000001875327223 */ /* 0x100fe2000001082e */
[----:B------:R-:W-:Y:S01]  /*e4c0*/  FMNMX.FTZ R32, R35, R32, !PT ;  /* 0x0000002023207209 */ /* 0x000fe20007810000 */
[----:B------:R-:W-:-:S03]  /*e4d0*/  FFMA.FTZ R52, R123, R24, -R46 ;  /* 0x000000187b347223 */ /* 0x000fc6000001082e */
[----:B------:R-:W-:Y:S01]  /*e4e0*/  FMNMX.FTZ R34, R37, R32, !PT ;  /* 0x0000002025227209 */ /* 0x000fe20007810000 */
[----:B------:R1:W2:Y:S01]  /*e4f0*/  MUFU.EX2 R71, R77 ;  /* 0x0000004d00477308 */ /* 0x0002a20000000800 */
[----:B0-----:R-:W-:-:S01]  /*e500*/  FFMA.FTZ R75, R85, R24, -R46 ;  /* 0x00000018554b7223 */ /* 0x001fc2000001082e */
[--C-:B------:R-:W-:Y:S01]  /*e510*/  FFMA.FTZ R85, R101, R24, -R46.reuse ;  /* 0x0000001865557223 */ /* 0x100fe2000001082e */
[----:B------:R-:W-:Y:S01]  /*e520*/  FMNMX.FTZ R34, R39, R34, !PT ;  /* 0x0000002227227209 */ /* 0x000fe20007810000 */
[----:B------:R-:W-:-:S03]  /*e530*/  FFMA.FTZ R101, R125, R24, -R46 ;  /* 0x000000187d657223 */ /* 0x000fc6000001082e */
[----:B------:R-:W-:Y:S01]  /*e540*/  FMNMX.FTZ R34, R41, R34, !PT ;  /* 0x0000002229227209 */ /* 0x000fe20007810000 */
[----:B------:R0:W-:Y:S01]  /*e550*/  MUFU.EX2 R32, R79 ;  /* 0x0000004f00207308 */ /* 0x0001e20000000800 */
[----:B-1----:R-:W-:-:S01]  /*e560*/  FFMA.FTZ R77, R97, R24, -R46 ;  /* 0x00000018614d7223 */ /* 0x002fc2000001082e */
[----:B------:R-:W-:Y:S01]  /*e570*/  FFMA.FTZ R97, R119, R24, -R46 ;  /* 0x0000001877617223 */ /* 0x000fe2000001082e */
[----:B------:R-:W-:-:S04]  /*e580*/  FMNMX.FTZ R34, R43, R34, !PT ;  /* 0x000000222b227209 */ /* 0x000fc80007810000 */
[----:B------:R-:W-:Y:S01]  /*e590*/  FMNMX.FTZ R36, R45, R34, !PT ;  /* 0x000000222d247209 */ /* 0x000fe20007810000 */
[----:B------:R-:W-:Y:S01]  /*e5a0*/  MUFU.EX2 R0, R0 ;  /* 0x0000000000007308 */ /* 0x000fe20000000800 */
[----:B0-----:R-:W-:-:S01]  /*e5b0*/  FFMA.FTZ R79, R99, R24, -R46 ;  /* 0x00000018634f7223 */ /* 0x001fc2000001082e */
[----:B------:R-:W-:Y:S01]  /*e5c0*/  FFMA.FTZ R99, R127, R24, -R46 ;  /* 0x000000187f637223 */ /* 0x000fe2000001082e */
[----:B------:R-:W-:Y:S02]  /*e5d0*/  FMNMX.FTZ R36, R47, R36, !PT ;  /* 0x000000242f247209 */ /* 0x000fe40007810000 */
[----:B--2---:R-:W-:Y:S02]  /*e5e0*/  F2FP.SATFINITE.E4M3.F32.PACK_AB_MERGE_C R150, R71, R30, RZ ;  /* 0x0000001e4796723e */ /* 0x004fe400048070ff */
[----:B------:R-:W-:Y:S01]  /*e5f0*/  FMNMX.FTZ R36, R129, R36, !PT ;  /* 0x0000002481247209 */ /* 0x000fe20007810000 */
[----:B------:R0:W-:Y:S03]  /*e600*/  MUFU.EX2 R34, R83 ;  /* 0x0000005300227308 */ /* 0x0001e60000000800 */
[----:B------:R-:W-:-:S04]  /*e610*/  FMNMX.FTZ R36, R49, R36, !PT ;  /* 0x0000002431247209 */ /* 0x000fc80007810000 */
[----:B------:R-:W-:Y:S01]  /*e620*/  FMNMX.FTZ R38, R131, R36, !PT ;  /* 0x0000002483267209 */ /* 0x000fe20007810000 */
[----:B------:R-:W-:Y:S01]  /*e630*/  MUFU.EX2 R65, R65 ;  /* 0x0000004100417308 */ /* 0x000fe20000000800 */
[----:B0-----:R-:W-:Y:S02]  /*e640*/  FSEL R83, R62, -INF , !P4 ;  /* 0xff8000003e537808 */ /* 0x001fe40006000000 */
[----:B------:R-:W-:-:S04]  /*e650*/  FMNMX.FTZ R38, R51, R38, !PT ;  /* 0x0000002633267209 */ /* 0x000fc80007810000 */
[----:B------:R-:W-:Y:S01]  /*e660*/  FMNMX.FTZ R38, R133, R38, !PT ;  /* 0x0000002685267209 */ /* 0x000fe20007810000 */
[----:B------:R0:W-:Y:S03]  /*e670*/  MUFU.EX2 R36, R87 ;  /* 0x0000005700247308 */ /* 0x0001e60000000800 */
[----:B------:R-:W-:-:S04]  /*e680*/  FMNMX.FTZ R38, R53, R38, !PT ;  /* 0x0000002635267209 */ /* 0x000fc80007810000 */
[----:B------:R-:W-:Y:S01]  /*e690*/  FMNMX.FTZ R40, R135, R38, !PT ;  /* 0x0000002687287209 */ /* 0x000fe20007810000 */
[----:B------:R-:W-:Y:S01]  /*e6a0*/  MUFU.EX2 R4, R4 ;  /* 0x0000000400047308 */ /* 0x000fe20000000800 */
[----:B0-----:R-:W-:-:S02]  /*e6b0*/  FFMA.FTZ R87, R103, R24, -R46 ;  /* 0x0000001867577223 */ /* 0x001fc4000001082e */
[----:B------:R-:W-:-:S04]  /*e6c0*/  FMNMX.FTZ R40, R55, R40, !PT ;  /* 0x0000002837287209 */ /* 0x000fc80007810000 */
[----:B------:R-:W-:Y:S01]  /*e6d0*/  FMNMX.FTZ R40, R137, R40, !PT ;  /* 0x0000002889287209 */ /* 0x000fe20007810000 */
[----:B------:R0:W-:Y:S03]  /*e6e0*/  MUFU.EX2 R38, R91 ;  /* 0x0000005b00267308 */ /* 0x0001e60000000800 */
[----:B------:R-:W-:-:S04]  /*e6f0*/  FMNMX.FTZ R40, R57, R40, !PT ;  /* 0x0000002839287209 */ /* 0x000fc80007810000 */
[----:B------:R-:W-:Y:S01]  /*e700*/  FMNMX.FTZ R40, R139, R40, !PT ;  /* 0x000000288b287209 */ /* 0x000fe20007810000 */
[----:B------:R-:W1:Y:S01]  /*e710*/  MUFU.EX2 R67, R67 ;  /* 0x0000004300437308 */ /* 0x000e620000000800 */
[----:B0-----:R-:W-:-:S02]  /*e720*/  FFMA.FTZ R91, R107, R24, -R46 ;  /* 0x000000186b5b7223 */ /* 0x001fc4000001082e */
[----:B------:R-:W-:-:S04]  /*e730*/  FMNMX.FTZ R40, R59, R40, !PT ;  /* 0x000000283b287209 */ /* 0x000fc80007810000 */
[----:B------:R-:W-:Y:S01]  /*e740*/  FMNMX.FTZ R40, R81, R40, !PT ;  /* 0x0000002851287209 */ /* 0x000fe20007810000 */
[----:B------:R-:W0:Y:S03]  /*e750*/  MUFU.EX2 R69, R69 ;  /* 0x0000004500457308 */ /* 0x000e260000000800 */
[----:B------:R-:W-:-:S04]  /*e760*/  FMNMX.FTZ R40, R61, R40, !PT ;  /* 0x000000283d287209 */ /* 0x000fc80007810000 */
[----:B------:R-:W-:Y:S01]  /*e770*/  FMNMX.FTZ R40, R83, R40, !PT ;  /* 0x0000002853287209 */ /* 0x000fe20007810000 */
[----:B------:R-:W-:Y:S01]  /*e780*/  MUFU.EX2 R73, R73 ;  /* 0x0000004900497308 */ /* 0x000fe20000000800 */
[----:B-1----:R-:W-:Y:S02]  /*e790*/  F2FP.SATFINITE.E4M3.F32.PACK_AB_MERGE_C R148, R67, R4, RZ ;  /* 0x000000044394723e */ /* 0x002fe400048070ff */
[----:B------:R-:W-:Y:S01]  /*e7a0*/  FMNMX.FTZ R5, R63, R40, !PT ;  /* 0x000000283f057209 */ /* 0x000fe20007810000 */
[----:B------:R-:W-:-:S01]  /*e7b0*/  FFMA.FTZ R40, R105, R24, -R46 ;  /* 0x0000001869287223 */ /* 0x000fc2000001082e */
[----:B------:R-:W-:-:S03]  /*e7c0*/  F2FP.SATFINITE.E4M3.F32.PACK_AB_MERGE_C R148, R65, R0, R148 ;  /* 0x000000004194723e */ /* 0x000fc60004807094 */
[----:B------:R-:W1:Y:S01]  /*e7d0*/  SHFL.BFLY PT, R48, R5, 0x2, 0x1f ;  /* 0x0c401f0005307f89 */ /* 0x000e6200000e0000 */
[----:B------:R-:W2:Y:S01]  /*e7e0*/  MUFU.EX2 R75, R75 ;  /* 0x0000004b004b7308 */ /* 0x000ea20000000800 */
[----:B0-----:R-:W-:-:S07]  /*e7f0*/  F2FP.SATFINITE.E4M3.F32.PACK_AB_MERGE_C R150, R69, R28, R150 ;  /* 0x0000001c4596723e */ /* 0x001fce0004807096 */
[----:B------:R-:W-:Y:S08]  /*e800*/  MUFU.EX2 R77, R77 ;  /* 0x0000004d004d7308 */ /* 0x000ff00000000800 */
[----:B------:R-:W0:Y:S01]  /*e810*/  MUFU.EX2 R79, R79 ;  /* 0x0000004f004f7308 */ /* 0x000e220000000800 */
[----:B--2---:R-:W-:-:S04]  /*e820*/  F2FP.SATFINITE.E4M3.F32.PACK_AB_MERGE_C R144, R75, R34, RZ ;  /* 0x000000224b90723e */ /* 0x004fc800048070ff */
[----:B------:R-:W-:Y:S02]  /*e830*/  F2FP.SATFINITE.E4M3.F32.PACK_AB_MERGE_C R144, R73, R32, R144 ;  /* 0x000000204990723e */ /* 0x000fe40004807090 */
[----:B-1----:R-:W-:Y:S01]  /*e840*/  FMNMX.FTZ R54, R5, R48, !PT ;  /* 0x0000003005367209 */ /* 0x002fe20007810000 */
[----:B------:R-:W-:Y:S04]  /*e850*/  MUFU.EX2 R20, R20 ;  /* 0x0000001400147308 */ /* 0x000fe80000000800 */
[----:B------:R-:W1:Y:S04]  /*e860*/  SHFL.BFLY PT, R5, R54, 0x1, 0x1f ;  /* 0x0c201f0036057f89 */ /* 0x000e6800000e0000 */
[----:B------:R-:W-:Y:S01]  /*e870*/  MUFU.EX2 R85, R85 ;  /* 0x0000005500557308 */ /* 0x000fe20000000800 */
[----:B0-----:R-:W-:-:S04]  /*e880*/  F2FP.SATFINITE.E4M3.F32.PACK_AB_MERGE_C R146, R79, R38, RZ ;  /* 0x000000264f92723e */ /* 0x001fc800048070ff */
[----:B------:R-:W-:-:S03]  /*e890*/  F2FP.SATFINITE.E4M3.F32.PACK_AB_MERGE_C R146, R77, R36, R146 ;  /* 0x000000244d92723e */ /* 0x000fc60004807092 */
[----:B------:R-:W-:Y:S08]  /*e8a0*/  MUFU.EX2 R26, R26 ;  /* 0x0000001a001a7308 */ /* 0x000ff00000000800 */
[----:B------:R-:W0:Y:S01]  /*e8b0*/  MUFU.EX2 R87, R87 ;  /* 0x0000005700577308 */ /* 0x000e220000000800 */
[----:B-1----:R-:W-:Y:S01]  /*e8c0*/  FMNMX.FTZ R5, R54, R5, !PT ;  /* 0x0000000536057209 */ /* 0x002fe20007810000 */
[----:B------:R-:W-:-:S03]  /*e8d0*/  FFMA.FTZ R54, R121, R24, -R46 ;  /* 0x0000001879367223 */ /* 0x000fc6000001082e */
[C---:B------:R-:W-:Y:S01]  /*e8e0*/  FSETP.NEU.FTZ.AND P2, PT, R5.reuse, -INF , PT ;  /* 0xff8000000500780b */ /* 0x040fe20003f5d000 */
[----:B------:R-:W-:-:S02]  /*e8f0*/  FFMA.FTZ R56, R5, R24, -8 ;  /* 0xc100000005387423 */ /* 0x000fc40000010018 */
[----:B------:R-:W-:Y:S03]  /*e900*/  MUFU.EX2 R42, R42 ;  /* 0x0000002a002a7308 */ /* 0x000fe60000000800 */
[----:B------:R-:W-:Y:S02]  /*e910*/  FSEL R46, R56, RZ, P2 ;  /* 0x000000ff382e7208 */ /* 0x000fe40001000000 */
[----:B0-----:R-:W-:-:S03]  /*e920*/  F2FP.SATFINITE.E4M3.F32.PACK_AB_MERGE_C R140, R87, R26, RZ ;  /* 0x0000001a578c723e */ /* 0x001fc600048070ff */
[----:B------:R-:W-:Y:S01]  /*e930*/  MUFU.EX2 R93, R93 ;  /* 0x0000005d005d7308 */ /* 0x000fe20000000800 */
[----:B------:R-:W-:-:S01]  /*e940*/  FFMA.FTZ R44, R44, R24, -R46 ;  /* 0x000000182c2c7223 */ /* 0x000fc2000001082e */
[-CC-:B------:R-:W-:Y:S01]  /*e950*/  FFMA.FTZ R3, R3, R24.reuse, -R46.reuse ;  /* 0x0000001803037223 */ /* 0x180fe2000001082e */
[----:B------:R-:W-:-:S01]  /*e960*/  FFMA.FTZ R13, R13, R24, -R46 ;  /* 0x000000180d0d7223 */ /* 0x000fc2000001082e */
[-CC-:B------:R-:W-:Y:S01]  /*e970*/  FFMA.FTZ R56, R21, R24.reuse, -R46.reuse ;  /* 0x0000001815387223 */ /* 0x180fe2000001082e */
[----:B------:R-:W-:-:S01]  /*e980*/  FFMA.FTZ R21, R25, R24, -R46 ;  /* 0x0000001819157223 */ /* 0x000fc2000001082e */
[----:B------:R-:W-:Y:S01]  /*e990*/  FFMA.FTZ R64, R39, R24, -R46 ;  /* 0x0000001827407223 */ /* 0x000fe2000001082e */
[----:B------:R-:W-:-:S01]  /*e9a0*/  FADD.FTZ R39, R0, R65 ;  /* 0x0000004100277221 */ /* 0x000fc20000010000 */
[----:B------:R-:W-:Y:S01]  /*e9b0*/  MUFU.EX2 R44, R44 ;  /* 0x0000002c002c7308 */ /* 0x000fe20000000800 */
[----:B------:R-:W-:-:S01]  /*e9c0*/  FFMA.FTZ R58, R27, R24, -R46 ;  /* 0x000000181b3a7223 */ /* 0x000fc2000001082e */
[----:B------:R-:W-:Y:S01]  /*e9d0*/  FFMA.FTZ R25, R29, R24, -R46 ;  /* 0x000000181d197223 */ /* 0x000fe2000001082e */
[----:B------:R-:W-:-:S01]  /*e9e0*/  FADD.FTZ R74, R4, R39 ;  /* 0x00000027044a7221 */ /* 0x000fc20000010000 */
[-CC-:B------:R-:W-:Y:S01]  /*e9f0*/  FFMA.FTZ R60, R31, R24.reuse, -R46.reuse ;  /* 0x000000181f3c7223 */ /* 0x180fe2000001082e */
[----:B------:R-:W-:-:S01]  /*ea00*/  FFMA.FTZ R31, R41, R24, -R46 ;  /* 0x00000018291f7223 */ /* 0x000fc2000001082e */
[----:B------:R-:W-:Y:S01]  /*ea10*/  FFMA.FTZ R27, R33, R24, -R46 ;  /* 0x00000018211b7223 */ /* 0x000fe2000001082e */
[----:B------:R-:W-:-:S01]  /*ea20*/  FADD.FTZ R39, R67, R74 ;  /* 0x0000004a43277221 */ /* 0x000fc20000010000 */
[----:B------:R-:W0:Y:S01]  /*ea30*/  MUFU.EX2 R3, R3 ;  /* 0x0000000300037308 */ /* 0x000e220000000800 */
[----:B------:R-:W-:-:S01]  /*ea40*/  FFMA.FTZ R66, R43, R24, -R46 ;  /* 0x000000182b427223 */ /* 0x000fc2000001082e */
[----:B------:R-:W-:Y:S01]  /*ea50*/  FFMA.FTZ R62, R35, R24, -R46 ;  /* 0x00000018233e7223 */ /* 0x000fe2000001082e */
[----:B------:R-:W-:-:S01]  /*ea60*/  FADD.FTZ R76, R28, R39 ;  /* 0x000000271c4c7221 */ /* 0x000fc20000010000 */
[-CC-:B------:R-:W-:Y:S01]  /*ea70*/  FFMA.FTZ R29, R37, R24.reuse, -R46.reuse ;  /* 0x00000018251d7223 */ /* 0x180fe2000001082e */
[----:B------:R-:W-:-:S01]  /*ea80*/  FFMA.FTZ R33, R45, R24, -R46 ;  /* 0x000000182d217223 */ /* 0x000fc2000001082e */
[----:B------:R-:W-:Y:S01]  /*ea90*/  FFMA.FTZ R68, R47, R24, -R46 ;  /* 0x000000182f447223 */ /* 0x000fe2000001082e */
[----:B------:R-:W-:-:S01]  /*eaa0*/  FADD.FTZ R43, R69, R76 ;  /* 0x0000004c452b7221 */ /* 0x000fc20000010000 */
[----:B------:R-:W1:Y:S01]  /*eab0*/  MUFU.EX2 R13, R13 ;  /* 0x0000000d000d7308 */ /* 0x000e620000000800 */
[----:B------:R-:W-:-:S01]  /*eac0*/  FFMA.FTZ R35, R129, R24, -R46 ;  /* 0x0000001881237223 */ /* 0x000fc2000001082e */
[----:B------:R-:W-:Y:S01]  /*ead0*/  FFMA.FTZ R70, R49, R24, -R46 ;  /* 0x0000001831467223 */ /* 0x000fe2000001082e */
[----:B------:R-:W-:-:S01]  /*eae0*/  FADD.FTZ R76, R30, R43 ;  /* 0x0000002b1e4c7221 */ /* 0x000fc20000010000 */
[-CC-:B------:R-:W-:Y:S01]  /*eaf0*/  FFMA.FTZ R37, R131, R24.reuse, -R46.reuse ;  /* 0x0000001883257223 */ /* 0x180fe2000001082e */
[----:B------:R-:W-:-:S01]  /*eb00*/  FFMA.FTZ R72, R51, R24, -R46 ;  /* 0x0000001833487223 */ /* 0x000fc2000001082e */
[----:B------:R-:W-:Y:S01]  /*eb10*/  FFMA.FTZ R39, R133, R24, -R46 ;  /* 0x0000001885277223 */ /* 0x000fe2000001082e */
[----:B------:R-:W-:-:S01]  /*eb20*/  FADD.FTZ R43, R71, R76 ;  /* 0x0000004c472b7221 */ /* 0x000fc20000010000 */
[----:B------:R-:W2:Y:S01]  /*eb30*/  MUFU.EX2 R56, R56 ;  /* 0x0000003800387308 */ /* 0x000ea20000000800 */
[----:B0-----:R-:W-:-:S01]  /*eb40*/  FADD.FTZ R74, R44, R3 ;  /* 0x000000032c4a7221 */ /* 0x001fc20000010000 */
[----:B------:R-:W-:Y:S01]  /*eb50*/  FFMA.FTZ R135, R135, R24, -R46 ;  /* 0x0000001887877223 */ /* 0x000fe2000001082e */
[----:B------:R-:W-:-:S01]  /*eb60*/  FADD.FTZ R78, R32, R43 ;  /* 0x0000002b204e7221 */ /* 0x000fc20000010000 */
[--C-:B------:R-:W-:Y:S01]  /*eb70*/  FFMA.FTZ R0, R137, R24, -R46.reuse ;  /* 0x0000001889007223 */ /* 0x100fe2000001082e */
[----:B------:R-:W-:Y:S01]  /*eb80*/  F2FP.SATFINITE.E4M3.F32.PACK_AB_MERGE_C R142, R93, R42, RZ ;  /* 0x0000002a5d8e723e */ /* 0x000fe200048070ff */
[----:B------:R-:W-:Y:S01]  /*eb90*/  FFMA.FTZ R139, R139, R24, -R46 ;  /* 0x000000188b8b7223 */ /* 0x000fe2000001082e */
[----:B------:R-:W-:-:S01]  /*eba0*/  FADD.FTZ R43, R73, R78 ;  /* 0x0000004e492b7221 */ /* 0x000fc20000010000 */
[----:B------:R-:W0:Y:S01]  /*ebb0*/  MUFU.EX2 R21, R21 ;  /* 0x0000001500157308 */ /* 0x000e220000000800 */
[----:B-1----:R-:W-:-:S01]  /*ebc0*/  FADD.FTZ R41, R13, R74 ;  /* 0x0000004a0d297221 */ /* 0x002fc20000010000 */
[----:B------:R-:W-:Y:S01]  /*ebd0*/  FFMA.FTZ R59, R59, R24, -R46 ;  /* 0x000000183b3b7223 */ /* 0x000fe2000001082e */
[----:B------:R-:W-:-:S01]  /*ebe0*/  FADD.FTZ R30, R34, R43 ;  /* 0x0000002b221e7221 */ /* 0x000fc20000010000 */
[----:B------:R-:W-:Y:S01]  /*ebf0*/  F2FP.SATFINITE.E4M3.F32.PACK_AB_MERGE_C R140, R85, R20, R140 ;  /* 0x00000014558c723e */ /* 0x000fe2000480708c */
[----:B------:R-:W-:-:S01]  /*ec00*/  FFMA.FTZ R81, R81, R24, -R46 ;  /* 0x0000001851517223 */ /* 0x000fc2000001082e */
[----:B------:R-:W-:Y:S01]  /*ec10*/  FFMA.FTZ R61, R61, R24, -R46 ;  /* 0x000000183d3d7223 */ /* 0x000fe2000001082e */
[----:B------:R-:W-:-:S01]  /*ec20*/  FADD.FTZ R75, R75, R30 ;  /* 0x0000001e4b4b7221 */ /* 0x000fc20000010000 */
[----:B------:R-:W1:Y:S01]  /*ec30*/  MUFU.EX2 R58, R58 ;  /* 0x0000003a003a7308 */ /* 0x000e620000000800 */
[----:B--2---:R-:W-:-:S01]  /*ec40*/  FADD.FTZ R74, R56, R41 ;  /* 0x00000029384a7221 */ /* 0x004fc20000010000 */
[----:B------:R-:W-:Y:S01]  /*ec50*/  F2FP.SATFINITE.E4M3.F32.PACK_AB_MERGE_C R56, R56, R13, RZ ;  /* 0x0000000d3838723e */ /* 0x000fe200048070ff */
[----:B------:R-:W-:-:S01]  /*ec60*/  FADD.FTZ R34, R36, R75 ;  /* 0x0000004b24227221 */ /* 0x000fc20000010000 */
[----:B------:R-:W-:-:S02]  /*ec70*/  FFMA.FTZ R83, R83, R24, -R46 ;  /* 0x0000001853537223 */ /* 0x000fc4000001082e */
[----:B------:R-:W-:Y:S01]  /*ec80*/  F2FP.SATFINITE.E4M3.F32.PACK_AB_MERGE_C R149, R3, R44, R56 ;  /* 0x0000002c0395723e */ /* 0x000fe20004807038 */
[----:B------:R-:W-:Y:S01]  /*ec90*/  FADD.FTZ R45, R77, R34 ;  /* 0x000000224d2d7221 */ /* 0x000fe20000010000 */
[----:B------:R-:W2:Y:S01]  /*eca0*/  MUFU.EX2 R25, R25 ;  /* 0x0000001900197308 */ /* 0x000ea20000000800 */
[----:B0-----:R-:W-:-:S01]  /*ecb0*/  FADD.FTZ R41, R21, R74 ;  /* 0x0000004a15297221 */ /* 0x001fc20000010000 */
[----:B------:R-:W-:-:S06]  /*ecc0*/  FFMA.FTZ R74, R53, R24, -R46 ;  /* 0x00000018354a7223 */ /* 0x000fcc000001082e */
[----:B------:R-:W0:Y:S01]  /*ecd0*/  MUFU.EX2 R60, R60 ;  /* 0x0000003c003c7308 */ /* 0x000e220000000800 */
[----:B-1----:R-:W-:-:S07]  /*ece0*/  FADD.FTZ R76, R58, R41 ;  /* 0x000000293a4c7221 */ /* 0x002fce0000010000 */
[----:B------:R-:W1:Y:S01]  /*ecf0*/  MUFU.EX2 R27, R27 ;  /* 0x0000001b001b7308 */ /* 0x000e620000000800 */
[----:B--2---:R-:W-:-:S07]  /*ed00*/  FADD.FTZ R41, R25, R76 ;  /* 0x0000004c19297221 */ /* 0x004fce0000010000 */
[----:B------:R-:W2:Y:S01]  /*ed10*/  MUFU.EX2 R62, R62 ;  /* 0x0000003e003e7308 */ /* 0x000ea20000000800 */
[----:B0-----:R-:W-:-:S01]  /*ed20*/  FADD.FTZ R76, R60, R41 ;  /* 0x000000293c4c7221 */ /* 0x001fc20000010000 */
[----:B------:R-:W-:Y:S01]  /*ed30*/  FFMA.FTZ R41, R55, R24, -R46 ;  /* 0x0000001837297223 */ /* 0x000fe2000001082e */
[----:B------:R-:W-:-:S04]  /*ed40*/  F2FP.SATFINITE.E4M3.F32.PACK_AB_MERGE_C R25, R60, R25, RZ ;  /* 0x000000193c19723e */ /* 0x000fc800048070ff */
[----:B------:R-:W-:Y:S01]  /*ed50*/  F2FP.SATFINITE.E4M3.F32.PACK_AB_MERGE_C R151, R58, R21, R25 ;  /* 0x000000153a97723e */ /* 0x000fe20004807019 */
[----:B------:R-:W0:Y:S01]  /*ed60*/  MUFU.EX2 R29, R29 ;  /* 0x0000001d001d7308 */ /* 0x000e220000000800 */
[----:B-1----:R-:W-:-:S07]  /*ed70*/  FADD.FTZ R43, R27, R76 ;  /* 0x0000004c1b2b7221 */ /* 0x002fce0000010000 */
[----:B------:R-:W1:Y:S01]  /*ed80*/  MUFU.EX2 R64, R64 ;  /* 0x0000004000407308 */ /* 0x000e620000000800 */
[----:B--2---:R-:W-:-:S07]  /*ed90*/  FADD.FTZ R30, R62, R43 ;  /* 0x0000002b3e1e7221 */ /* 0x004fce0000010000 */
[----:B------:R-:W2:Y:S01]  /*eda0*/  MUFU.EX2 R31, R31 ;  /* 0x0000001f001f7308 */ /* 0x000ea20000000800 */
[----:B0-----:R-:W-:-:S01]  /*edb0*/  FADD.FTZ R43, R29, R30 ;  /* 0x0000001e1d2b7221 */ /* 0x001fc20000010000 */
[----:B------:R-:W-:-:S04]  /*edc0*/  FADD.FTZ R30, R38, R45 ;  /* 0x0000002d261e7221 */ /* 0x000fc80000010000 */
[----:B------:R-:W-:Y:S02]  /*edd0*/  FADD.FTZ R79, R79, R30 ;  /* 0x0000001e4f4f7221 */ /* 0x000fe40000010000 */
[----:B------:R-:W0:Y:S01]  /*ede0*/  MUFU.EX2 R66, R66 ;  /* 0x0000004200427308 */ /* 0x000e220000000800 */
[----:B-1----:R-:W-:-:S01]  /*edf0*/  FADD.FTZ R28, R64, R43 ;  /* 0x0000002b401c7221 */ /* 0x002fc20000010000 */
[----:B------:R-:W-:Y:S01]  /*ee00*/  FADD.FTZ R30, R20, R79 ;  /* 0x0000004f141e7221 */ /* 0x000fe20000010000 */
[----:B------:R-:W-:-:S01]  /*ee10*/  FFMA.FTZ R43, R57, R24, -R46 ;  /* 0x00000018392b7223 */ /* 0x000fc2000001082e */
[----:B------:R-:W-:Y:S01]  /*ee20*/  FFMA.FTZ R46, R63, R24, -R46 ;  /* 0x000000183f2e7223 */ /* 0x000fe2000001082e */
[----:B------:R-:W-:Y:S01]  /*ee30*/  F2FP.SATFINITE.E4M3.F32.PACK_AB_MERGE_C R29, R64, R29, RZ ;  /* 0x0000001d401d723e */ /* 0x000fe200048070ff */
[----:B------:R-:W-:Y:S02]  /*ee40*/  FADD.FTZ R47, R85, R30 ;  /* 0x0000001e552f7221 */ /* 0x000fe40000010000 */
[----:B------:R-:W1:Y:S01]  /*ee50*/  MUFU.EX2 R33, R33 ;  /* 0x0000002100217308 */ /* 0x000e620000000800 */
[----:B--2---:R-:W-:-:S01]  /*ee60*/  FADD.FTZ R45, R31, R28 ;  /* 0x0000001c1f2d7221 */ /* 0x004fc20000010000 */
[----:B------:R-:W-:Y:S01]  /*ee70*/  FADD.FTZ R26, R26, R47 ;  /* 0x0000002f1a1a7221 */ /* 0x000fe20000010000 */
[----:B------:R-:W-:-:S03]  /*ee80*/  F2FP.SATFINITE.E4M3.F32.PACK_AB_MERGE_C R145, R62, R27, R29 ;  /* 0x0000001b3e91723e */ /* 0x000fc6000480701d */
[----:B------:R-:W-:Y:S02]  /*ee90*/  FADD.FTZ R87, R87, R26 ;  /* 0x0000001a57577221 */ /* 0x000fe40000010000 */
        /* <DEDUP_REMOVED lines=57> */
[----:B------:R-:W-:Y:S01]  /*f230*/  F2FP.SATFINITE.E4M3.F32.PACK_AB_MERGE_C R137, R43, R0, R139 ;  /* 0x000000002b89723e */ /* 0x000fe2000480708b */
[----:B------:R-:W-:Y:S02]  /*f240*/  VIADD R0, R89, 0xfffffffe ;  /* 0xfffffffe59007836 */ /* 0x000fe40000000000 */
[----:B------:R-:W1:Y:S08]  /*f250*/  MUFU.EX2 R81, R81 ;  /* 0x0000005100517308 */ /* 0x000e700000000800 */
[----:B------:R-:W2:Y:S01]  /*f260*/  MUFU.EX2 R26, R61 ;  /* 0x0000003d001a7308 */ /* 0x000ea20000000800 */
[----:B0-----:R-:W-:Y:S01]  /*f270*/  F2FP.SATFINITE.E4M3.F32.PACK_AB_MERGE_C R138, R99, R52, R4 ;  /* 0x00000034638a723e */ /* 0x001fe20004807004 */
[----:B------:R-:W-:-:S04]  /*f280*/  FADD.FTZ R52, R52, R97 ;  /* 0x0000006134347221 */ /* 0x000fc80000010000 */
[----:B------:R-:W-:Y:S02]  /*f290*/  FADD.FTZ R99, R99, R52 ;  /* 0x0000003463637221 */ /* 0x000fe40000010000 */
[----:B------:R-:W0:Y:S01]  /*f2a0*/  MUFU.EX2 R83, R83 ;  /* 0x0000005300537308 */ /* 0x000e220000000800 */
[----:B-1----:R-:W-:-:S01]  /*f2b0*/  FADD.FTZ R3, R81, R20 ;  /* 0x0000001451037221 */ /* 0x002fc20000010000 */
[----:B------:R-:W-:-:S06]  /*f2c0*/  FADD.FTZ R54, R54, R99 ;  /* 0x0000006336367221 */ /* 0x000fcc0000010000 */
[----:B------:R-:W1:Y:S01]  /*f2d0*/  MUFU.EX2 R46, R46 ;  /* 0x0000002e002e7308 */ /* 0x000e620000000800 */
[----:B--2---:R-:W-:-:S04]  /*f2e0*/  FADD.FTZ R4, R26, R3 ;  /* 0x000000031a047221 */ /* 0x004fc80000010000 */
[----:B0-----:R-:W-:Y:S01]  /*f2f0*/  FADD.FTZ R3, R83, R4 ;  /* 0x0000000453037221 */ /* 0x001fe20000010000 */
[----:B------:R-:W-:-:S01]  /*f300*/  FADD.FTZ R4, R101, R54 ;  /* 0x0000003665047221 */ /* 0x000fc20000010000 */
[C---:B-1----:R-:W-:Y:S02]  /*f310*/  F2FP.SATFINITE.E4M3.F32.PACK_AB_MERGE_C R13, R46.reuse, R83, RZ ;  /* 0x000000532e0d723e */ /* 0x042fe400048070ff */
[----:B------:R-:W-:-:S02]  /*f320*/  FADD.FTZ R3, R46, R3 ;  /* 0x000000032e037221 */ /* 0x000fc40000010000 */
[----:B------:R-:W-:Y:S01]  /*f330*/  F2FP.SATFINITE.E4M3.F32.PACK_AB_MERGE_C R139, R26, R81, R13 ;  /* 0x000000511a8b723e */ /* 0x000fe2000480700d */
[----:B------:R-:W-:Y:S06]  /*f340*/  @!P6 BRA `(.L_x_1191) ;  /* 0x000000000048e947 */ /* 0x000fec0003800000 */
[C---:B------:R-:W-:Y:S01]  /*f350*/  ISETP.GT.AND P2, PT, R88.reuse, RZ, PT ;  /* 0x000000ff5800720c */ /* 0x040fe20003f44270 */
[----:B------:R-:W-:Y:S01]  /*f360*/  BSSY B0, `(.L_x_1192) ;  /* 0x000000e000007945 */ /* 0x000fe20003800000 */
[----:B------:R-:W-:-:S11]  /*f370*/  VIADD R13, R88, 0xffffffff ;  /* 0xffffffff580d7836 */ /* 0x000fd60000000000 */
        /* <DEDUP_REMOVED lines=8> */
.L_x_1193:
[----:B------:R-:W-:-:S13]  /*f400*/  ISETP.NE.AND P2, PT, R15, 0x1, PT ;  /* 0x000000010f00780c */ /* 0x000fda0003f45270 */
[----:B------:R-:W0:Y:S02]  /*f410*/  @P2 LDC.64 R20, c[0x0][0x9e8] ;  /* 0x00027a00ff142b82 */ /* 0x000e240000000a00 */
[----:B0-----:R-:W-:-:S05]  /*f420*/  @P2 IMAD.HI.U32 R20, R13, R20, RZ ;  /* 0x000000140d142227 */ /* 0x001fca00078e00ff */
[----:B------:R-:W-:-:S07]  /*f430*/  @P2 SHF.R.U32.HI R13, RZ, R21, R20 ;  /* 0x00000015ff0d2219 */ /* 0x000fce0000011614 */
.L_x_1194:
[----:B------:R-:W-:Y:S05]  /*f440*/  BSYNC B0 ;  /* 0x0000000000007941 */ /* 0x000fea0003800000 */
.L_x_1192:
[----:B------:R-:W-:-:S05]  /*f450*/  IMAD R13, R13, R15, R15 ;  /* 0x0000000f0d0d7224 */ /* 0x000fca00078e020f */
[----:B------:R-:W-:-:S07]  /*f460*/  VIMNMX R14, R14, R13, PT ;  /* 0x0000000d0e0e7248 */ /* 0x000fce0003fe0100 */
.L_x_1191:
[----:B------:R-:W2:Y:S01]  /*f470*/  LDL R15, [R1+0x38] ;  /* 0x00003800010f7983 */ /* 0x000ea20000100800 */
[----:B------:R-:W-:Y:S01]  /*f480*/  SHF.R.S32.HI R13, RZ, 0x1f, R14 ;  /* 0x0000001fff0d7819 */ /* 0x000fe2000001140e */
[----:B------:R-:W-:Y:S01]  /*f490*/  ULDC UR43, c[0x0][0x9e4] ;  /* 0x00027900002b7ab9 */ /* 0x000fe20000000800 */
[----:B------:R-:W-:Y:S01]  /*f4a0*/  ULDC UR38, c[0x0][0x9e4] ;  /* 0x0002790000267ab9 */ /* 0x000fe20000000800 */
[----:B------:R-:W-:Y:S01]  /*f4b0*/  ULDC UR37, c[0x0][0x988] ;  /* 0x0002620000257ab9 */ /* 0x000fe20000000800 */
[----:B------:R-:W-:Y:S01]  /*f4c0*/  LEA.HI R13, R13, R14, RZ, 0x7 ;  /* 0x0000000e0d0d7211 */ /* 0x000fe200078f38ff */
[----:B------:R-:W-:Y:S01]  /*f4d0*/  ULDC UR42, c[0x0][0x988] ;  /* 0x00026200002a7ab9 */ /* 0x000fe20000000800 */
[----:B------:R-:W-:Y:S01]  /*f4e0*/  ULDC UR39, c[0x0][0x988] ;  /* 0x0002620000277ab9 */ /* 0x000fe20000000800 */
[----:B------:R-:W-:Y:S01]  /*f4f0*/  ULDC UR45, c[0x0][0x9e0] ;  /* 0x00027800002d7ab9 */ /* 0x000fe20000000800 */
[----:B------:R-:W-:Y:S01]  /*f500*/  SHF.R.S32.HI R13, RZ, 0x7, R13 ;  /* 0x00000007ff0d7819 */ /* 0x000fe2000001140d */
[----:B------:R-:W-:Y:S01]  /*f510*/  ULDC UR44, c[0x0][0x9e0] ;  /* 0x00027800002c7ab9 */ /* 0x000fe20000000800 */
[----:B------:R-:W-:Y:S01]  /*f520*/  BSSY B1, `(.L_x_1195) ;  /* 0x0000393000017945 */ /* 0x000fe20003800000 */
        /* <DEDUP_REMOVED lines=24> */
[----:B--2---:R-:W-:-:S04]  /*f6b0*/  VIMNMX R15, R15, R13, !PT ;  /* 0x0000000d0f0f7248 */ /* 0x004fc80007fe0100 */
[----:B------:R-:W-:Y:S01]  /*f6c0*/  ISETP.GE.AND P2, PT, R0, R15, PT ;  /* 0x0000000f0000720c */ /* 0x000fe20003f46270 */
[----:B------:R0:W-:-:S12]  /*f6d0*/  STL [R1+0x2c], R15 ;  /* 0x00002c0f01007387 */ /* 0x0001d80000100800 */
[----:B0-----:R-:W-:Y:S05]  /*f6e0*/  @!P2 BRA `(.L_x_1196) ;  /* 0x0000003400d8a947 */ /* 0x001fea0003800000 */
[----:B------:R-:W-:Y:S01]  /*f6f0*/  IMAD.IADD R155, R155, 0x1, R152 ;  /* 0x000000019b9b7824 */ /* 0x000fe200078e0298 */
[----:B------:R-:W-:Y:S01]  /*f700*/  BSSY B0, `(.L_x_1197) ;  /* 0x0000370000007945 */ /* 0x000fe20003800000 */
[----:B------:R-:W-:Y:S02]  /*f710*/  IMAD.MOV.U32 R135, RZ, RZ, RZ ;  /* 0x000000ffff877224 */ /* 0x000fe400078e00ff */
[----:B------:R-:W-:Y:S01]  /*f720*/  VIADD R154, R155, 0x8 ;  /* 0x000000089b9a7836 */ /* 0x000fe20000000000 */
[----:B------:R-:W-:-:S04]  /*f730*/  LOP3.LUT R14, RZ, R155, RZ, 0x33, !PT ;  /* 0x0000009bff0e7212 */ /* 0x000fc800078e33ff */
[----:B------:R-:W-:-:S05]  /*f740*/  LOP3.LUT R13, RZ, R154, RZ, 0x33, !PT ;  /* 0x0000009aff0d7212 */ /* 0x000fca00078e33ff */
[----:B------:R0:W-:Y:S04]  /*f750*/  STL [R1+0xc], R13 ;  /* 0x00000c0d01007387 */ /* 0x0001e80000100800 */
[----:B------:R0:W-:Y:S02]  /*f760*/  STL [R1+0x10], R14 ;  /* 0x0000100e01007387 */ /* 0x0001e40000100800 */
.L_x_1217:
[----:B------:R-:W-:-:S05]  /*f770*/  VIADD R153, R18, 0x1 ;  /* 0x0000000112997836 */ /* 0x000fca0000000000 */
[----:B------:R-:W-:-:S04]  /*f780*/  ISETP.NE.AND P2, PT, R153, 0x2, PT ;  /* 0x000000029900780c */ /* 0x000fc80003f45270 */
[----:B0-----:R-:W-:Y:S02]  /*f790*/  SEL R13, RZ, 0x1, P2 ;  /* 0x00000001ff0d7807 */ /* 0x001fe40001000000 */
[----:B------:R-:W-:Y:S02]  /*f7a0*/  SEL R153, R153, RZ, P2 ;  /* 0x000000ff99997207 */ /* 0x000fe40001000000 */
[----:B------:R-:W-:Y:S01]  /*f7b0*/  LOP3.LUT R152, R22, R13, RZ, 0x3c, !PT ;  /* 0x0000000d16987212 */ /* 0x000fe200078e3cff */
[----:B------:R-:W-:Y:S06]  /*f7c0*/  @!P0 BRA `(.L_x_1198) ;  /* 0x0000000000048947 */ /* 0x000fec0003800000 */
[----:B------:R-:W-:Y:S01]  /*f7d0*/  BPT.TRAP 0x1 ;  /* 0x000000040000795c */ /* 0x000fe20000300000 */
.L_x_1198:
[----:B------:R-:W-:Y:S01]  /*f7e0*/  IMAD R13, R153, 0x8, R17 ;  /* 0x00000008990d7824 */ /* 0x000fe200078e0211 */
[----:B------:R-:W-:-:S04]  /*f7f0*/  SHF.L.U32 R14, R152, 0x1f, RZ ;  /* 0x0000001f980e7819 */ /* 0x000fc800000006ff */
[----:B------:R0:W1:Y:S01]  /*f800*/  SYNCS.PHASECHK.TRANS64.TRYWAIT P2, [R13+URZ+0x19c30], R14 ;  /* 0x019c300e0d0075a7 */ /* 0x000062000804017f */
[----:B------:R-:W-:Y:S05]  /*f810*/  @!P0 BRA `(.L_x_1199) ;  /* 0x0000000000048947 */ /* 0x000fea0003800000 */
[----:B------:R-:W-:Y:S01]  /*f820*/  BPT.TRAP 0x1 ;  /* 0x000000040000795c */ /* 0x000fe20000300000 */
.L_x_1199:
[----:B------:R-:W2:Y:S01]  /*f830*/  LDL R15, [R1+0x14] ;  /* 0x00001400010f7983 */ /* 0x000ea20000100800 */
[----:B------:R-:W-:Y:S01]  /*f840*/  BSSY B2, `(.L_x_1200) ;  /* 0x0000006000027945 */ /* 0x000fe20003800000 */
[----:B------:R-:W-:Y:S02]  /*f850*/  IMAD.MOV.U32 R21, RZ, RZ, -0x3ffffff0 ;  /* 0xc0000010ff157424 */ /* 0x000fe400078e00ff */
[----:B--2---:R-:W-:Y:S01]  /*f860*/  IMAD R20, R153, 0x300, R15 ;  /* 0x0000030099147824 */ /* 0x004fe200078e020f */
[----:B-1----:R-:W-:Y:S06]  /*f870*/  @P2 BRA `(.L_x_1201) ;  /* 0x0000000000082947 */ /* 0x002fec0003800000 */
[----:B------:R-:W1:Y:S02]  /*f880*/  SYNCS.PHASECHK.TRANS64.TRYWAIT P2, [R13+URZ+0x19c30], R14 ;  /* 0x019c300e0d0075a7 */ /* 0x000e64000804017f */
[----:B-1----:R-:W-:Y:S05]  /*f890*/  @!P2 BRA `(.L_x_1202) ;  /* 0x000001300008a947 */ /* 0x002fea0003800000 */
.L_x_1201:
[----:B------:R-:W-:Y:S05]  /*f8a0*/  BSYNC B2 ;  /* 0x0000000000027941 */ /* 0x000fea0003800000 */
.L_x_1200:
[C---:B------:R-:W-:Y:S01]  /*f8b0*/  R2UR UR6, R20.reuse ;  /* 0x00000000140672ca */ /* 0x040fe200000e0000 */
[----:B------:R-:W-:Y:S01]  /*f8c0*/  WARPGROUP.ARRIVE ;  /* 0x00000000000079c5 */ /* 0x000fe20000000000 */
[----:B------:R-:W-:Y:S01]  /*f8d0*/  R2UR UR7, R21 ;  /* 0x00000000150772ca */ /* 0x000fe200000e0000 */
[----:B01----:R-:W-:Y:S01]  /*f8e0*/  VIADD R14, R20, 0x100 ;  /* 0x00000100140e7836 */ /* 0x003fe20000000000 */
[----:B------:R-:W-:Y:S01]  /*f8f0*/  R2UR UR4, R6 ;  /* 0x00000000060472ca */ /* 0x000fe200000e0000 */
[----:B------:R-:W-:Y:S01]  /*f900*/  IMAD.MOV.U32 R15, RZ, RZ, -0x3ffffff0 ;  /* 0xc0000010ff0f7424 */ /* 0x000fe200078e00ff */
[----:B------:R-:W-:Y:S01]  /*f910*/  R2UR UR5, R7 ;  /* 0x00000000070572ca */ /* 0x000fe200000e0000 */
[----:B------:R-:W-:Y:S01]  /*f920*/  VIADD R20, R20, 0x200 ;  /* 0x0000020014147836 */ /* 0x000fe20000000000 */
[----:B------:R-:W-:Y:S01]  /*f930*/  R2UR UR10, R14 ;  /* 0x000000000e0a72ca */ /* 0x000fe200000e0000 */
[----:B------:R-:W-:Y:S01]  /*f940*/  IMAD.MOV.U32 R21, RZ, RZ, -0x3ffffff0 ;  /* 0xc0000010ff157424 */ /* 0x000fe200078e00ff */
[----:B------:R-:W-:-:S02]  /*f950*/  R2UR UR11, R15 ;  /* 0x000000000f0b72ca */ /* 0x000fc400000e0000 */
[----:B------:R-:W-:Y:S02]  /*f960*/  R2UR UR8, R10 ;  /* 0x000000000a0872ca */ /* 0x000fe400000e0000 */
[----:B------:R-:W-:Y:S02]  /*f970*/  R2UR UR9, R11 ;  /* 0x000000000b0972ca */ /* 0x000fe400000e0000 */
[----:B------:R-:W-:Y:S02]  /*f980*/  R2UR UR14, R20 ;  /* 0x00000000140e72ca */ /* 0x000fe400000e0000 */
[----:B------:R-:W-:Y:S01]  /*f990*/  R2UR UR15, R21 ;  /* 0x00000000150f72ca */ /* 0x000fe200000e0000 */
[----:B------:R-:W-:Y:S01]  /*f9a0*/  QGMMA.64x128x32.F32.E4M3.E4M3 R24, gdesc[UR4], RZ, !UPT, gsb0 ;  /* 0x01e00000041879f3 */ /* 0x000fe2000c0008ff */
[----:B------:R-:W-:Y:S02]  /*f9b0*/  R2UR UR12, R8 ;  /* 0x00000000080c72ca */ /* 0x000fe400000e0000 */
[----:B------:R-:W-:Y:S01]  /*f9c0*/  R2UR UR13, R9 ;  /* 0x00000000090d72ca */ /* 0x000fe200000e0000 */
[----:B------:R-:W-:-:S02]  /*f9d0*/  WARPGROUP.DEPBAR.LE gsb0, 0x0 ;  /* 0x00008000000079c5 */ /* 0x000fc40000010000 */
[----:B------:R-:W-:-:S06]  /*f9e0*/  WARPGROUP.ARRIVE ;  /* 0x00000000000079c5 */ /* 0x000fcc0000000000 */
[----:B------:R-:W-:Y:S03]  /*f9f0*/  QGMMA.64x128x32.F32.E4M3.E4M3 R24, gdesc[UR8], R24, gsb0 ;  /* 0x01e00000081879f3 */ /* 0x000fe60008000818 */
[----:B------:R-:W-:Y:S02]  /*fa00*/  WARPGROUP.DEPBAR.LE gsb0, 0x0 ;  /* 0x00008000000079c5 */ /* 0x000fe40000010000 */
[----:B------:R-:W-:-:S07]  /*fa10*/  WARPGROUP.ARRIVE ;  /* 0x00000000000079c5 */ /* 0x000fce0000000000 */
[----:B------:R-:W-:Y:S03]  /*fa20*/  QGMMA.64x128x32.F32.E4M3.E4M3 R24, gdesc[UR12], R24, gsb0 ;  /* 0x01e000000c1879f3 */ /* 0x000fe60008000818 */
[----:B------:R-:W-:Y:S02]  /*fa30*/  WARPGROUP.DEPBAR.LE gsb0, 0x0 ;  /* 0x00008000000079c5 */ /* 0x000fe40000010000 */
[----:B------:R-:W-:Y:S05]  /*fa40*/  @!P0 BRA `(.L_x_1203) ;  /* 0x0000000000048947 */ /* 0x000fea0003800000 */
[----:B------:R-:W-:Y:S01]  /*fa50*/  BPT.TRAP 0x1 ;  /* 0x000000040000795c */ /* 0x000fe20000300000 */
.L_x_1203:
[----:B------:R-:W-:Y:S01]  /*fa60*/  SHF.L.U32 R14, R22, 0x1f, RZ ;  /* 0x0000001f160e7819 */ /* 0x000fe200000006ff */
[----:B------:R-:W-:-:S04]  /*fa70*/  IMAD R22, R18, 0x8, R17 ;  /* 0x0000000812167824 */ /* 0x000fc800078e0211 */
[----:B------:R0:W1:Y:S01]  /*fa80*/  SYNCS.PHASECHK.TRANS64.TRYWAIT P2, [R22+URZ+0x19c50], R14 ;  /* 0x019c500e160075a7 */ /* 0x000062000804017f */
[----:B------:R-:W-:Y:S05]  /*fa90*/  @!P0 BRA `(.L_x_1204) ;  /* 0x0000000000048947 */ /* 0x000fea0003800000 */
[----:B------:R-:W-:Y:S01]  /*faa0*/  BPT.TRAP 0x1 ;  /* 0x000000040000795c */ /* 0x000fe20000300000 */
.L_x_1204:
[----:B------:R-:W-:Y:S04]  /*fab0*/  BSSY B2, `(.L_x_1205) ;  /* 0x0000004000027945 */ /* 0x000fe80003800000 */
[----:B-1----:R-:W-:Y:S05]  /*fac0*/  @P2 BRA `(.L_x_1206) ;  /* 0x0000000000082947 */ /* 0x002fea0003800000 */
[----:B------:R-:W1:Y:S02]  /*fad0*/  SYNCS.PHASECHK.TRANS64.TRYWAIT P2, [R22+URZ+0x19c50], R14 ;  /* 0x019c500e160075a7 */ /* 0x000e64000804017f */
[----:B-1----:R-:W-:Y:S05]  /*fae0*/  @!P2 BRA `(.L_x_1207) ;  /* 0x0000012c0088a947 */ /* 0x002fea0003800000 */
.L_x_1206:
[----:B------:R-:W-:Y:S05]  /*faf0*/  BSYNC B2 ;  /* 0x0000000000027941 */ /* 0x000fea0003800000 */
.L_x_1205:
[----:B01----:R-:W-:Y:S01]  /*fb00*/  VIADD R14, R17, 0x3000 ;  /* 0x00003000110e7836 */ /* 0x003fe20000000000 */
[----:B------:R-:W-:Y:S01]  /*fb10*/  WARPGROUP.ARRIVE ;  /* 0x00000000000079c5 */ /* 0x000fe20000000000 */
[----:B------:R-:W-:Y:S01]  /*fb20*/  IMAD.MOV.U32 R15, RZ, RZ, 0x40000040 ;  /* 0x40000040ff0f7424 */ /* 0x000fe200078e00ff */
[----:B------:R-:W-:Y:S02]  /*fb30*/  LOP3.LUT P6, RZ, R16, 0x80, RZ, 0xc0, !PT ;  /* 0x0000008010ff7812 */ /* 0x000fe400078cc0ff */
[----:B------:R-:W-:Y:S02]  /*fb40*/  SHF.R.U32.HI R14, RZ, 0x4, R14 ;  /* 0x00000004ff0e7819 */ /* 0x000fe4000001160e */
[----:B------:R-:W-:Y:S02]  /*fb50*/  R2UR UR7, R15 ;  /* 0x000000000f0772ca */ /* 0x000fe400000e0000 */
[----:B------:R-:W-:-:S04]  /*fb60*/  LOP3.LUT R14, R14, 0x3fff, RZ, 0xc0, !PT ;  /* 0x00003fff0e0e7812 */ /* 0x000fc800078ec0ff */
[----:B------:R-:W-:-:S05]  /*fb70*/  LOP3.LUT R14, R14, 0x10000, RZ, 0xfc, !PT ;  /* 0x000100000e0e7812 */ /* 0x000fca00078efcff */
[----:B------:R-:W-:-:S05]  /*fb80*/  IMAD R14, R18, 0x300, R14 ;  /* 0x00000300120e7824 */ /* 0x000fca00078e020e */
[----:B------:R-:W-:-:S13]  /*fb90*/  R2UR UR6, R14 ;  /* 0x000000000e0672ca */ /* 0x000fda00000e0000 */
[----:B------:R-:W-:Y:S01]  /*fba0*/  QGMMA.64x96x32.F32.E4M3.E4M3 R88, R148, gdesc[UR4], R88, gsb0 ;  /* 0x0160000494587df3 */ /* 0x000fe20008000858 */
[----:B------:R-:W-:Y:S02]  /*fbb0*/  VIADD R20, R14, 0x2 ;  /* 0x000000020e147836 */ /* 0x000fe40000000000 */
[----:B------:R-:W-:-:S03]  /*fbc0*/  IMAD.MOV.U32 R21, RZ, RZ, 0x40000040 ;  /* 0x40000040ff157424 */ /* 0x000fc600078e00ff */
[----:B------:R-:W-:Y:S02]  /*fbd0*/  R2UR UR6, R20 ;  /* 0x00000000140672ca */ /* 0x000fe400000e0000 */
[----:B------:R-:W-:Y:S01]  /*fbe0*/  R2UR UR7, R21 ;  /* 0x00000000150772ca */ /* 0x000fe200000e0000 */
[----:B------:R-:W-:Y:S02]  /*fbf0*/  WARPGROUP.DEPBAR.LE gsb0, 0x0 ;  /* 0x00008000000079c5 */ /* 0x000fe40000010000 */
[----:B------:R-:W2:Y:S04]  /*fc00*/  LDL R149, [R1+0x24] ;  /* 0x0000240001957983 */ /* 0x000ea80000100800 */
[----:B------:R-:W3:Y:S04]  /*fc10*/  LDL R150, [R1+0x28] ;  /* 0x0000280001967983 */ /* 0x000ee80000100800 */
[----:B------:R-:W4:Y:S01]  /*fc20*/  LDL R151, [R1] ;  /* 0x0000000001977983 */ /* 0x000f220000100800 */
[----:B------:R-:W-:Y:S01]  /*fc30*/  WARPGROUP.ARRIVE ;  /* 0x00000000000079c5 */ /* 0x000fe20000000000 */
[----:B------:R-:W-:-:S02]  /*fc40*/  VIADD R20, R14, 0x4 ;  /* 0x000000040e147836 */ /* 0x000fc40000000000 */
[C---:B------:R-:W-:Y:S01]  /*fc50*/  FMUL.FTZ R18, R2.reuse, R26 ;  /* 0x0000001a02127220 */ /* 0x040fe20000410000 */
[----:B------:R-:W-:Y:S02]  /*fc60*/  IMAD.MOV.U32 R21, RZ, RZ, 0x40000040 ;  /* 0x40000040ff157424 */ /* 0x000fe400078e00ff */
[----:B------:R-:W-:Y:S01]  /*fc70*/  FMUL.FTZ R26, R2, R31 ;  /* 0x0000001f021a7220 */ /* 0x000fe20000410000 */
[----:B------:R-:W-:Y:S01]  /*fc80*/  VIADD R14, R14, 0x6 ;  /* 0x000000060e0e7836 */ /* 0x000fe20000000000 */
[----:B------:R-:W-:Y:S01]  /*fc90*/  QGMMA.64x96x32.F32.E4M3.E4M3 R88, R144, gdesc[UR4], R88, gsb0 ;  /* 0x0160000490587df3 */ /* 0x000fe20008000858 */
[----:B------:R-:W-:Y:S01]  /*fca0*/  R2UR UR6, R20 ;  /* 0x00000000140672ca */ /* 0x000fe200000e0000 */
[----:B------:R-:W-:Y:S01]  /*fcb0*/  IMAD.MOV.U32 R15, RZ, RZ, 0x40000040 ;  /* 0x40000040ff0f7424 */ /* 0x000fe200078e00ff */
[----:B------:R-:W-:Y:S01]  /*fcc0*/  R2UR UR7, R21 ;  /* 0x00000000150772ca */ /* 0x000fe200000e0000 */
        /* <DEDUP_REMOVED lines=23> */
[----:B------:R-:W-:-:S02]  /*fe40*/  @!P1 VIADD R42, R13, 0x19c40 ;  /* 0x00019c400d2a9836 */ /* 0x000fc40000000000 */
[C---:B------:R-:W-:Y:S01]  /*fe50*/  FMUL.FTZ R38, R2.reuse, R43 ;  /* 0x0000002b02267220 */ /* 0x040fe20000410000 */
[C---:B------:R-:W-:Y:S01]  /*fe60*/  FMUL.FTZ R13, R2.reuse, R86 ;  /* 0x00000056020d7220 */ /* 0x040fe20000410000 */
[----:B------:R-:W-:Y:S01]  /*fe70*/  FMUL.FTZ R81, R2, R87 ;  /* 0x0000005702517220 */ /* 0x000fe20000410000 */
[----:B------:R-:W0:Y:S01]  /*fe80*/  MUFU.TANH R18, R18 ;  /* 0x0000001200127308 */ /* 0x000e220000002400 */
[----:B------:R-:W-:-:S07]  /*fe90*/  @!P1 PRMT R42, RZ, 0x654, R42 ;  /* 0x00000654ff2a9816 */ /* 0x000fce000000002a */
[----:B------:R-:W1:Y:S08]  /*fea0*/  MUFU.TANH R20, R20 ;  /* 0x0000001400147308 */ /* 0x000e700000002400 */
        /* <DEDUP_REMOVED lines=50> */
[----:B------:R-:W-:Y:S01]  /*101d0*/  FMUL.FTZ R84, R2, R85 ;  /* 0x0000005502547220 */ /* 0x000fe20000410000 */
        /* <DEDUP_REMOVED lines=18> */
[----:B------:R-:W0:Y:S01]  /*10300*/  MUFU.TANH R47, R47 ;  /* 0x0000002f002f7308 */ /* 0x000e220000002400 */
[----:B--2---:R-:W-:-:S07]  /*10310*/  IADD3 R43, R149, 0x1, -R82 ;  /* 0x00000001952b7810 */ /* 0x004fce0007ffe852 */
[----:B------:R-:W2:Y:S01]  /*10320*/  MUFU.TANH R48, R48 ;  /* 0x0000003000307308 */ /* 0x000ea20000002400 */
[----:B---3--:R-:W-:-:S04]  /*10330*/  IMAD.IADD R43, R43, 0x1, -R150 ;  /* 0x000000012b2b7824 */ /* 0x008fc800078e0a96 */
[----:B------:R-:W-:-:S03]  /*10340*/  IMAD R43, R156, -0x2, R43 ;  /* 0xfffffffe9c2b7824 */ /* 0x000fc600078e022b */
[----:B------:R-:W3:Y:S01]  /*10350*/  MUFU.TANH R49, R49 ;  /* 0x0000003100317308 */ /* 0x000ee20000002400 */
[----:B------:R-:W-:-:S04]  /*10360*/  VIADD R87, R43, UR36 ;  /* 0x000000242b577c36 */ /* 0x000fc80008000000 */
[----:B----4-:R-:W-:-:S03]  /*10370*/  IMAD.IADD R85, R151, 0x1, R87 ;  /* 0x0000000197557824 */ /* 0x010fc600078e0257 */
[----:B------:R-:W4:Y:S08]  /*10380*/  MUFU.TANH R50, R50 ;  /* 0x0000003200327308 */ /* 0x000f300000002400 */
[----:B------:R-:W0:Y:S08]  /*10390*/  MUFU.TANH R51, R51 ;  /* 0x0000003300337308 */ /* 0x000e300000002400 */
[----:B------:R-:W0:Y:S08]  /*103a0*/  MUFU.TANH R52, R52 ;  /* 0x0000003400347308 */ /* 0x000e300000002400 */
[----:B------:R-:W0:Y:S08]  /*103b0*/  MUFU.TANH R53, R53 ;  /* 0x0000003500357308 */ /* 0x000e300000002400 */
[----:B------:R-:W0:Y:S08]  /*103c0*/  MUFU.TANH R54, R54 ;  /* 0x0000003600367308 */ /* 0x000e300000002400 */
[----:B------:R-:W0:Y:S01]  /*103d0*/  MUFU.TANH R55, R55 ;  /* 0x0000003700377308 */ /* 0x000e220000002400 */
[----:B------:R-:W-:-:S02]  /*103e0*/  WARPGROUP.DEPBAR.LE gsb0, 0x0 ;  /* 0x00008000000079c5 */ /* 0x000fc40000010000 */
[----:B------:R-:W-:Y:S01]  /*103f0*/  VIADD R136, R43, UR45 ;  /* 0x0000002d2b887c36 */ /* 0x000fe20008000000 */
[----:B------:R0:W-:Y:S04]  /*10400*/  @!P1 SYNCS.ARRIVE.TRANS64.RED.A1T0 RZ, [R42+URZ], RZ ;  /* 0x000000ff2aff99a7 */ /* 0x0001e8000810043f */
[----:B------:R-:W0:Y:S01]  /*10410*/  MUFU.TANH R56, R56 ;  /* 0x0000003800387308 */ /* 0x000e220000002400 */
[----:B------:R-:W-:-:S07]  /*10420*/  IMAD.IADD R86, R151, 0x1, R136 ;  /* 0x0000000197567824 */ /* 0x000fce00078e0288 */
        /* <DEDUP_REMOVED lines=32> */
[----:B------:R-:W2:Y:S01]  /*10630*/  LDL R151, [R1+0x10] ;  /* 0x0000100001977983 */ /* 0x000ea20000100800 */
[----:B------:R-:W-:-:S05]  /*10640*/  IMAD.U32 R137, RZ, RZ, UR43 ;  /* 0x0000002bff897e24 */ /* 0x000fca000f8e00ff */
[----:B------:R-:W-:-:S13]  /*10650*/  ISETP.NE.AND P2, PT, R137, 0x1, PT ;  /* 0x000000018900780c */ /* 0x000fda0003f45270 */
[----:B0-----:R-:W2:Y:S02]  /*10660*/  @P2 LDC.64 R42, c[0x0][0x9e8] ;  /* 0x00027a00ff2a2b82 */ /* 0x001ea40000000a00 */
[----:B--2---:R-:W-:-:S04]  /*10670*/  @P2 IMAD.HI.U32 R42, R151, R42, RZ ;  /* 0x0000002a972a2227 */ /* 0x004fc800078e00ff */
[----:B------:R-:W-:Y:S01]  /*10680*/  IMAD.MOV.U32 R138, RZ, RZ, R151 ;  /* 0x000000ffff8a7224 */ /* 0x000fe200078e0097 */
[----:B------:R-:W-:-:S04]  /*10690*/  @P2 SHF.R.U32.HI R138, RZ, R43, R42 ;  /* 0x0000002bff8a2219 */ /* 0x000fc8000001162a */
[----:B------:R-:W-:Y:S01]  /*106a0*/  LOP3.LUT R42, RZ, R138, RZ, 0x33, !PT ;  /* 0x0000008aff2a7212 */ /* 0x000fe200078e33ff */
[----:B------:R-:W-:Y:S06]  /*106b0*/  BRA `(.L_x_1211) ;  /* 0x0000000000187947 */ /* 0x000fec0003800000 */
.L_x_1210:
[----:B------:R-:W-:-:S05]  /*106c0*/  IMAD.U32 R137, RZ, RZ, UR43 ;  /* 0x0000002bff897e24 */ /* 0x000fca000f8e00ff */
[----:B------:R-:W-:-:S13]  /*106d0*/  ISETP.NE.AND P2, PT, R137, 0x1, PT ;  /* 0x000000018900780c */ /* 0x000fda0003f45270 */
[----:B0-----:R-:W0:Y:S02]  /*106e0*/  @P2 LDC.64 R42, c[0x0][0x9e8] ;  /* 0x00027a00ff2a2b82 */ /* 0x001e240000000a00 */
[----:B0-----:R-:W-:-:S04]  /*106f0*/  @P2 IMAD.HI.U32 R138, R155, R42, RZ ;  /* 0x0000002a9b8a2227 */ /* 0x001fc800078e00ff */
[----:B------:R-:W-:Y:S01]  /*10700*/  IMAD.MOV.U32 R42, RZ, RZ, R155 ;  /* 0x000000ffff2a7224 */ /* 0x000fe200078e009b */
[----:B------:R-:W-:-:S07]  /*10710*/  @P2 SHF.R.U32.HI R42, RZ, R43, R138 ;  /* 0x0000002bff2a2219 */ /* 0x000fce000001168a */
.L_x_1211:
[----:B------:R-:W-:Y:S05]  /*10720*/  BSYNC B2 ;  /* 0x0000000000027941 */ /* 0x000fea0003800000 */
.L_x_1209:
[----:B------:R-:W-:-:S04]  /*10730*/  IMAD R42, R42, R137, -R82 ;  /* 0x000000892a2a7224 */ /* 0x000fc800078e0a52 */
[----:B------:R-:W-:-:S05]  /*10740*/  IMAD R42, R156, -0x2, R42 ;  /* 0xfffffffe9c2a7824 */ /* 0x000fca00078e022a */
[----:B------:R-:W-:Y:S02]  /*10750*/  VIMNMX R85, R85, R42, !PT ;  /* 0x0000002a55557248 */ /* 0x000fe40007fe0100 */
[----:B------:R-:W-:-:S07]  /*10760*/  VIADDMNMX R86, R42, R137, R86, PT ;  /* 0x000000892a567246 */ /* 0x000fce0003800156 */
.L_x_1208:
[----:B------:R-:W2:Y:S01]  /*10770*/  LDL R138, [R1+0x4] ;  /* 0x00000400018a7983 */ /* 0x000ea20000100800 */
[----:B------:R-:W-:-:S04]  /*10780*/  ISETP.GT.AND P2, PT, R0, -0x1, PT ;  /* 0xffffffff0000780c */ /* 0x000fc80003f44270 */
[C---:B------:R-:W-:Y:S02]  /*10790*/  ISETP.GT.AND P4, PT, R85.reuse, RZ, P2 ;  /* 0x000000ff5500720c */ /* 0x040fe40001784270 */
[----:B------:R-:W-:Y:S02]  /*107a0*/  ISETP.GT.AND P5, PT, R85, 0x1, P2 ;  /* 0x000000015500780c */ /* 0x000fe400017a4270 */
[C---:B------:R-:W-:Y:S02]  /*107b0*/  ISETP.LT.OR P4, PT, R86.reuse, 0x1, P4 ;  /* 0x000000015600780c */ /* 0x040fe40002781670 */
[----:B------:R-:W-:Y:S02]  /*107c0*/  ISETP.LT.OR P5, PT, R86, 0x2, P5 ;  /* 0x000000025600780c */ /* 0x000fe40002fa1670 */
[----:B0-----:R-:W-:Y:S02]  /*107d0*/  FSEL R42, R14, -INF , !P4 ;  /* 0xff8000000e2a7808 */ /* 0x001fe40006000000 */
        /* <DEDUP_REMOVED lines=9> */
[----:B------:R-:W-:Y:S02]  /*10870*/  FSEL R27, R27, -INF , !P5 ;  /* 0xff8000001b1b7808 */ /* 0x000fe40006800000 */
[C---:B------:R-:W-:Y:S02]  /*10880*/  ISETP.GT.AND P3, PT, R85.reuse, 0x11, P2 ;  /* 0x000000115500780c */ /* 0x040fe40001764270 */
[C---:B------:R-:W-:Y:S02]  /*10890*/  ISETP.GT.AND P4, PT, R85.reuse, 0x18, P2 ;  /* 0x000000185500780c */ /* 0x040fe40001784270 */
[----:B------:R-:W-:-:S02]  /*108a0*/  ISETP.GT.AND P5, PT, R85, 0x19, P2 ;  /* 0x000000195500780c */ /* 0x000fc400017a4270 */
        /* <DEDUP_REMOVED lines=77> */
[----:B------:R-:W-:Y:S01]  /*10d80*/  FSEL R84, R84, -INF , !P5 ;  /* 0xff80000054547808 */ /* 0x000fe20006800000 */
[----:B--2---:R-:W-:-:S02]  /*10d90*/  IMAD.IADD R136, R138, 0x1, R136 ;  /* 0x000000018a887824 */ /* 0x004fc400078e0288 */
[----:B------:R-:W-:Y:S01]  /*10da0*/  IMAD.IADD R87, R138, 0x1, R87 ;  /* 0x000000018a577824 */ /* 0x000fe200078e0257 */
[----:B------:R-:W-:Y:S06]  /*10db0*/  @!P6 BRA `(.L_x_1212) ;  /* 0x00000000005ce947 */ /* 0x000fec0003800000 */
[----:B------:R-:W-:Y:S01]  /*10dc0*/  ISETP.GT.AND P3, PT, R154, -0x1, PT ;  /* 0xffffffff9a00780c */ /* 0x000fe20003f64270 */
[----:B------:R-:W-:-:S12]  /*10dd0*/  BSSY B2, `(.L_x_1213) ;  /* 0x0000011000027945 */ /* 0x000fd80003800000 */
[----:B------:R-:W-:Y:S05]  /*10de0*/  @P3 BRA `(.L_x_1214) ;  /* 0x0000000000243947 */ /* 0x000fea0003800000 */
[----:B------:R-:W2:Y:S01]  /*10df0*/  LDL R138, [R1+0xc] ;  /* 0x00000c00018a7983 */ /* 0x000ea20000100800 */
[----:B------:R-:W-:-:S05]  /*10e00*/  IMAD.U32 R24, RZ, RZ, UR43 ;  /* 0x0000002bff187e24 */ /* 0x000fca000f8e00ff */
[----:B------:R-:W-:-:S13]  /*10e10*/  ISETP.NE.AND P3, PT, R24, 0x1, PT ;  /* 0x000000011800780c */ /* 0x000fda0003f65270 */
[----:B------:R-:W2:Y:S02]  /*10e20*/  @P3 LDC.64 R14, c[0x0][0x9e8] ;  /* 0x00027a00ff0e3b82 */ /* 0x000ea40000000a00 */
[----:B--2---:R-:W-:-:S04]  /*10e30*/  @P3 IMAD.HI.U32 R14, R138, R14, RZ ;  /* 0x0000000e8a0e3227 */ /* 0x004fc800078e00ff */
[----:B------:R-:W-:Y:S01]  /*10e40*/  IMAD.MOV.U32 R85, RZ, RZ, R138 ;  /* 0x000000ffff557224 */ /* 0x000fe200078e008a */
[----:B------:R-:W-:-:S04]  /*10e50*/  @P3 SHF.R.U32.HI R85, RZ, R15, R14 ;  /* 0x0000000fff553219 */ /* 0x000fc8000001160e */
[----:B------:R-:W-:Y:S01]  /*10e60*/  LOP3.LUT R14, RZ, R85, RZ, 0x33, !PT ;  /* 0x00000055ff0e7212 */ /* 0x000fe200078e33ff */
[----:B------:R-:W-:Y:S06]  /*10e70*/  BRA `(.L_x_1215) ;  /* 0x0000000000187947 */ /* 0x000fec0003800000 */
.L_x_1214:
[----:B------:R-:W-:-:S05]  /*10e80*/  IMAD.U32 R24, RZ, RZ, UR43 ;  /* 0x0000002bff187e24 */ /* 0x000fca000f8e00ff */
[----:B------:R-:W-:-:S13]  /*10e90*/  ISETP.NE.AND P3, PT, R24, 0x1, PT ;  /* 0x000000011800780c */ /* 0x000fda0003f65270 */
[----:B------:R-:W0:Y:S02]  /*10ea0*/  @P3 LDC.64 R14, c[0x0][0x9e8] ;  /* 0x00027a00ff0e3b82 */ /* 0x000e240000000a00 */
[----:B0-----:R-:W-:-:S04]  /*10eb0*/  @P3 IMAD.HI.U32 R85, R154, R14, RZ ;  /* 0x0000000e9a553227 */ /* 0x001fc800078e00ff */
[----:B------:R-:W-:Y:S01]  /*10ec0*/  IMAD.MOV.U32 R14, RZ, RZ, R154 ;  /* 0x000000ffff0e7224 */ /* 0x000fe200078e009a */
[----:B------:R-:W-:-:S07]  /*10ed0*/  @P3 SHF.R.U32.HI R14, RZ, R15, R85 ;  /* 0x0000000fff0e3219 */ /* 0x000fce0000011655 */
.L_x_1215:
[----:B------:R-:W-:Y:S05]  /*10ee0*/  BSYNC B2 ;  /* 0x0000000000027941 */ /* 0x000fea0003800000 */
.L_x_1213:
[----:B------:R-:W-:-:S04]  /*10ef0*/  IMAD R82, R14, R24, -R82 ;  /* 0x000000180e527224 */ /* 0x000fc800078e0a52 */
[----:B------:R-:W-:-:S05]  /*10f00*/  IMAD R82, R156, -0x2, R82 ;  /* 0xfffffffe9c527824 */ /* 0x000fca00078e0252 */
[----:B------:R-:W-:Y:S02]  /*10f10*/  VIMNMX R87, R87, R82, !PT ;  /* 0x0000005257577248 */ /* 0x000fe40007fe0100 */
[----:B------:R-:W-:-:S07]  /*10f20*/  VIADDMNMX R136, R82, R24, R136, PT ;  /* 0x0000001852887246 */ /* 0x000fce0003800188 */
.L_x_1212:
[----:B------:R-:W-:Y:S01]  /*10f30*/  FMNMX.FTZ R14, R42, R12, !PT ;  /* 0x0000000c2a0e7209 */ /* 0x000fe20007810000 */
[----:B------:R-:W-:Y:S01]  /*10f40*/  IMAD.U32 R24, RZ, RZ, UR42 ;  /* 0x0000002aff187e24 */ /* 0x000fe2000f8e00ff */
[----:B------:R-:W-:Y:S02]  /*10f50*/  ISETP.GT.AND P5, PT, R87, 0x1, P2 ;  /* 0x000000015700780c */ /* 0x000fe400017a4270 */
[----:B------:R-:W-:Y:S02]  /*10f60*/  FMNMX.FTZ R14, R43, R14, !PT ;  /* 0x0000000e2b0e7209 */ /* 0x000fe40007810000 */
[----:B------:R-:W-:Y:S02]  /*10f70*/  ISETP.GT.AND P3, PT, R87, 0x8, P2 ;  /* 0x000000085700780c */ /* 0x000fe40001764270 */
[----:B------:R-:W-:Y:S02]  /*10f80*/  FMNMX.FTZ R14, R21, R14, !PT ;  /* 0x0000000e150e7209 */ /* 0x000fe40007810000 */
[----:B------:R-:W-:-:S02]  /*10f90*/  ISETP.GT.AND P4, PT, R87, 0x9, P2 ;  /* 0x000000095700780c */ /* 0x000fc40001784270 */
[----:B------:R-:W-:Y:S02]  /*10fa0*/  FMNMX.FTZ R14, R137, R14, !PT ;  /* 0x0000000e890e7209 */ /* 0x000fe40007810000 */
[C---:B------:R-:W-:Y:S02]  /*10fb0*/  ISETP.LT.OR P5, PT, R136.reuse, 0x2, P5 ;  /* 0x000000028800780c */ /* 0x040fe40002fa1670 */
[C---:B------:R-:W-:Y:S02]  /*10fc0*/  ISETP.LT.OR P3, PT, R136.reuse, 0x9, P3 ;  /* 0x000000098800780c */ /* 0x040fe40001f61670 */
[----:B------:R-:W-:Y:S02]  /*10fd0*/  ISETP.LT.OR P4, PT, R136, 0xa, P4 ;  /* 0x0000000a8800780c */ /* 0x000fe40002781670 */
[----:B------:R-:W-:Y:S02]  /*10fe0*/  FMNMX.FTZ R14, R27, R14, !PT ;  /* 0x0000000e1b0e7209 */ /* 0x000fe40007810000 */
[----:B------:R-:W-:-:S02]  /*10ff0*/  FSEL R20, R20, -INF , !P5 ;  /* 0xff80000014147808 */ /* 0x000fc40006800000 */
[----:B------:R-:W-:Y:S02]  /*11000*/  FSEL R25, R25, -INF , !P3 ;  /* 0xff80000019197808 */ /* 0x000fe40005800000 */
[----:B------:R-:W-:Y:S02]  /*11010*/  FSEL R26, R26, -INF , !P4 ;  /* 0xff8000001a1a7808 */ /* 0x000fe40006000000 */
[----:B------:R-:W-:Y:S02]  /*11020*/  FMNMX.FTZ R14, R28, R14, !PT ;  /* 0x0000000e1c0e7209 */ /* 0x000fe40007810000 */
[C---:B------:R-:W-:Y:S02]  /*11030*/  ISETP.GT.AND P5, PT, R87.reuse, 0x10, P2 ;  /* 0x000000105700780c */ /* 0x040fe400017a4270 */
[C---:B------:R-:W-:Y:S02]  /*11040*/  ISETP.GT.AND P3, PT, R87.reuse, 0x11, P2 ;  /* 0x000000115700780c */ /* 0x040fe40001764270 */
        /* <DEDUP_REMOVED lines=9> */
[C---:B------:R-:W-:Y:S02]  /*110e0*/  ISETP.GT.AND P5, PT, R87.reuse, 0x19, P2 ;  /* 0x000000195700780c */ /* 0x040fe400017a4270 */
[C---:B------:R-:W-:Y:S02]  /*110f0*/  ISETP.GT.AND P3, PT, R87.reuse, 0x20, P2 ;  /* 0x000000205700780c */ /* 0x040fe40001764270 */
[----:B------:R-:W-:Y:S02]  /*11100*/  ISETP.GT.AND P4, PT, R87, 0x21, P2 ;  /* 0x000000215700780c */ /* 0x000fe40001784270 */
[----:B------:R-:W-:-:S02]  /*11110*/  FMNMX.FTZ R14, R35, R14, !PT ;  /* 0x0000000e230e7209 */ /* 0x000fc40007810000 */
[C---:B------:R-:W-:Y:S02]  /*11120*/  ISETP.LT.OR P5, PT, R136.reuse, 0x1a, P5 ;  /* 0x0000001a8800780c */ /* 0x040fe40002fa1670 */
[C---:B------:R-:W-:Y:S02]  /*11130*/  ISETP.LT.OR P3, PT, R136.reuse, 0x21, P3 ;  /* 0x000000218800780c */ /* 0x040fe40001f61670 */
[----:B------:R-:W-:Y:S02]  /*11140*/  ISETP.LT.OR P4, PT, R136, 0x22, P4 ;  /* 0x000000228800780c */ /* 0x000fe40002781670 */
[----:B------:R-:W-:Y:S02]  /*11150*/  LOP3.LUT R16, R16, 0xbfffffff, RZ, 0xc0, !PT ;  /* 0xbfffffff10107812 */ /* 0x000fe400078ec0ff */
[----:B------:R-:W-:Y:S02]  /*11160*/  FMNMX.FTZ R14, R36, R14, !PT ;  /* 0x0000000e240e7209 */ /* 0x000fe40007810000 */
[----:B------:R-:W-:-:S02]  /*11170*/  FSEL R34, R34, -INF , !P5 ;  /* 0xff80000022227808 */ /* 0x000fc40006800000 */
[----:B------:R-:W-:Y:S02]  /*11180*/  FSEL R37, R37, -INF , !P3 ;  /* 0xff80000025257808 */ /* 0x000fe40005800000 */
[----:B------:R-:W-:Y:S02]  /*11190*/  FSEL R38, R38, -INF , !P4 ;  /* 0xff80000026267808 */ /* 0x000fe40006000000 */
[C---:B------:R-:W-:Y:S02]  /*111a0*/  ISETP.GT.AND P5, PT, R87.reuse, 0x28, P2 ;  /* 0x000000285700780c */ /* 0x040fe400017a4270 */
[C---:B------:R-:W-:Y:S02]  /*111b0*/  ISETP.GT.AND P3, PT, R87.reuse, 0x29, P2 ;  /* 0x000000295700780c */ /* 0x040fe40001764270 */
[----:B------:R-:W-:Y:S02]  /*111c0*/  ISETP.GT.AND P4, PT, R87, 0x30, P2 ;  /* 0x000000305700780c */ /* 0x000fe40001784270 */
[----:B------:R-:W-:-:S02]  /*111d0*/  @P0 LOP3.LUT R16, R16, 0x40000000, RZ, 0xfc, !PT ;  /* 0x4000000010100812 */ /* 0x000fc400078efcff */
[----:B------:R-:W-:Y:S02]  /*111e0*/  FMNMX.FTZ R14, R39, R14, !PT ;  /* 0x0000000e270e7209 */ /* 0x000fe40007810000 */
[C---:B------:R-:W-:Y:S02]  /*111f0*/  ISETP.LT.OR P5, PT, R136.reuse, 0x29, P5 ;  /* 0x000000298800780c */ /* 0x040fe40002fa1670 */
[C---:B------:R-:W-:Y:S02]  /*11200*/  ISETP.LT.OR P3, PT, R136.reuse, 0x2a, P3 ;  /* 0x0000002a8800780c */ /* 0x040fe40001f61670 */
[----:B------:R-:W-:Y:S02]  /*11210*/  ISETP.LT.OR P4, PT, R136, 0x31, P4 ;  /* 0x000000318800780c */ /* 0x000fe40002781670 */
[----:B------:R-:W-:Y:S02]  /*11220*/  LOP3.LUT R16, R16, 0xdfffffff, RZ, 0xc0, !PT ;  /* 0xdfffffff10107812 */ /* 0x000fe400078ec0ff */
[----:B------:R-:W-:-:S02]  /*11230*/  FMNMX.FTZ R14, R40, R14, !PT ;  /* 0x0000000e280e7209 */ /* 0x000fc40007810000 */
[----:B------:R-:W-:Y:S02]  /*11240*/  FSEL R41, R41, -INF , !P5 ;  /* 0xff80000029297808 */ /* 0x000fe40006800000 */
[----:B------:R-:W-:Y:S02]  /*11250*/  FSEL R44, R44, -INF , !P3 ;  /* 0xff8000002c2c7808 */ /* 0x000fe40005800000 */
[----:B------:R-:W-:Y:S02]  /*11260*/  FSEL R47, R47, -INF , !P4 ;  /* 0xff8000002f2f7808 */ /* 0x000fe40006000000 */
[----:B------:R-:W-:Y:S02]  /*11270*/  @P1 LOP3.LUT R16, R16, 0x20000000, RZ, 0xfc, !PT ;  /* 0x2000000010101812 */ /* 0x000fe400078efcff */
[C---:B------:R-:W-:Y:S02]  /*11280*/  ISETP.GT.AND P5, PT, R87.reuse, 0x31, P2 ;  /* 0x000000315700780c */ /* 0x040fe400017a4270 */
[----:B------:R-:W-:-:S02]  /*11290*/  ISETP.GT.AND P3, PT, R87, 0x38, P2 ;  /* 0x000000385700780c */ /* 0x000fc40001764270 */
[----:B------:R-:W-:Y:S02]  /*112a0*/  ISETP.GT.AND P4, PT, R87, 0x39, P2 ;  /* 0x000000395700780c */ /* 0x000fe40001784270 */
[----:B------:R-:W-:Y:S02]  /*112b0*/  FMNMX.FTZ R14, R45, R14, !PT ;  /* 0x0000000e2d0e7209 */ /* 0x000fe40007810000 */
[----:B------:R-:W-:Y:S02]  /*112c0*/  ISETP.GT.AND P1, PT, R87, 0x78, P2 ;  /* 0x000000785700780c */ /* 0x000fe40001724270 */
[C---:B------:R-:W-:Y:S02]  /*112d0*/  ISETP.LT.OR P5, PT, R136.reuse, 0x32, P5 ;  /* 0x000000328800780c */ /* 0x040fe40002fa1670 */
[C---:B------:R-:W-:Y:S02]  /*112e0*/  ISETP.LT.OR P3, PT, R136.reuse, 0x39, P3 ;  /* 0x000000398800780c */ /* 0x040fe40001f61670 */
[----:B------:R-:W-:-:S02]  /*112f0*/  ISETP.LT.OR P4, PT, R136, 0x3a, P4 ;  /* 0x0000003a8800780c */ /* 0x000fc40002781670 */
[----:B------:R-:W-:Y:S02]  /*11300*/  FMNMX.FTZ R14, R46, R14, !PT ;  /* 0x0000000e2e0e7209 */ /* 0x000fe40007810000 */
[----:B------:R-:W-:Y:S02]  /*11310*/  FSEL R48, R48, -INF , !P5 ;  /* 0xff80000030307808 */ /* 0x000fe40006800000 */
[----:B------:R-:W-:Y:S02]  /*11320*/  FSEL R51, R51, -INF , !P3 ;  /* 0xff80000033337808 */ /* 0x000fe40005800000 */
[----:B------:R-:W-:Y:S02]  /*11330*/  FSEL R52, R52, -INF , !P4 ;  /* 0xff80000034347808 */ /* 0x000fe40006000000 */
[----:B------:R-:W-:Y:S02]  /*11340*/  FMNMX.FTZ R14, R49, R14, !PT ;  /* 0x0000000e310e7209 */ /* 0x000fe40007810000 */
[----:B------:R-:W-:-:S02]  /*11350*/  ISETP.GT.AND P5, PT, R87, 0x40, P2 ;  /* 0x000000405700780c */ /* 0x000fc400017a4270 */
[C---:B------:R-:W-:Y:S02]  /*11360*/  ISETP.GT.AND P3, PT, R87.reuse, 0x41, P2 ;  /* 0x000000415700780c */ /* 0x040fe40001764270 */
[----:B------:R-:W-:Y:S02]  /*11370*/  ISETP.GT.AND P4, PT, R87, 0x48, P2 ;  /* 0x000000485700780c */ /* 0x000fe40001784270 */
[----:B------:R-:W-:Y:S02]  /*11380*/  LOP3.LUT R16, R16, 0xfffffffd, RZ, 0xc0, !PT ;  /* 0xfffffffd10107812 */ /* 0x000fe400078ec0ff */
[----:B------:R-:W-:Y:S02]  /*11390*/  FMNMX.FTZ R14, R50, R14, !PT ;  /* 0x0000000e320e7209 */ /* 0x000fe40007810000 */
[C---:B------:R-:W-:Y:S02]  /*113a0*/  ISETP.LT.OR P5, PT, R136.reuse, 0x41, P5 ;  /* 0x000000418800780c */ /* 0x040fe40002fa1670 */
[----:B------:R-:W-:-:S02]  /*113b0*/  ISETP.LT.OR P3, PT, R136, 0x42, P3 ;  /* 0x000000428800780c */ /* 0x000fc40001f61670 */
[----:B------:R-:W-:Y:S02]  /*113c0*/  ISETP.LT.OR P4, PT, R136, 0x49, P4 ;  /* 0x000000498800780c */ /* 0x000fe40002781670 */
[----:B------:R-:W-:Y:S02]  /*113d0*/  @P1 LOP3.LUT R16, R16, 0x2, RZ, 0xfc, !PT ;  /* 0x0000000210101812 */ /* 0x000fe400078efcff */
[----:B------:R-:W-:Y:S02]  /*113e0*/  ISETP.GT.AND P1, PT, R87, RZ, P2 ;  /* 0x000000ff5700720c */ /* 0x000fe40001724270 */
[----:B------:R-:W-:Y:S02]  /*113f0*/  FMNMX.FTZ R14, R53, R14, !PT ;  /* 0x0000000e350e7209 */ /* 0x000fe40007810000 */
[----:B------:R-:W-:Y:S02]  /*11400*/  FSEL R55, R55, -INF , !P5 ;  /* 0xff80000037377808 */ /* 0x000fe40006800000 */
[----:B------:R-:W-:-:S02]  /*11410*/  FSEL R56, R56, -INF , !P3 ;  /* 0xff80000038387808 */ /* 0x000fc40005800000 */
[----:B------:R-:W-:Y:S02]  /*11420*/  FSEL R59, R59, -INF , !P4 ;  /* 0xff8000003b3b7808 */ /* 0x000fe40006000000 */
[C---:B------:R-:W-:Y:S02]  /*11430*/  ISETP.GT.AND P5, PT, R87.reuse, 0x49, P2 ;  /* 0x000000495700780c */ /* 0x040fe400017a4270 */
[C---:B------:R-:W-:Y:S02]  /*11440*/  ISETP.GT.AND P3, PT, R87.reuse, 0x50, P2 ;  /* 0x000000505700780c */ /* 0x040fe40001764270 */
[----:B------:R-:W-:Y:S02]  /*11450*/  ISETP.GT.AND P4, PT, R87, 0x51, P2 ;  /* 0x000000515700780c */ /* 0x000fe40001784270 */
[----:B------:R-:W-:Y:S02]  /*11460*/  FMNMX.FTZ R14, R54, R14, !PT ;  /* 0x0000000e360e7209 */ /* 0x000fe40007810000 */
[----:B------:R-:W-:-:S02]  /*11470*/  ISETP.LT.OR P5, PT, R136, 0x4a, P5 ;  /* 0x0000004a8800780c */ /* 0x000fc40002fa1670 */
[C---:B------:R-:W-:Y:S02]  /*11480*/  ISETP.LT.OR P3, PT, R136.reuse, 0x51, P3 ;  /* 0x000000518800780c */ /* 0x040fe40001f61670 */
[----:B------:R-:W-:Y:S02]  /*11490*/  ISETP.LT.OR P4, PT, R136, 0x52, P4 ;  /* 0x000000528800780c */ /* 0x000fe40002781670 */
[----:B------:R-:W-:Y:S02]  /*114a0*/  LOP3.LUT R16, R16, 0xffffffdf, RZ, 0xc0, !PT ;  /* 0xffffffdf10107812 */ /* 0x000fe400078ec0ff */
[----:B------:R-:W-:Y:S02]  /*114b0*/  FMNMX.FTZ R14, R57, R14, !PT ;  /* 0x0000000e390e7209 */ /* 0x000fe40007810000 */
[----:B------:R-:W-:Y:S02]  /*114c0*/  FSEL R60, R60, -INF , !P5 ;  /* 0xff8000003c3c7808 */ /* 0x000fe40006800000 */
[----:B------:R-:W-:-:S02]  /*114d0*/  FSEL R63, R63, -INF , !P3 ;  /* 0xff8000003f3f7808 */ /* 0x000fc40005800000 */
[----:B------:R-:W-:Y:S02]  /*114e0*/  FSEL R64, R64, -INF , !P4 ;  /* 0xff80000040407808 */ /* 0x000fe40006000000 */
[C---:B------:R-:W-:Y:S02]  /*114f0*/  ISETP.GT.AND P5, PT, R87.reuse, 0x58, P2 ;  /* 0x000000585700780c */ /* 0x040fe400017a4270 */
[C---:B------:R-:W-:Y:S02]  /*11500*/  ISETP.GT.AND P3, PT, R87.reuse, 0x59, P2 ;  /* 0x000000595700780c */ /* 0x040fe40001764270 */
[----:B------:R-:W-:Y:S02]  /*11510*/  ISETP.GT.AND P4, PT, R87, 0x60, P2 ;  /* 0x000000605700780c */ /* 0x000fe40001784270 */
[----:B------:R-:W-:Y:S02]  /*11520*/  @P1 LOP3.LUT R16, R16, 0x20, RZ, 0xfc, !PT ;  /* 0x0000002010101812 */ /* 0x000fe400078efcff */
[----:B------:R-:W-:-:S02]  /*11530*/  FMNMX.FTZ R14, R58, R14, !PT ;  /* 0x0000000e3a0e7209 */ /* 0x000fc40007810000 */
[----:B------:R-:W-:Y:S02]  /*11540*/  ISETP.GT.AND P1, PT, R87, 0x79, P2 ;  /* 0x000000795700780c */ /* 0x000fe40001724270 */
        /* <DEDUP_REMOVED lines=9> */
[C---:B------:R-:W-:Y:S02]  /*115e0*/  ISETP.GT.AND P4, PT, R87.reuse, 0x69, P2 ;  /* 0x000000695700780c */ /* 0x040fe40001784270 */
[----:B------:R-:W-:-:S02]  /*115f0*/  ISETP.GT.AND P5, PT, R87, 0x70, P2 ;  /* 0x000000705700780c */ /* 0x000fc400017a4270 */
[----:B------:R-:W-:Y:S02]  /*11600*/  ISETP.GT.AND P6, PT, R87, 0x71, P2 ;  /* 0x000000715700780c */ /* 0x000fe400017c4270 */
[----:B------:R-:W-:Y:S02]  /*11610*/  FMNMX.FTZ R14, R62, R14, !PT ;  /* 0x0000000e3e0e7209 */ /* 0x000fe40007810000 */
[C---:B------:R-:W-:Y:S02]  /*11620*/  LOP3.LUT P2, RZ, R16.reuse, 0x2, RZ, 0xc0, !PT ;  /* 0x0000000210ff7812 */ /* 0x040fe4000784c0ff */
[----:B------:R-:W-:Y:S02]  /*11630*/  LOP3.LUT R16, R16, 0xfffffff7, RZ, 0xc0, !PT ;  /* 0xfffffff710107812 */ /* 0x000fe400078ec0ff */
[----:B------:R-:W-:Y:S02]  /*11640*/  FMNMX.FTZ R14, R67, R14, !PT ;  /* 0x0000000e430e7209 */ /* 0x000fe40007810000 */
[----:B------:R-:W-:-:S02]  /*11650*/  @P1 LOP3.LUT R16, R16, 0x8, RZ, 0xfc, !PT ;  /* 0x0000000810101812 */ /* 0x000fc400078efcff */
[----:B------:R-:W-:Y:S02]  /*11660*/  FMNMX.FTZ R14, R68, R14, !PT ;  /* 0x0000000e440e7209 */ /* 0x000fe40007810000 */
[----:B------:R-:W-:Y:S02]  /*11670*/  ISETP.LT.OR P1, PT, R136, 0x69, P3 ;  /* 0x000000698800780c */ /* 0x000fe40001f21670 */
[----:B------:R-:W-:Y:S02]  /*11680*/  LOP3.LUT P3, RZ, R16, 0x20, RZ, 0xc0, !PT ;  /* 0x0000002010ff7812 */ /* 0x000fe4000786c0ff */
[----:B------:R-:W-:Y:S02]  /*11690*/  FMNMX.FTZ R14, R71, R14, !PT ;  /* 0x0000000e470e7209 */ /* 0x000fe40007810000 */
[----:B------:R-:W-:Y:S02]  /*116a0*/  ISETP.LT.OR P3, PT, R136, 0x1, P3 ;  /* 0x000000018800780c */ /* 0x000fe40001f61670 */
[----:B------:R-:W-:-:S02]  /*116b0*/  FMNMX.FTZ R14, R72, R14, !PT ;  /* 0x0000000e480e7209 */ /* 0x000fc40007810000 */
[----:B------:R-:W-:Y:S02]  /*116c0*/  FSEL R18, R18, -INF , !P3 ;  /* 0xff80000012127808 */ /* 0x000fe40005800000 */
[----:B------:R-:W-:Y:S02]  /*116d0*/  FMNMX.FTZ R14, R75, R14, !PT ;  /* 0x0000000e4b0e7209 */ /* 0x000fe40007810000 */
        /* <DEDUP_REMOVED lines=8> */
[----:B------:R-:W-:Y:S02]  /*11760*/  FMNMX.FTZ R82, R29, R82, !PT ;  /* 0x000000521d527209 */ /* 0x000fe40007810000 */
[----:B------:R-:W-:-:S02]  /*11770*/  FMNMX.FTZ R14, R84, R14, !PT ;  /* 0x0000000e540e7209 */ /* 0x000fc40007810000 */
[----:B------:R-:W-:Y:S02]  /*11780*/  FMNMX.FTZ R82, R30, R82, !PT ;  /* 0x000000521e527209 */ /* 0x000fe40007810000 */
[----:B------:R-:W-:Y:S01]  /*11790*/  ISETP.LT.OR P0, PT, R136, 0x62, P0 ;  /* 0x000000628800780c */ /* 0x000fe20000701670 */
[----:B------:R-:W0:Y:S01]  /*117a0*/  SHFL.BFLY PT, R15, R14, 0x2, 0x1f ;  /* 0x0c401f000e0f7f89 */ /* 0x000e2200000e0000 */
[----:B------:R-:W-:Y:S02]  /*117b0*/  FMNMX.FTZ R82, R33, R82, !PT ;  /* 0x0000005221527209 */ /* 0x000fe40007810000 */
[----:B------:R-:W-:Y:S02]  /*117c0*/  LOP3.LUT R16, R16, 0xffffffbf, RZ, 0xc0, !PT ;  /* 0xffffffbf10107812 */ /* 0x000fe400078ec0ff */
[----:B------:R-:W-:Y:S02]  /*117d0*/  FMNMX.FTZ R82, R34, R82, !PT ;  /* 0x0000005222527209 */ /* 0x000fe40007810000 */
[----:B------:R-:W-:-:S02]  /*117e0*/  ISETP.LT.OR P6, PT, R136, 0x72, P6 ;  /* 0x000000728800780c */ /* 0x000fc400037c1670 */
[----:B------:R-:W-:Y:S02]  /*117f0*/  FMNMX.FTZ R82, R37, R82, !PT ;  /* 0x0000005225527209 */ /* 0x000fe40007810000 */
[----:B------:R-:W-:Y:S02]  /*11800*/  ISETP.LT.OR P2, PT, R136, 0x79, P2 ;  /* 0x000000798800780c */ /* 0x000fe40001741670 */
[----:B------:R-:W-:Y:S02]  /*11810*/  FMNMX.FTZ R82, R38, R82, !PT ;  /* 0x0000005226527209 */ /* 0x000fe40007810000 */
[----:B------:R-:W-:Y:S02]  /*11820*/  @P0 LOP3.LUT R16, R16, 0x40, RZ, 0xfc, !PT ;  /* 0x0000004010100812 */ /* 0x000fe400078efcff */
[----:B------:R-:W-:Y:S02]  /*11830*/  FMNMX.FTZ R82, R41, R82, !PT ;  /* 0x0000005229527209 */ /* 0x000fe40007810000 */
[----:B------:R-:W-:-:S02]  /*11840*/  LOP3.LUT R16, R16, 0xffffffef, RZ, 0xc0, !PT ;  /* 0xffffffef10107812 */ /* 0x000fc400078ec0ff */
[----:B------:R-:W-:Y:S02]  /*11850*/  FMNMX.FTZ R82, R44, R82, !PT ;  /* 0x000000522c527209 */ /* 0x000fe40007810000 */
[----:B------:R-:W-:Y:S02]  /*11860*/  ISETP.LT.OR P0, PT, R136, 0x6a, P4 ;  /* 0x0000006a8800780c */ /* 0x000fe40002701670 */
[----:B0-----:R-:W-:Y:S02]  /*11870*/  FMNMX.FTZ R14, R14, R15, !PT ;  /* 0x0000000f0e0e7209 */ /* 0x001fe40007810000 */
[----:B------:R-:W-:Y:S02]  /*11880*/  FMNMX.FTZ R82, R47, R82, !PT ;  /* 0x000000522f527209 */ /* 0x000fe40007810000 */
[----:B------:R-:W-:Y:S01]  /*11890*/  @P1 LOP3.LUT R16, R16, 0x10, RZ, 0xfc, !PT ;  /* 0x0000001010101812 */ /* 0x000fe200078efcff */
[----:B------:R-:W0:Y:S01]  /*118a0*/  SHFL.BFLY PT, R15, R14, 0x1, 0x1f ;  /* 0x0c201f000e0f7f89 */ /* 0x000e2200000e0000 */
[----:B------:R-:W-:-:S02]  /*118b0*/  FMNMX.FTZ R82, R48, R82, !PT ;  /* 0x0000005230527209 */ /* 0x000fc40007810000 */
[----:B------:R-:W-:Y:S02]  /*118c0*/  ISETP.LT.OR P1, PT, R136, 0x71, P5 ;  /* 0x000000718800780c */ /* 0x000fe40002f21670 */
[----:B------:R-:W-:Y:S02]  /*118d0*/  FMNMX.FTZ R82, R51, R82, !PT ;  /* 0x0000005233527209 */ /* 0x000fe40007810000 */
[----:B------:R-:W-:Y:S02]  /*118e0*/  LOP3.LUT P4, RZ, R16, 0x8, RZ, 0xc0, !PT ;  /* 0x0000000810ff7812 */ /* 0x000fe4000788c0ff */
[----:B------:R-:W-:Y:S02]  /*118f0*/  FMNMX.FTZ R82, R52, R82, !PT ;  /* 0x0000005234527209 */ /* 0x000fe40007810000 */
[----:B------:R-:W-:Y:S02]  /*11900*/  LOP3.LUT R16, R16, 0x7fffffff, RZ, 0xc0, !PT ;  /* 0x7fffffff10107812 */ /* 0x000fe400078ec0ff */
[----:B------:R-:W-:-:S02]  /*11910*/  FMNMX.FTZ R82, R55, R82, !PT ;  /* 0x0000005237527209 */ /* 0x000fc40007810000 */
[----:B------:R-:W-:Y:S02]  /*11920*/  @P0 LOP3.LUT R16, R16, 0x80000000, RZ, 0xfc, !PT ;  /* 0x8000000010100812 */ /* 0x000fe400078efcff */
[----:B------:R-:W-:Y:S02]  /*11930*/  FMNMX.FTZ R82, R56, R82, !PT ;  /* 0x0000005238527209 */ /* 0x000fe40007810000 */
[----:B------:R-:W-:Y:S02]  /*11940*/  LOP3.LUT P0, RZ, R16, 0x40, RZ, 0xc0, !PT ;  /* 0x0000004010ff7812 */ /* 0x000fe4000780c0ff */
[----:B------:R-:W-:Y:S02]  /*11950*/  FMNMX.FTZ R82, R59, R82, !PT ;  /* 0x000000523b527209 */ /* 0x000fe40007810000 */
[----:B------:R-:W-:Y:S02]  /*11960*/  FSEL R70, R70, -INF , !P0 ;  /* 0xff80000046467808 */ /* 0x000fe40004000000 */
[----:B0-----:R-:W-:-:S02]  /*11970*/  FMNMX.FTZ R14, R14, R15, !PT ;  /* 0x0000000f0e0e7209 */ /* 0x001fc40007810000 */
[----:B------:R-:W-:Y:S02]  /*11980*/  FMNMX.FTZ R82, R60, R82, !PT ;  /* 0x000000523c527209 */ /* 0x000fe40007810000 */
[C---:B------:R-:W-:Y:S02]  /*11990*/  FSETP.NEU.FTZ.AND P5, PT, R14.reuse, -INF , PT ;  /* 0xff8000000e00780b */ /* 0x040fe40003fbd000 */
[----:B------:R-:W-:Y:S02]  /*119a0*/  FMNMX.FTZ R82, R63, R82, !PT ;  /* 0x000000523f527209 */ /* 0x000fe40007810000 */
[----:B------:R-:W-:Y:S02]  /*119b0*/  FSEL R15, R14, RZ, P5 ;  /* 0x000000ff0e0f7208 */ /* 0x000fe40002800000 */
[----:B------:R-:W-:Y:S02]  /*119c0*/  FMNMX.FTZ R82, R64, R82, !PT ;  /* 0x0000005240527209 */ /* 0x000fe40007810000 */
[----:B------:R-:W-:Y:S01]  /*119d0*/  LOP3.LUT P0, RZ, R16, 0x80000000, RZ, 0xc0, !PT ;  /* 0x8000000010ff7812 */ /* 0x000fe2000780c0ff */
[----:B------:R-:W-:-:S01]  /*119e0*/  FADD.FTZ R12, -R15, R12 ;  /* 0x0000000c0f0c7221 */ /* 0x000fc20000010100 */
[----:B------:R-:W-:Y:S01]  /*119f0*/  FMNMX.FTZ R82, R65, R82, !PT ;  /* 0x0000005241527209 */ /* 0x000fe20007810000 */
[----:B------:R-:W-:-:S01]  /*11a00*/  FFMA.FTZ R15, R14, R24, -8 ;  /* 0xc10000000e0f7423 */ /* 0x000fc20000010018 */
[----:B------:R-:W-:Y:S01]  /*11a10*/  FSEL R74, R74, -INF , !P0 ;  /* 0xff8000004a4a7808 */ /* 0x000fe20004000000 */
[----:B------:R-:W-:Y:S01]  /*11a20*/  FMUL.FTZ R12, R12, R24 ;  /* 0x000000180c0c7220 */ /* 0x000fe20000410000 */
[----:B------:R-:W-:-:S02]  /*11a30*/  FMNMX.FTZ R82, R66, R82, !PT ;  /* 0x0000005242527209 */ /* 0x000fc40007810000 */
[----:B------:R-:W-:Y:S02]  /*11a40*/  FSEL R15, R15, RZ, P5 ;  /* 0x000000ff0f0f7208 */ /* 0x000fe40002800000 */
[----:B------:R-:W-:Y:S01]  /*11a50*/  LOP3.LUT P5, RZ, R16, 0x10, RZ, 0xc0, !PT ;  /* 0x0000001010ff7812 */ /* 0x000fe200078ac0ff */
[----:B------:R-:W-:Y:S01]  /*11a60*/  MUFU.EX2 R12, R12 ;  /* 0x0000000c000c7308 */ /* 0x000fe20000000800 */
[----:B------:R-:W-:Y:S01]  /*11a70*/  FMNMX.FTZ R82, R69, R82, !PT ;  /* 0x0000005245527209 */ /* 0x000fe20007810000 */
[-CC-:B------:R-:W-:Y:S01]  /*11a80*/  FFMA.FTZ R42, R42, R24.reuse, -R15.reuse ;  /* 0x000000182a2a7223 */ /* 0x180fe2000001080f */
[----:B------:R-:W-:Y:S01]  /*11a90*/  FSEL R73, R73, -INF , !P5 ;  /* 0xff80000049497808 */ /* 0x000fe20006800000 */
[--C-:B------:R-:W-:Y:S01]  /*11aa0*/  FFMA.FTZ R43, R43, R24, -R15.reuse ;  /* 0x000000182b2b7223 */ /* 0x100fe2000001080f */
        /* <DEDUP_REMOVED lines=10> */
[----:B------:R-:W-:Y:S01]  /*11b50*/  ISETP.LT.OR P4, PT, R136, 0x7a, P4 ;  /* 0x0000007a8800780c */ /* 0x000fe20002781670 */
        /* <DEDUP_REMOVED lines=11> */
[----:B------:R-:W-:-:S01]  /*11c10*/  FFMA.FTZ R46, R46, R24, -R15 ;  /* 0x000000182e2e7223 */ /* 0x000fc2000001080f */
[--C-:B------:R-:W-:Y:S01]  /*11c20*/  FFMA.FTZ R49, R49, R24, -R15.reuse ;  /* 0x0000001831317223 */ /* 0x100fe2000001080f */
[----:B------:R-:W-:Y:S01]  /*11c30*/  FMNMX.FTZ R82, R81, R82, !PT ;  /* 0x0000005251527209 */ /* 0x000fe20007810000 */
        /* <DEDUP_REMOVED lines=16> */
[----:B------:R-:W-:Y:S01]  /*11d40*/  FFMA.FTZ R15, R84, R24, -R15 ;  /* 0x00000018540f7223 */ /* 0x000fe2000001080f */
[----:B------:R-:W-:Y:S01]  /*11d50*/  MUFU.EX2 R85, R45 ;  /* 0x0000002d00557308 */ /* 0x000fe20000000800 */
[----:B------:R-:W0:Y:S01]  /*11d60*/  SHFL.BFLY PT, R84, R82, 0x2, 0x1f ;  /* 0x0c401f0052547f89 */ /* 0x000e2200000e0000 */
[----:B------:R-:W-:-:S02]  /*11d70*/  LOP3.LUT P0, RZ, R16, 0x40000000, RZ, 0xc0, !PT ;  /* 0x4000000010ff7812 */ /* 0x000fc4000780c0ff */
[----:B------:R-:W-:-:S04]  /*11d80*/  LOP3.LUT P1, RZ, R16, 0x20000000, RZ, 0xc0, !PT ;  /* 0x2000000010ff7812 */ /* 0x000fc8000782c0ff */
[----:B------:R-:W1:Y:S08]  /*11d90*/  MUFU.EX2 R42, R42 ;  /* 0x0000002a002a7308 */ /* 0x000e700000000800 */
[----:B------:R-:W2:Y:S08]  /*11da0*/  MUFU.EX2 R43, R43 ;  /* 0x0000002b002b7308 */ /* 0x000eb00000000800 */
[----:B------:R-:W-:Y:S01]  /*11db0*/  MUFU.EX2 R21, R21 ;  /* 0x0000001500157308 */ /* 0x000fe20000000800 */
[----:B0-----:R-:W-:Y:S01]  /*11dc0*/  FMNMX.FTZ R84, R82, R84, !PT ;  /* 0x0000005452547209 */ /* 0x001fe20007810000 */
[----:B-1----:R-:W-:-:S04]  /*11dd0*/  FFMA.FTZ R4, R12, R4, R42 ;  /* 0x000000040c047223 */ /* 0x002fc8000001002a */
[----:B------:R-:W0:Y:S02]  /*11de0*/  SHFL.BFLY PT, R45, R84, 0x1, 0x1f ;  /* 0x0c201f00542d7f89 */ /* 0x000e2400000e0000 */
[----:B------:R-:W-:Y:S01]  /*11df0*/  MUFU.EX2 R137, R137 ;  /* 0x0000008900897308 */ /* 0x000fe20000000800 */
[----:B--2---:R-:W-:-:S07]  /*11e00*/  FADD.FTZ R4, R43, R4 ;  /* 0x000000042b047221 */ /* 0x004fce0000010000 */
[----:B------:R-:W-:Y:S08]  /*11e10*/  MUFU.EX2 R27, R27 ;  /* 0x0000001b001b7308 */ /* 0x000ff00000000800 */
[----:B------:R-:W-:Y:S01]  /*11e20*/  MUFU.EX2 R28, R28 ;  /* 0x0000001c001c7308 */ /* 0x000fe20000000800 */
[----:B0-----:R-:W-:-:S07]  /*11e30*/  FMNMX.FTZ R45, R84, R45, !PT ;  /* 0x0000002d542d7209 */ /* 0x001fce0007810000 */
[----:B------:R-:W-:Y:S01]  /*11e40*/  MUFU.EX2 R31, R31 ;  /* 0x0000001f001f7308 */ /* 0x000fe20000000800 */
[----:B------:R-:W-:-:S04]  /*11e50*/  FSETP.NEU.FTZ.AND P2, PT, R45, -INF , PT ;  /* 0xff8000002d00780b */ /* 0x000fc80003f5d000 */
[----:B------:R-:W-:-:S03]  /*11e60*/  FSEL R82, R45, RZ, P2 ;  /* 0x000000ff2d527208 */ /* 0x000fc60001000000 */
[----:B------:R-:W-:Y:S02]  /*11e70*/  MUFU.EX2 R32, R32 ;  /* 0x0000002000207308 */ /* 0x000fe40000000800 */
[----:B------:R-:W-:-:S01]  /*11e80*/  FADD.FTZ R5, -R82, R5 ;  /* 0x0000000552057221 */ /* 0x000fc20000010100 */
[----:B------:R-:W-:-:S03]  /*11e90*/  FFMA.FTZ R82, R45, R24, -8 ;  /* 0xc10000002d527423 */ /* 0x000fc60000010018 */
[----:B------:R-:W-:Y:S02]  /*11ea0*/  FMUL.FTZ R5, R5, R24 ;  /* 0x0000001805057220 */ /* 0x000fe40000410000 */
[----:B------:R-:W-:Y:S01]  /*11eb0*/  MUFU.EX2 R35, R35 ;  /* 0x0000002300237308 */ /* 0x000fe20000000800 */
[----:B------:R-:W-:-:S05]  /*11ec0*/  FSEL R87, R82, RZ, P2 ;  /* 0x000000ff52577208 */ /* 0x000fca0001000000 */
[-CC-:B------:R-:W-:Y:S01]  /*11ed0*/  FFMA.FTZ R18, R18, R24.reuse, -R87.reuse ;  /* 0x0000001812127223 */ /* 0x180fe20000010857 */
[----:B------:R-:W-:-:S01]  /*11ee0*/  FFMA.FTZ R20, R20, R24, -R87 ;  /* 0x0000001814147223 */ /* 0x000fc20000010857 */
[----:B------:R-:W-:Y:S01]  /*11ef0*/  MUFU.EX2 R5, R5 ;  /* 0x0000000500057308 */ /* 0x000fe20000000800 */
[----:B------:R-:W-:-:S01]  /*11f00*/  FFMA.FTZ R25, R25, R24, -R87 ;  /* 0x0000001819197223 */ /* 0x000fc20000010857 */
[-CC-:B------:R-:W-:Y:S01]  /*11f10*/  FFMA.FTZ R26, R26, R24.reuse, -R87.reuse ;  /* 0x000000181a1a7223 */ /* 0x180fe20000010857 */
[----:B------:R-:W-:-:S01]  /*11f20*/  FFMA.FTZ R29, R29, R24, -R87 ;  /* 0x000000181d1d7223 */ /* 0x000fc20000010857 */
[-CC-:B------:R-:W-:Y:S01]  /*11f30*/  FFMA.FTZ R30, R30, R24.reuse, -R87.reuse ;  /* 0x000000181e1e7223 */ /* 0x180fe20000010857 */
[----:B------:R-:W-:-:S01]  /*11f40*/  FFMA.FTZ R33, R33, R24, -R87 ;  /* 0x0000001821217223 */ /* 0x000fc20000010857 */
[-CC-:B------:R-:W-:Y:S01]  /*11f50*/  FFMA.FTZ R34, R34, R24.reuse, -R87.reuse ;  /* 0x0000001822227223 */ /* 0x180fe20000010857 */
[----:B------:R-:W-:-:S01]  /*11f60*/  FFMA.FTZ R37, R37, R24, -R87 ;  /* 0x0000001825257223 */ /* 0x000fc20000010857 */
        /* <DEDUP_REMOVED lines=17> */
[----:B0-----:R-:W-:-:S01]  /*12080*/  FFMA.FTZ R3, R5, R3, R18 ;  /* 0x0000000305037223 */ /* 0x001fc20000010012 */
[-CC-:B------:R-:W-:Y:S01]  /*12090*/  FFMA.FTZ R66, R66, R24.reuse, -R87.reuse ;  /* 0x0000001842427223 */ /* 0x180fe20000010857 */
[----:B------:R-:W-:-:S01]  /*120a0*/  FFMA.FTZ R69, R69, R24, -R87 ;  /* 0x0000001845457223 */ /* 0x000fc20000010857 */
[-CC-:B------:R-:W-:Y:S01]  /*120b0*/  FFMA.FTZ R70, R70, R24.reuse, -R87.reuse ;  /* 0x0000001846467223 */ /* 0x180fe20000010857 */
[----:B------:R-:W-:-:S01]  /*120c0*/  FFMA.FTZ R73, R73, R24, -R87 ;  /* 0x0000001849497223 */ /* 0x000fc20000010857 */
[-CC-:B------:R-:W-:Y:S01]  /*120d0*/  FFMA.FTZ R74, R74, R24.reuse, -R87.reuse ;  /* 0x000000184a4a7223 */ /* 0x180fe20000010857 */
[----:B------:R-:W-:-:S01]  /*120e0*/  FFMA.FTZ R77, R77, R24, -R87 ;  /* 0x000000184d4d7223 */ /* 0x000fc20000010857 */
[----:B------:R-:W0:Y:S01]  /*120f0*/  MUFU.EX2 R26, R26 ;  /* 0x0000001a001a7308 */ /* 0x000e220000000800 */
[----:B-1----:R-:W-:-:S01]  /*12100*/  FADD.FTZ R82, R20, R3 ;  /* 0x0000000314527221 */ /* 0x002fc20000010000 */
[----:B------:R-:W-:Y:S01]  /*12110*/  FADD.FTZ R3, R21, R4 ;  /* 0x0000000415037221 */ /* 0x000fe20000010000 */
[----:B------:R-:W-:-:S01]  /*12120*/  FFMA.FTZ R78, R78, R24, -R87 ;  /* 0x000000184e4e7223 */ /* 0x000fc20000010857 */
[-CC-:B------:R-:W-:Y:S01]  /*12130*/  FFMA.FTZ R13, R13, R24.reuse, -R87.reuse ;  /* 0x000000180d0d7223 */ /* 0x180fe20000010857 */
[----:B------:R-:W-:-:S01]  /*12140*/  FFMA.FTZ R81, R81, R24, -R87 ;  /* 0x0000001851517223 */ /* 0x000fc20000010857 */
        /* <DEDUP_REMOVED lines=11> */
[----:B------:R-:W-:-:S06]  /*12200*/  FADD.FTZ R3, R35, R3 ;  /* 0x0000000323037221 */ /* 0x000fcc0000010000 */
        /* <DEDUP_REMOVED lines=17> */
[----:B-1----:R-:W-:-:S04]  /*12320*/  FADD.FTZ R3, R40, R3 ;  /* 0x0000000328037221 */ /* 0x002fc80000010000 */
[----:B------:R-:W-:-:S03]  /*12330*/  FADD.FTZ R3, R85, R3 ;  /* 0x0000000355037221 */ /* 0x000fc60000010000 */
        /* <DEDUP_REMOVED lines=75> */
[----:B0-----:R-:W-:-:S01]  /*127f0*/  FADD.FTZ R82, R13, R4 ;  /* 0x000000040d527221 */ /* 0x001fc20000010000 */
[----:B-1----:R-:W-:-:S03]  /*12800*/  FADD.FTZ R4, R15, R3 ;  /* 0x000000030f047221 */ /* 0x002fc60000010000 */
[----:B--2---:R-:W-:Y:S01]  /*12810*/  FADD.FTZ R3, R81, R82 ;  /* 0x0000005251037221 */ /* 0x004fe20000010000 */
[----:B------:R-:W-:Y:S06]  /*12820*/  @!P0 BRA `(.L_x_1216) ;  /* 0x0000000000048947 */ /* 0x000fec0003800000 */
[----:B------:R-:W-:Y:S01]  /*12830*/  BPT.TRAP 0x1 ;  /* 0x000000040000795c */ /* 0x000fe20000300000 */
.L_x_1216:
[----:B------:R-:W2:Y:S01]  /*12840*/  LDL R82, [R1+0x18] ;  /* 0x0000180001527983 */ /* 0x000ea20000100800 */
[----:B------:R-:W-:-:S05]  /*12850*/  VIADD R22, R22, 0x19c60 ;  /* 0x00019c6016167836 */ /* 0x000fca0000000000 */
[----:B--2---:R-:W-:Y:S02]  /*12860*/  PRMT R22, R82, 0x654, R22 ;  /* 0x0000065452167816 */ /* 0x004fe40000000016 */
[----:B------:R-:W2:Y:S01]  /*12870*/  LDL R82, [R1+0x2c] ;  /* 0x00002c0001527983 */ /* 0x000ea20000100800 */
[----:B------:R-:W-:Y:S01]  /*12880*/  F2FP.SATFINITE.E4M3.F32.PACK_AB_MERGE_C R25, R26, R25, RZ ;  /* 0x000000191a19723e */ /* 0x000fe200048070ff */
[----:B------:R0:W-:Y:S01]  /*12890*/  SYNCS.ARRIVE.TRANS64.RED.A1T0 RZ, [R22+URZ], RZ ;  /* 0x000000ff16ff79a7 */ /* 0x0001e2000810043f */
[----:B------:R-:W-:Y:S01]  /*128a0*/  F2FP.SATFINITE.E4M3.F32.PACK_AB_MERGE_C R21, R137, R21, RZ ;  /* 0x000000158915723e */ /* 0x000fe200048070ff */
[-C--:B------:R-:W-:Y:S01]  /*128b0*/  FMUL.FTZ R88, R88, R12.reuse ;  /* 0x0000000c58587220 */ /* 0x080fe20000410000 */
        /* <DEDUP_REMOVED lines=66> */
[----:B------:R-:W-:Y:S01]  /*12ce0*/  F2FP.SATFINITE.E4M3.F32.PACK_AB_MERGE_C R151, R30, R29, R33 ;  /* 0x0000001d1e97723e */ /* 0x000fe20004807021 */
[----:B0-----:R-:W-:Y:S01]  /*12cf0*/  IMAD.MOV.U32 R22, RZ, RZ, R152 ;  /* 0x000000ffff167224 */ /* 0x001fe200078e0098 */
        /* <DEDUP_REMOVED lines=13> */
[C---:B--2---:R-:W-:Y:S01]  /*12dd0*/  ISETP.GT.AND P2, PT, R0.reuse, R82, PT ;  /* 0x000000520000720c */ /* 0x044fe20003f44270 */
[----:B------:R-:W-:-:S12]  /*12de0*/  VIADD R0, R0, 0xffffffff ;  /* 0xffffffff00007836 */ /* 0x000fd80000000000 */
[----:B------:R-:W-:Y:S05]  /*12df0*/  @P2 BRA `(.L_x_1217) ;  /* 0xffffffc8005c2947 */ /* 0x000fea000383ffff */
[----:B------:R-:W-:Y:S05]  /*12e00*/  BSYNC B0 ;  /* 0x0000000000007941 */ /* 0x000fea0003800000 */
.L_x_1197:
[----:B------:R-:W-:Y:S02]  /*12e10*/  IMAD.MOV.U32 R5, RZ, RZ, R45 ;  /* 0x000000ffff057224 */ /* 0x000fe400078e002d */
[----:B------:R-:W-:Y:S02]  /*12e20*/  IMAD.MOV.U32 R12, RZ, RZ, R14 ;  /* 0x000000ffff0c7224 */ /* 0x000fe400078e000e */
[----:B------:R-:W-:Y:S02]  /*12e30*/  IMAD.MOV.U32 R18, RZ, RZ, R153 ;  /* 0x000000ffff127224 */ /* 0x000fe400078e0099 */
[----:B------:R-:W-:-:S07]  /*12e40*/  IMAD.MOV.U32 R22, RZ, RZ, R152 ;  /* 0x000000ffff167224 */ /* 0x000fce00078e0098 */
.L_x_1196:
[----:B------:R-:W-:Y:S05]  /*12e50*/  BSYNC B1 ;  /* 0x0000000000017941 */ /* 0x000fea0003800000 */
.L_x_1195:
[----:B------:R-:W2:Y:S01]  /*12e60*/  LDL R25, [R1+0x34] ;  /* 0x0000340001197983 */ /* 0x000ea20000100800 */
[----:B------:R-:W0:Y:S01]  /*12e70*/  LDC R20, c[0x0][0x9e4] ;  /* 0x00027900ff147b82 */ /* 0x000e220000000800 */
[----:B------:R-:W-:Y:S01]  /*12e80*/  ULDC UR4, c[0x0][0x9dc] ;  /* 0x0002770000047ab9 */ /* 0x000fe20000000800 */
[----:B------:R-:W-:Y:S02]  /*12e90*/  LOP3.LUT R16, R16, 0xffffff7f, RZ, 0xc0, !PT ;  /* 0xffffff7f10107812 */ /* 0x000fe400078ec0ff */
[----:B0-----:R-:W-:-:S13]  /*12ea0*/  ISETP.GE.AND P2, PT, R20, 0x1, PT ;  /* 0x000000011400780c */ /* 0x001fda0003f46270 */
[----:B------:R-:W-:Y:S01]  /*12eb0*/  @P2 LOP3.LUT R16, R16, 0x80, RZ, 0xfc, !PT ;  /* 0x0000008010102812 */ /* 0x000fe200078efcff */
[----:B--2---:R-:W-:Y:S01]  /*12ec0*/  VIADD R13, R25, -UR4 ;  /* 0x80000004190d7c36 */ /* 0x004fe20008000000 */
[----:B------:R-:W-:Y:S06]  /*12ed0*/  @!P2 BRA `(.L_x_1218) ;  /* 0x000000000054a947 */ /* 0x000fec0003800000 */
[----:B------:R-:W-:Y:S01]  /*12ee0*/  ISETP.GT.AND P2, PT, R25, -0x1, PT ;  /* 0xffffffff1900780c */ /* 0x000fe20003f44270 */
[----:B------:R-:W-:-:S12]  /*12ef0*/  BSSY B0, `(.L_x_1219) ;  /* 0x0000010000007945 */ /* 0x000fd80003800000 */
[----:B------:R-:W-:Y:S05]  /*12f00*/  @P2 BRA `(.L_x_1220) ;  /* 0x0000000000202947 */ /* 0x000fea0003800000 */
[----:B------:R-:W-:Y:S02]  /*12f10*/  ISETP.NE.AND P2, PT, R20, 0x1, PT ;  /* 0x000000011400780c */ /* 0x000fe40003f45270 */
[----:B------:R-:W-:-:S11]  /*12f20*/  LOP3.LUT R21, RZ, R25, RZ, 0x33, !PT ;  /* 0x00000019ff157212 */ /* 0x000fd600078e33ff */
[----:B------:R-:W0:Y:S02]  /*12f30*/  @P2 LDC.64 R14, c[0x0][0x9e8] ;  /* 0x00027a00ff0e2b82 */ /* 0x000e240000000a00 */
[----:B0-----:R-:W-:-:S05]  /*12f40*/  @P2 IMAD.HI.U32 R14, R21, R14, RZ ;  /* 0x0000000e150e2227 */ /* 0x001fca00078e00ff */
[----:B------:R-:W-:-:S04]  /*12f50*/  @P2 SHF.R.U32.HI R21, RZ, R15, R14 ;  /* 0x0000000fff152219 */ /* 0x000fc8000001160e */
[----:B------:R-:W-:-:S05]  /*12f60*/  LOP3.LUT R25, RZ, R21, RZ, 0x33, !PT ;  /* 0x00000015ff197212 */ /* 0x000fca00078e33ff */
[----:B------:R0:W-:Y:S01]  /*12f70*/  STL [R1+0x34], R25 ;  /* 0x0000341901007387 */ /* 0x0001e20000100800 */
[----:B------:R-:W-:Y:S05]  /*12f80*/  BRA `(.L_x_1221) ;  /* 0x0000000000187947 */ /* 0x000fea0003800000 */
.L_x_1220:
[----:B------:R-:W-:Y:S01]  /*12f90*/  ISETP.NE.AND P2, PT, R20, 0x1, PT ;  /* 0x000000011400780c */ /* 0x000fe20003f45270 */
[----:B------:R-:W-:-:S12]  /*12fa0*/  IMAD.MOV.U32 R21, RZ, RZ, R25 ;  /* 0x000000ffff157224 */ /* 0x000fd800078e0019 */
[----:B------:R-:W0:Y:S02]  /*12fb0*/  @P2 LDC.64 R14, c[0x0][0x9e8] ;  /* 0x00027a00ff0e2b82 */ /* 0x000e240000000a00 */
[----:B0-----:R-:W-:-:S05]  /*12fc0*/  @P2 IMAD.HI.U32 R14, R21, R14, RZ ;  /* 0x0000000e150e2227 */ /* 0x001fca00078e00ff */
[----:B------:R-:W-:-:S05]  /*12fd0*/  @P2 SHF.R.U32.HI R21, RZ, R15, R14 ;  /* 0x0000000fff152219 */ /* 0x000fca000001160e */
[----:B------:R1:W-:Y:S02]  /*12fe0*/  @P2 STL [R1+0x34], R21 ;  /* 0x0000341501002387 */ /* 0x0003e40000100800 */
.L_x_1221:
[----:B------:R-:W-:Y:S05]  /*12ff0*/  BSYNC B0 ;  /* 0x0000000000007941 */ /* 0x000fea0003800000 */
.L_x_1219:
[----:B------:R-:W2:Y:S02]  /*13000*/  LDL.LU R14, [R1+0x34] ;  /* 0x00003400010e7983 */ /* 0x000ea40000300800 */
[----:B--2---:R-:W-:-:S05]  /*13010*/  IMAD R14, R14, R20, RZ ;  /* 0x000000140e0e7224 */ /* 0x004fca00078e02ff */
[----:B------:R-:W-:-:S07]  /*13020*/  VIMNMX R13, R13, R14, !PT ;  /* 0x0000000e0d0d7248 */ /* 0x000fce0007fe0100 */
.L_x_1218:
[----:B------:R-:W2:Y:S01]  /*13030*/  LDL R15, [R1+0x38] ;  /* 0x00003800010f7983 */ /* 0x000ea20000100800 */
[----:B------:R-:W-:Y:S01]  /*13040*/  VIADD R13, R13, 0x7f ;  /* 0x0000007f0d0d7836 */ /* 0x000fe20000000000 */
[----:B------:R-:W-:Y:S04]  /*13050*/  BSSY B0, `(.L_x_1222) ;  /* 0x0000258000007945 */ /* 0x000fe80003800000 */
[----:B------:R-:W-:-:S04]  /*13060*/  SHF.R.S32.HI R14, RZ, 0x1f, R13 ;  /* 0x0000001fff0e7819 */ /* 0x000fc8000001140d */
[----:B------:R-:W-:-:S04]  /*13070*/  LEA.HI R14, R14, R13, RZ, 0x7 ;  /* 0x0000000d0e0e7211 */ /* 0x000fc800078f38ff */
[----:B------:R-:W-:-:S04]  /*13080*/  SHF.R.S32.HI R14, RZ, 0x7, R14 ;  /* 0x00000007ff0e7819 */ /* 0x000fc8000001140e */
[----:B--2---:R-:W-:-:S04]  /*13090*/  VIMNMX R153, R15, R14, !PT ;  /* 0x0000000e0f997248 */ /* 0x004fc80007fe0100 */
[----:B------:R-:W-:-:S13]  /*130a0*/  ISETP.GE.AND P2, PT, R0, R153, PT ;  /* 0x000000990000720c */ /* 0x000fda0003f46270 */
[----:B------:R-:W-:Y:S05]  /*130b0*/  @!P2 BRA `(.L_x_1223) ;  /* 0x000000240044a947 */ /* 0x000fea0003800000 */
[----:B------:R-:W-:Y:S01]  /*130c0*/  BSSY B1, `(.L_x_1223) ;  /* 0x0000250000017945 */ /* 0x000fe20003800000 */
[----:B-1----:R-:W-:Y:S02]  /*130d0*/  IMAD.MOV.U32 R21, RZ, RZ, R5 ;  /* 0x000000ffff157224 */ /* 0x002fe400078e0005 */
[----:B------:R-:W-:Y:S02]  /*130e0*/  IMAD.MOV.U32 R20, RZ, RZ, R12 ;  /* 0x000000ffff147224 */ /* 0x000fe400078e000c */
[----:B------:R-:W-:Y:S02]  /*130f0*/  IMAD.MOV.U32 R14, RZ, RZ, R22 ;  /* 0x000000ffff0e7224 */ /* 0x000fe400078e0016 */
[----:B------:R-:W-:-:S07]  /*13100*/  IMAD.MOV.U32 R13, RZ, RZ, R18 ;  /* 0x000000ffff0d7224 */ /* 0x000fce00078e0012 */
.L_x_1235:
[----:B------:R-:W-:-:S05]  /*13110*/  VIADD R18, R13, 0x1 ;  /* 0x000000010d127836 */ /* 0x000fca0000000000 */
[----:B------:R-:W-:-:S04]  /*13120*/  ISETP.NE.AND P2, PT, R18, 0x2, PT ;  /* 0x000000021200780c */ /* 0x000fc80003f45270 */
[----:B------:R-:W-:Y:S02]  /*13130*/  SEL R5, RZ, 0x1, P2 ;  /* 0x00000001ff057807 */ /* 0x000fe40001000000 */
[----:B------:R-:W-:Y:S02]  /*13140*/  SEL R18, R18, RZ, P2 ;  /* 0x000000ff12127207 */ /* 0x000fe40001000000 */
[----:B------:R-:W-:Y:S01]  /*13150*/  LOP3.LUT R22, R14, R5, RZ, 0x3c, !PT ;  /* 0x000000050e167212 */ /* 0x000fe200078e3cff */
[----:B-1----:R-:W-:Y:S06]  /*13160*/  @!P0 BRA `(.L_x_1224) ;  /* 0x0000000000048947 */ /* 0x002fec0003800000 */
[----:B------:R-:W-:Y:S01]  /*13170*/  BPT.TRAP 0x1 ;  /* 0x000000040000795c */ /* 0x000fe20000300000 */
.L_x_1224:
[----:B------:R-:W-:Y:S01]  /*13180*/  IMAD R5, R18, 0x8, R17 ;  /* 0x0000000812057824 */ /* 0x000fe200078e0211 */
[----:B------:R-:W-:-:S04]  /*13190*/  SHF.L.U32 R12, R22, 0x1f, RZ ;  /* 0x0000001f160c7819 */ /* 0x000fc800000006ff */
[----:B------:R1:W2:Y:S01]  /*131a0*/  SYNCS.PHASECHK.TRANS64.TRYWAIT P2, [R5+URZ+0x19c30], R12 ;  /* 0x019c300c050075a7 */ /* 0x0002a2000804017f */
[----:B------:R-:W-:Y:S05]  /*131b0*/  @!P0 BRA `(.L_x_1225) ;  /* 0x0000000000048947 */ /* 0x000fea0003800000 */
[----:B------:R-:W-:Y:S01]  /*131c0*/  BPT.TRAP 0x1 ;  /* 0x000000040000795c */ /* 0x000fe20000300000 */
.L_x_1225:
[----:B------:R-:W3:Y:S01]  /*131d0*/  LDL R15, [R1+0x14] ;  /* 0x00001400010f7983 */ /* 0x000ee20000100800 */
[----:B------:R-:W-:Y:S01]  /*131e0*/  BSSY B2, `(.L_x_1226) ;  /* 0x0000006000027945 */ /* 0x000fe20003800000 */
[----:B------:R-:W-:Y:S02]  /*131f0*/  IMAD.MOV.U32 R27, RZ, RZ, -0x3ffffff0 ;  /* 0xc0000010ff1b7424 */ /* 0x000fe400078e00ff */
[----:B---3--:R-:W-:Y:S01]  /*13200*/  IMAD R26, R18, 0x300, R15 ;  /* 0x00000300121a7824 */ /* 0x008fe200078e020f */
[----:B--2---:R-:W-:Y:S06]  /*13210*/  @P2 BRA `(.L_x_1227) ;  /* 0x0000000000082947 */ /* 0x004fec0003800000 */
[----:B------:R-:W2:Y:S02]  /*13220*/  SYNCS.PHASECHK.TRANS64.TRYWAIT P2, [R5+URZ+0x19c30], R12 ;  /* 0x019c300c050075a7 */ /* 0x000ea4000804017f */
[----:B--2---:R-:W-:Y:S05]  /*13230*/  @!P2 BRA `(.L_x_1228) ;  /* 0x000000f400c8a947 */ /* 0x004fea0003800000 */
.L_x_1227:
[----:B------:R-:W-:Y:S05]  /*13240*/  BSYNC B2 ;  /* 0x0000000000027941 */ /* 0x000fea0003800000 */
.L_x_1226:
[C---:B------:R-:W-:Y:S01]  /*13250*/  R2UR UR6, R26.reuse ;  /* 0x000000001a0672ca */ /* 0x040fe200000e0000 */
[C---:B------:R-:W-:Y:S01]  /*13260*/  VIADD R24, R26.reuse, 0x100 ;  /* 0x000001001a187836 */ /* 0x040fe20000000000 */
[----:B------:R-:W-:Y:S01]  /*13270*/  R2UR UR7, R27 ;  /* 0x000000001b0772ca */ /* 0x000fe200000e0000 */
[----:B------:R-:W-:Y:S01]  /*13280*/  VIADD R26, R26, 0x200 ;  /* 0x000002001a1a7836 */ /* 0x000fe20000000000 */
[----:B------:R-:W-:Y:S01]  /*13290*/  R2UR UR4, R6 ;  /* 0x00000000060472ca */ /* 0x000fe200000e0000 */
[----:B0-----:R-:W-:Y:S01]  /*132a0*/  IMAD.MOV.U32 R25, RZ, RZ, -0x3ffffff0 ;  /* 0xc0000010ff197424 */ /* 0x001fe200078e00ff */
[----:B------:R-:W-:Y:S01]  /*132b0*/  R2UR UR5, R7 ;  /* 0x00000000070572ca */ /* 0x000fe200000e0000 */
[----:B------:R-:W-:Y:S01]  /*132c0*/  IMAD.MOV.U32 R27, RZ, RZ, -0x3ffffff0 ;  /* 0xc0000010ff1b7424 */ /* 0x000fe200078e00ff */
[----:B------:R-:W-:Y:S02]  /*132d0*/  R2UR UR10, R24 ;  /* 0x00000000180a72ca */ /* 0x000fe400000e0000 */
[----:B------:R-:W-:-:S02]  /*132e0*/  R2UR UR11, R25 ;  /* 0x00000000190b72ca */ /* 0x000fc400000e0000 */
[----:B------:R-:W-:Y:S02]  /*132f0*/  R2UR UR14, R26 ;  /* 0x000000001a0e72ca */ /* 0x000fe400000e0000 */
[----:B------:R-:W-:Y:S02]  /*13300*/  R2UR UR15, R27 ;  /* 0x000000001b0f72ca */ /* 0x000fe400000e0000 */
[----:B------:R-:W-:Y:S01]  /*13310*/  WARPGROUP.ARRIVE ;  /* 0x00000000000079c5 */ /* 0x000fe20000000000 */
[----:B------:R-:W-:Y:S02]  /*13320*/  R2UR UR8, R10 ;  /* 0x000000000a0872ca */ /* 0x000fe400000e0000 */
[----:B------:R-:W-:Y:S02]  /*13330*/  R2UR UR9, R11 ;  /* 0x000000000b0972ca */ /* 0x000fe400000e0000 */
[----:B------:R-:W-:Y:S01]  /*13340*/  R2UR UR12, R8 ;  /* 0x00000000080c72ca */ /* 0x000fe200000e0000 */
[----:B------:R-:W-:Y:S01]  /*13350*/  QGMMA.64x128x32.F32.E4M3.E4M3 R24, gdesc[UR4], RZ, !UPT, gsb0 ;  /* 0x01e00000041879f3 */ /* 0x000fe2000c0008ff */
[----:B------:R-:W-:-:S02]  /*13360*/  R2UR UR13, R9 ;  /* 0x00000000090d72ca */ /* 0x000fc400000e0000 */
[----:B------:R-:W-:Y:S02]  /*13370*/  WARPGROUP.DEPBAR.LE gsb0, 0x0 ;  /* 0x00008000000079c5 */ /* 0x000fe40000010000 */
        /* <DEDUP_REMOVED lines=8> */
.L_x_1229:
[----:B-12---:R-:W-:Y:S01]  /*13400*/  SHF.L.U32 R5, R14, 0x1f, RZ ;  /* 0x0000001f0e057819 */ /* 0x006fe200000006ff */
[----:B------:R-:W-:-:S04]  /*13410*/  IMAD R152, R13, 0x8, R17 ;  /* 0x000000080d987824 */ /* 0x000fc800078e0211 */
[----:B------:R0:W1:Y:S01]  /*13420*/  SYNCS.PHASECHK.TRANS64.TRYWAIT P2, [R152+URZ+0x19c50], R5 ;  /* 0x019c5005980075a7 */ /* 0x000062000804017f */
[----:B------:R-:W-:Y:S05]  /*13430*/  @!P0 BRA `(.L_x_1230) ;  /* 0x0000000000048947 */ /* 0x000fea0003800000 */
[----:B------:R-:W-:Y:S01]  /*13440*/  BPT.TRAP 0x1 ;  /* 0x000000040000795c */ /* 0x000fe20000300000 */
.L_x_1230:
[----:B------:R-:W-:Y:S04]  /*13450*/  BSSY B2, `(.L_x_1231) ;  /* 0x0000004000027945 */ /* 0x000fe80003800000 */
[----:B-1----:R-:W-:Y:S05]  /*13460*/  @P2 BRA `(.L_x_1232) ;  /* 0x0000000000082947 */ /* 0x002fea0003800000 */
[----:B------:R-:W1:Y:S02]  /*13470*/  SYNCS.PHASECHK.TRANS64.TRYWAIT P2, [R152+URZ+0x19c50], R5 ;  /* 0x019c5005980075a7 */ /* 0x000e64000804017f */
[----:B-1----:R-:W-:Y:S05]  /*13480*/  @!P2 BRA `(.L_x_1233) ;  /* 0x000000f40048a947 */ /* 0x002fea0003800000 */
.L_x_1232:
[----:B------:R-:W-:Y:S05]  /*13490*/  BSYNC B2 ;  /* 0x0000000000027941 */ /* 0x000fea0003800000 */
.L_x_1231:
        /* <DEDUP_REMOVED lines=20> */
[----:B------:R-:W-:-:S02]  /*135e0*/  IMAD.MOV.U32 R13, RZ, RZ, 0x40000040 ;  /* 0x40000040ff0d7424 */ /* 0x000fc400078e00ff */
[----:B------:R-:W-:Y:S01]  /*135f0*/  FMUL.FTZ R56, R2, R56 ;  /* 0x0000003802387220 */ /* 0x000fe20000410000 */
[C---:B------:R-:W-:Y:S01]  /*13600*/  VIADD R14, R12.reuse, 0x2 ;  /* 0x000000020c0e7836 */ /* 0x040fe20000000000 */
[----:B------:R-:W-:Y:S01]  /*13610*/  R2UR UR6, R12 ;  /* 0x000000000c0672ca */ /* 0x000fe200000e0000 */
[C---:B------:R-:W-:Y:S01]  /*13620*/  FMUL.FTZ R55, R2.reuse, R55 ;  /* 0x0000003702377220 */ /* 0x040fe20000410000 */
[----:B------:R-:W-:Y:S01]  /*13630*/  R2UR UR7, R13 ;  /* 0x000000000d0772ca */ /* 0x000fe200000e0000 */
[C---:B------:R-:W-:Y:S01]  /*13640*/  FMUL.FTZ R13, R2.reuse, R24 ;  /* 0x00000018020d7220 */ /* 0x040fe20000410000 */
[----:B------:R-:W-:Y:S01]  /*13650*/  MUFU.TANH R46, R46 ;  /* 0x0000002e002e7308 */ /* 0x000fe20000002400 */
[C---:B------:R-:W-:Y:S01]  /*13660*/  FMUL.FTZ R57, R2.reuse, R57 ;  /* 0x0000003902397220 */ /* 0x040fe20000410000 */
        /* <DEDUP_REMOVED lines=8> */
[----:B------:R-:W-:Y:S01]  /*136f0*/  FMUL.FTZ R65, R2, R65 ;  /* 0x0000004102417220 */ /* 0x000fe20000410000 */
[----:B------:R-:W-:Y:S01]  /*13700*/  QGMMA.64x96x32.F32.E4M3.E4M3 R88, R148, gdesc[UR4], R88, gsb0 ;  /* 0x0160000494587df3 */ /* 0x000fe20008000858 */
[----:B------:R-:W-:Y:S01]  /*13710*/  R2UR UR6, R14 ;  /* 0x000000000e0672ca */ /* 0x000fe200000e0000 */
[----:B------:R-:W-:Y:S01]  /*13720*/  VIADD R14, R12, 0x4 ;  /* 0x000000040c0e7836 */ /* 0x000fe20000000000 */
[----:B------:R-:W-:Y:S01]  /*13730*/  R2UR UR7, R15 ;  /* 0x000000000f0772ca */ /* 0x000fe200000e0000 */
[----:B------:R-:W-:Y:S01]  /*13740*/  IMAD.MOV.U32 R15, RZ, RZ, 0x40000040 ;  /* 0x40000040ff0f7424 */ /* 0x000fe200078e00ff */
        /* <DEDUP_REMOVED lines=8> */
[----:B------:R-:W-:Y:S01]  /*137d0*/  MUFU.TANH R47, R47 ;  /* 0x0000002f002f7308 */ /* 0x000fe20000002400 */
[----:B0-----:R-:W-:Y:S01]  /*137e0*/  FMNMX.FTZ R24, R13, R20, !PT ;  /* 0x000000140d187209 */ /* 0x001fe20007810000 */
[C---:B------:R-:W-:Y:S01]  /*137f0*/  FMUL.FTZ R73, R2.reuse, R73 ;  /* 0x0000004902497220 */ /* 0x040fe20000410000 */
[C---:B------:R-:W-:Y:S01]  /*13800*/  FMUL.FTZ R74, R2.reuse, R74 ;  /* 0x0000004a024a7220 */ /* 0x040fe20000410000 */
[C---:B------:R-:W-:Y:S01]  /*13810*/  FMUL.FTZ R76, R2.reuse, R76 ;  /* 0x0000004c024c7220 */ /* 0x040fe20000410000 */
[C---:B------:R-:W-:Y:S01]  /*13820*/  FMUL.FTZ R75, R2.reuse, R75 ;  /* 0x0000004b024b7220 */ /* 0x040fe20000410000 */
[C---:B------:R-:W-:Y:S01]  /*13830*/  FMUL.FTZ R77, R2.reuse, R77 ;  /* 0x0000004d024d7220 */ /* 0x040fe20000410000 */
        /* <DEDUP_REMOVED lines=11> */
[----:B------:R-:W-:-:S06]  /*138f0*/  FMUL.FTZ R87, R2, R87 ;  /* 0x0000005702577220 */ /* 0x000fcc0000410000 */
        /* <DEDUP_REMOVED lines=11> */
[----:B------:R-:W-:-:S05]  /*139b0*/  WARPGROUP.ARRIVE ;  /* 0x00000000000079c5 */ /* 0x000fca0000000000 */
        /* <DEDUP_REMOVED lines=9> */
[----:B------:R-:W0:Y:S01]  /*13a50*/  MUFU.TANH R14, R14 ;  /* 0x0000000e000e7308 */ /* 0x000e220000002400 */
[C---:B------:R-:W-:Y:S01]  /*13a60*/  FMUL.FTZ R28, R2.reuse, R30 ;  /* 0x0000001e021c7220 */ /* 0x040fe20000410000 */
[C---:B------:R-:W-:Y:S01]  /*13a70*/  FMUL.FTZ R30, R2.reuse, R32 ;  /* 0x00000020021e7220 */ /* 0x040fe20000410000 */
[C---:B------:R-:W-:Y:S01]  /*13a80*/  FMUL.FTZ R29, R2.reuse, R31 ;  /* 0x0000001f021d7220 */ /* 0x040fe20000410000 */
        /* <DEDUP_REMOVED lines=11> */
[----:B------:R-:W-:Y:S01]  /*13b40*/  FMUL.FTZ R41, R2, R43 ;  /* 0x0000002b02297220 */ /* 0x000fe20000410000 */
        /* <DEDUP_REMOVED lines=28> */
[----:B------:R-:W-:Y:S06]  /*13d10*/  QGMMA.64x96x32.F32.E4M3.E4M3 R88, R140, gdesc[UR4], R88, gsb0 ;  /* 0x016000048c587df3 */ /* 0x000fec0008000858 */
[----:B------:R-:W0:Y:S01]  /*13d20*/  MUFU.TANH R37, R37 ;  /* 0x0000002500257308 */ /* 0x000e220000002400 */
[----:B-1----:R-:W-:-:S07]  /*13d30*/  FMNMX.FTZ R5, R36, R5, !PT ;  /* 0x0000000524057209 */ /* 0x002fce0007810000 */
[----:B------:R-:W1:Y:S01]  /*13d40*/  MUFU.TANH R39, R39 ;  /* 0x0000002700277308 */ /* 0x000e620000002400 */
[----:B--2---:R-:W-:-:S07]  /*13d50*/  FMNMX.FTZ R24, R38, R24, !PT ;  /* 0x0000001826187209 */ /* 0x004fce0007810000 */
[----:B------:R-:W2:Y:S01]  /*13d60*/  MUFU.TANH R40, R40 ;  /* 0x0000002800287308 */ /* 0x000ea20000002400 */
[----:B0-----:R-:W-:-:S07]  /*13d70*/  FMNMX.FTZ R5, R37, R5, !PT ;  /* 0x0000000525057209 */ /* 0x001fce0007810000 */
[----:B------:R-:W0:Y:S01]  /*13d80*/  MUFU.TANH R41, R41 ;  /* 0x0000002900297308 */ /* 0x000e220000002400 */
[----:B-1----:R-:W-:-:S04]  /*13d90*/  FMNMX.FTZ R24, R39, R24, !PT ;  /* 0x0000001827187209 */ /* 0x002fc80007810000 */
[----:B------:R-:W-:-:S03]  /*13da0*/  FMNMX.FTZ R24, R44, R24, !PT ;  /* 0x000000182c187209 */ /* 0x000fc60007810000 */
[----:B------:R-:W-:Y:S01]  /*13db0*/  MUFU.TANH R62, R62 ;  /* 0x0000003e003e7308 */ /* 0x000fe20000002400 */
[----:B--2---:R-:W-:Y:S02]  /*13dc0*/  FMNMX.FTZ R5, R40, R5, !PT ;  /* 0x0000000528057209 */ /* 0x004fe40007810000 */
[----:B------:R-:W-:-:S04]  /*13dd0*/  FMNMX.FTZ R24, R45, R24, !PT ;  /* 0x000000182d187209 */ /* 0x000fc80007810000 */
[----:B------:R-:W-:Y:S01]  /*13de0*/  FMNMX.FTZ R24, R48, R24, !PT ;  /* 0x0000001830187209 */ /* 0x000fe20007810000 */
[----:B------:R-:W1:Y:S01]  /*13df0*/  MUFU.TANH R64, R64 ;  /* 0x0000004000407308 */ /* 0x000e620000002400 */
[----:B0-----:R-:W-:Y:S02]  /*13e00*/  FMNMX.FTZ R5, R41, R5, !PT ;  /* 0x0000000529057209 */ /* 0x001fe40007810000 */
[----:B------:R-:W-:Y:S02]  /*13e10*/  FMNMX.FTZ R24, R49, R24, !PT ;  /* 0x0000001831187209 */ /* 0x000fe40007810000 */
[----:B------:R-:W-:Y:S02]  /*13e20*/  FMNMX.FTZ R5, R46, R5, !PT ;  /* 0x000000052e057209 */ /* 0x000fe40007810000 */
[----:B------:R-:W-:Y:S01]  /*13e30*/  FMNMX.FTZ R24, R52, R24, !PT ;  /* 0x0000001834187209 */ /* 0x000fe20007810000 */
[----:B------:R-:W-:Y:S01]  /*13e40*/  MUFU.TANH R63, R63 ;  /* 0x0000003f003f7308 */ /* 0x000fe20000002400 */
[----:B------:R-:W-:-:S02]  /*13e50*/  FMNMX.FTZ R5, R47, R5, !PT ;  /* 0x000000052f057209 */ /* 0x000fc40007810000 */
[----:B------:R-:W-:Y:S02]  /*13e60*/  FMNMX.FTZ R24, R53, R24, !PT ;  /* 0x0000001835187209 */ /* 0x000fe40007810000 */
[----:B------:R-:W-:Y:S02]  /*13e70*/  FMNMX.FTZ R5, R50, R5, !PT ;  /* 0x0000000532057209 */ /* 0x000fe40007810000 */
[----:B------:R-:W-:Y:S01]  /*13e80*/  FMNMX.FTZ R24, R56, R24, !PT ;  /* 0x0000001838187209 */ /* 0x000fe20007810000 */
[----:B------:R-:W0:Y:S01]  /*13e90*/  MUFU.TANH R65, R65 ;  /* 0x0000004100417308 */ /* 0x000e220000002400 */
[----:B------:R-:W-:Y:S02]  /*13ea0*/  FMNMX.FTZ R5, R51, R5, !PT ;  /* 0x0000000533057209 */ /* 0x000fe40007810000 */
[----:B------:R-:W-:Y:S02]  /*13eb0*/  FMNMX.FTZ R24, R57, R24, !PT ;  /* 0x0000001839187209 */ /* 0x000fe40007810000 */
[----:B------:R-:W-:-:S02]  /*13ec0*/  FMNMX.FTZ R5, R54, R5, !PT ;  /* 0x0000000536057209 */ /* 0x000fc40007810000 */
[----:B------:R-:W-:Y:S01]  /*13ed0*/  FMNMX.FTZ R24, R60, R24, !PT ;  /* 0x000000183c187209 */ /* 0x000fe20007810000 */
[----:B------:R-:W2:Y:S01]  /*13ee0*/  MUFU.TANH R66, R66 ;  /* 0x0000004200427308 */ /* 0x000ea20000002400 */
[----:B------:R-:W-:Y:S02]  /*13ef0*/  FMNMX.FTZ R5, R55, R5, !PT ;  /* 0x0000000537057209 */ /* 0x000fe40007810000 */
[----:B------:R-:W-:Y:S02]  /*13f00*/  FMNMX.FTZ R24, R61, R24, !PT ;  /* 0x000000183d187209 */ /* 0x000fe40007810000 */
[----:B------:R-:W-:Y:S02]  /*13f10*/  FMNMX.FTZ R5, R58, R5, !PT ;  /* 0x000000053a057209 */ /* 0x000fe40007810000 */
[----:B-1----:R-:W-:Y:S01]  /*13f20*/  FMNMX.FTZ R24, R64, R24, !PT ;  /* 0x0000001840187209 */ /* 0x002fe20007810000 */
[----:B------:R-:W1:Y:S01]  /*13f30*/  MUFU.TANH R68, R68 ;  /* 0x0000004400447308 */ /* 0x000e620000002400 */
[----:B------:R-:W-:-:S02]  /*13f40*/  FMNMX.FTZ R5, R59, R5, !PT ;  /* 0x000000053b057209 */ /* 0x000fc40007810000 */
[----:B0-----:R-:W-:Y:S02]  /*13f50*/  FMNMX.FTZ R24, R65, R24, !PT ;  /* 0x0000001841187209 */ /* 0x001fe40007810000 */
[----:B------:R-:W-:-:S03]  /*13f60*/  FMNMX.FTZ R5, R62, R5, !PT ;  /* 0x000000053e057209 */ /* 0x000fc60007810000 */
[----:B------:R-:W0:Y:S01]  /*13f70*/  MUFU.TANH R67, R67 ;  /* 0x0000004300437308 */ /* 0x000e220000002400 */
[----:B------:R-:W-:-:S04]  /*13f80*/  FMNMX.FTZ R5, R63, R5, !PT ;  /* 0x000000053f057209 */ /* 0x000fc80007810000 */
[----:B--2---:R-:W-:-:S03]  /*13f90*/  FMNMX.FTZ R5, R66, R5, !PT ;  /* 0x0000000542057209 */ /* 0x004fc60007810000 */
        /* <DEDUP_REMOVED lines=39> */
[----:B-1----:R-:W-:-:S05]  /*14210*/  FMNMX.FTZ R24, R85, R24, !PT ;  /* 0x0000001855187209 */ /* 0x002fca0007810000 */
[----:B------:R-:W1:Y:S01]  /*14220*/  SHFL.BFLY PT, R43, R24, 0x2, 0x1f ;  /* 0x0c401f00182b7f89 */ /* 0x000e6200000e0000 */
[----:B0-----:R-:W-:-:S04]  /*14230*/  FMNMX.FTZ R5, R86, R5, !PT ;  /* 0x0000000556057209 */ /* 0x001fc80007810000 */
[----:B--2---:R-:W-:-:S05]  /*14240*/  FMNMX.FTZ R5, R87, R5, !PT ;  /* 0x0000000557057209 */ /* 0x004fca0007810000 */
[----:B------:R-:W0:Y:S01]  /*14250*/  SHFL.BFLY PT, R42, R5, 0x2, 0x1f ;  /* 0x0c401f00052a7f89 */ /* 0x000e2200000e0000 */
[----:B-1----:R-:W-:Y:S01]  /*14260*/  FMNMX.FTZ R24, R24, R43, !PT ;  /* 0x0000002b18187209 */ /* 0x002fe20007810000 */
[----:B------:R-:W-:-:S04]  /*14270*/  IMAD.MOV.U32 R43, RZ, RZ, 0x40000040 ;  /* 0x40000040ff2b7424 */ /* 0x000fc800078e00ff */
[----:B------:R-:W1:Y:S01]  /*14280*/  SHFL.BFLY PT, R140, R24, 0x1, 0x1f ;  /* 0x0c201f00188c7f89 */ /* 0x000e6200000e0000 */
[----:B------:R-:W-:Y:S02]  /*14290*/  R2UR UR7, R43 ;  /* 0x000000002b0772ca */ /* 0x000fe400000e0000 */
[----:B0-----:R-:W-:Y:S01]  /*142a0*/  FMNMX.FTZ R5, R5, R42, !PT ;  /* 0x0000002a05057209 */ /* 0x001fe20007810000 */
[----:B------:R-:W-:-:S04]  /*142b0*/  VIADD R42, R12, 0x6 ;  /* 0x000000060c2a7836 */ /* 0x000fc80000000000 */
[----:B------:R-:W0:Y:S01]  /*142c0*/  SHFL.BFLY PT, R141, R5, 0x1, 0x1f ;  /* 0x0c201f00058d7f89 */ /* 0x000e2200000e0000 */
[----:B------:R-:W-:Y:S02]  /*142d0*/  R2UR UR6, R42 ;  /* 0x000000002a0672ca */ /* 0x000fe400000e0000 */
[----:B-1----:R-:W-:Y:S01]  /*142e0*/  FMNMX.FTZ R12, R24, R140, !PT ;  /* 0x0000008c180c7209 */ /* 0x002fe20007810000 */
[----:B------:R-:W-:-:S04]  /*142f0*/  IMAD.U32 R24, RZ, RZ, UR39 ;  /* 0x00000027ff187e24 */ /* 0x000fc8000f8e00ff */
[C---:B------:R-:W-:Y:S01]  /*14300*/  FADD.FTZ R20, -R12.reuse, R20 ;  /* 0x000000140c147221 */ /* 0x040fe20000010100 */
[----:B------:R-:W-:-:S05]  /*14310*/  FFMA.FTZ R43, R12, R24, -8 ;  /* 0xc10000000c2b7423 */ /* 0x000fca0000010018 */
[----:B------:R-:W-:Y:S01]  /*14320*/  QGMMA.64x96x32.F32.E4M3.E4M3 R88, R136, gdesc[UR4], R88, gsb0 ;  /* 0x0160000488587df3 */ /* 0x000fe20008000858 */
[-C--:B------:R-:W-:Y:S01]  /*14330*/  FMUL.FTZ R20, R20, R24.reuse ;  /* 0x0000001814147220 */ /* 0x080fe20000410000 */
[-CC-:B------:R-:W-:Y:S01]  /*14340*/  FFMA.FTZ R13, R13, R24.reuse, -R43.reuse ;  /* 0x000000180d0d7223 */ /* 0x180fe2000001082b */
[----:B------:R-:W-:-:S01]  /*14350*/  FFMA.FTZ R14, R14, R24, -R43 ;  /* 0x000000180e0e7223 */ /* 0x000fc2000001082b */
[-CC-:B------:R-:W-:Y:S01]  /*14360*/  FFMA.FTZ R26, R26, R24.reuse, -R43.reuse ;  /* 0x000000181a1a7223 */ /* 0x180fe2000001082b */
[----:B------:R-:W-:-:S01]  /*14370*/  FFMA.FTZ R27, R27, R24, -R43 ;  /* 0x000000181b1b7223 */ /* 0x000fc2000001082b */
[-CC-:B------:R-:W-:Y:S01]  /*14380*/  FFMA.FTZ R30, R30, R24.reuse, -R43.reuse ;  /* 0x000000181e1e7223 */ /* 0x180fe2000001082b */
[----:B------:R-:W-:-:S01]  /*14390*/  FFMA.FTZ R31, R31, R24, -R43 ;  /* 0x000000181f1f7223 */ /* 0x000fc2000001082b */
[----:B0-----:R-:W-:Y:S01]  /*143a0*/  FMNMX.FTZ R5, R5, R141, !PT ;  /* 0x0000008d05057209 */ /* 0x001fe20007810000 */
[----:B------:R-:W-:-:S01]  /*143b0*/  FFMA.FTZ R34, R34, R24, -R43 ;  /* 0x0000001822227223 */ /* 0x000fc2000001082b */
[-CC-:B------:R-:W-:Y:S01]  /*143c0*/  FFMA.FTZ R35, R35, R24.reuse, -R43.reuse ;  /* 0x0000001823237223 */ /* 0x180fe2000001082b */
[----:B------:R-:W-:-:S01]  /*143d0*/  FFMA.FTZ R38, R38, R24, -R43 ;  /* 0x0000001826267223 */ /* 0x000fc2000001082b */
[----:B------:R-:W-:Y:S01]  /*143e0*/  FFMA.FTZ R39, R39, R24, -R43 ;  /* 0x0000001827277223 */ /* 0x000fe2000001082b */
[----:B------:R-:W-:-:S01]  /*143f0*/  FADD.FTZ R42, -R5, R21 ;  /* 0x00000015052a7221 */ /* 0x000fc20000010100 */
[----:B------:R-:W-:Y:S08]  /*14400*/  MUFU.EX2 R13, R13 ;  /* 0x0000000d000d7308 */ /* 0x000ff00000000800 */
[----:B------:R0:W1:Y:S08]  /*14410*/  MUFU.EX2 R21, R20 ;  /* 0x0000001400157308 */ /* 0x0000700000000800 */
[----:B------:R-:W2:Y:S01]  /*14420*/  MUFU.EX2 R14, R14 ;  /* 0x0000000e000e7308 */ /* 0x000ea20000000800 */
        /* <DEDUP_REMOVED lines=25> */
[----:B-1----:R-:W-:-:S01]  /*145c0*/  FFMA.FTZ R4, R21, R4, R13 ;  /* 0x0000000415047223 */ /* 0x002fc2000001000d */
[----:B------:R-:W-:-:S02]  /*145d0*/  @!P1 IMAD R84, R18, 0x8, R17 ;  /* 0x0000000812549824 */ /* 0x000fc400078e0211 */
[----:B------:R-:W-:-:S01]  /*145e0*/  FFMA.FTZ R15, R15, R24, -R85 ;  /* 0x000000180f0f7223 */ /* 0x000fc20000010855 */
[-CC-:B------:R-:W-:Y:S01]  /*145f0*/  FFMA.FTZ R25, R25, R24.reuse, -R85.reuse ;  /* 0x0000001819197223 */ /* 0x180fe20000010855 */
[----:B------:R-:W-:-:S01]  /*14600*/  FFMA.FTZ R28, R28, R24, -R85 ;  /* 0x000000181c1c7223 */ /* 0x000fc20000010855 */
[-CC-:B------:R-:W-:Y:S01]  /*14610*/  FFMA.FTZ R29, R29, R24.reuse, -R85.reuse ;  /* 0x000000181d1d7223 */ /* 0x180fe20000010855 */
[----:B------:R-:W-:-:S01]  /*14620*/  FFMA.FTZ R32, R32, R24, -R85 ;  /* 0x0000001820207223 */ /* 0x000fc20000010855 */
[----:B------:R-:W0:Y:S01]  /*14630*/  MUFU.EX2 R26, R26 ;  /* 0x0000001a001a7308 */ /* 0x000e220000000800 */
[----:B------:R-:W-:-:S01]  /*14640*/  FFMA.FTZ R33, R33, R24, -R85 ;  /* 0x0000001821217223 */ /* 0x000fc20000010855 */
[----:B------:R-:W-:Y:S01]  /*14650*/  FFMA.FTZ R36, R36, R24, -R85 ;  /* 0x0000001824247223 */ /* 0x000fe20000010855 */
[----:B--2---:R-:W-:-:S01]  /*14660*/  FADD.FTZ R4, R14, R4 ;  /* 0x000000040e047221 */ /* 0x004fc20000010000 */
        /* <DEDUP_REMOVED lines=30> */
[-CC-:B------:R-:W-:Y:S01]  /*14850*/  FFMA.FTZ R86, R86, R24.reuse, -R85.reuse ;  /* 0x0000001856567223 */ /* 0x180fe20000010855 */
[----:B------:R-:W-:-:S01]  /*14860*/  FFMA.FTZ R85, R87, R24, -R85 ;  /* 0x0000001857557223 */ /* 0x000fc20000010855 */
[----:B------:R-:W-:-:S04]  /*14870*/  @!P1 VIADD R84, R84, 0x19c40 ;  /* 0x00019c4054549836 */ /* 0x000fc80000000000 */
[----:B------:R-:W2:Y:S01]  /*14880*/  MUFU.EX2 R29, R29 ;  /* 0x0000001d001d7308 */ /* 0x000ea20000000800 */
[----:B0-----:R-:W-:-:S01]  /*14890*/  FADD.FTZ R3, R28, R3 ;  /* 0x000000031c037221 */ /* 0x001fc20000010000 */
[----:B------:R-:W-:Y:S01]  /*148a0*/  @!P1 PRMT R84, RZ, 0x654, R84 ;  /* 0x00000654ff549816 */ /* 0x000fe20000000054 */
[----:B------:R-:W-:-:S05]  /*148b0*/  WARPGROUP.DEPBAR.LE gsb0, 0x0 ;  /* 0x00008000000079c5 */ /* 0x000fca0000010000 */
[----:B------:R-:W0:Y:S01]  /*148c0*/  MUFU.EX2 R30, R30 ;  /* 0x0000001e001e7308 */ /* 0x000e220000000800 */
[----:B-1----:R-:W-:-:S01]  /*148d0*/  FADD.FTZ R4, R27, R4 ;  /* 0x000000041b047221 */ /* 0x002fc20000010000 */
[----:B------:R1:W-:Y:S06]  /*148e0*/  @!P1 SYNCS.ARRIVE.TRANS64.RED.A1T0 RZ, [R84+URZ], RZ ;  /* 0x000000ff54ff99a7 */ /* 0x0003ec000810043f */
[----:B------:R-:W3:Y:S01]  /*148f0*/  MUFU.EX2 R32, R32 ;  /* 0x0000002000207308 */ /* 0x000ee20000000800 */
[----:B--2---:R-:W-:-:S07]  /*14900*/  FADD.FTZ R3, R29, R3 ;  /* 0x000000031d037221 */ /* 0x004fce0000010000 */
[----:B------:R-:W2:Y:S01]  /*14910*/  MUFU.EX2 R31, R31 ;  /* 0x0000001f001f7308 */ /* 0x000ea20000000800 */
[----:B0-----:R-:W-:-:S07]  /*14920*/  FADD.FTZ R4, R30, R4 ;  /* 0x000000041e047221 */ /* 0x001fce0000010000 */
[----:B------:R-:W0:Y:S01]  /*14930*/  MUFU.EX2 R33, R33 ;  /* 0x0000002100217308 */ /* 0x000e220000000800 */
[----:B---3--:R-:W-:-:S07]  /*14940*/  FADD.FTZ R3, R32, R3 ;  /* 0x0000000320037221 */ /* 0x008fce0000010000 */
        /* <DEDUP_REMOVED lines=103> */
[----:B--2---:R-:W-:-:S01]  /*14fc0*/  FADD.FTZ R3, R86, R3 ;  /* 0x0000000356037221 */ /* 0x004fc20000010000 */
[----:B0-----:R-:W-:-:S03]  /*14fd0*/  FADD.FTZ R4, R43, R4 ;  /* 0x000000042b047221 */ /* 0x001fc60000010000 */
[----:B---3--:R-:W-:Y:S01]  /*14fe0*/  FADD.FTZ R3, R85, R3 ;  /* 0x0000000355037221 */ /* 0x008fe20000010000 */
[----:B-1----:R-:W-:Y:S06]  /*14ff0*/  @!P0 BRA `(.L_x_1234) ;  /* 0x0000000000048947 */ /* 0x002fec0003800000 */
[----:B------:R-:W-:Y:S01]  /*15000*/  BPT.TRAP 0x1 ;  /* 0x000000040000795c */ /* 0x000fe20000300000 */
.L_x_1234:
[----:B------:R-:W2:Y:S01]  /*15010*/  LDL R84, [R1+0x18] ;  /* 0x0000180001547983 */ /* 0x000ea20000100800 */
[----:B------:R-:W-:Y:S01]  /*15020*/  ISETP.GT.AND P2, PT, R0, R153, PT ;  /* 0x000000990000720c */ /* 0x000fe20003f44270 */
[----:B------:R-:W-:Y:S01]  /*15030*/  VIADD R152, R152, 0x19c60 ;  /* 0x00019c6098987836 */ /* 0x000fe20000000000 */
        /* <DEDUP_REMOVED lines=85> */
[----:B--2---:R-:W-:-:S04]  /*15590*/  PRMT R152, R84, 0x654, R152 ;  /* 0x0000065454987816 */ /* 0x004fc80000000098 */
[----:B------:R1:W-:Y:S01]  /*155a0*/  SYNCS.ARRIVE.TRANS64.RED.A1T0 RZ, [R152+URZ], RZ ;  /* 0x000000ff98ff79a7 */ /* 0x0003e2000810043f */
[----:B------:R-:W-:Y:S05]  /*155b0*/  @P2 BRA `(.L_x_1235) ;  /* 0xffffffd800d42947 */ /* 0x000fea000383ffff */
[----:B------:R-:W-:Y:S05]  /*155c0*/  BSYNC B1 ;  /* 0x0000000000017941 */ /* 0x000fea0003800000 */
.L_x_1223:
[----:B------:R-:W-:Y:S05]  /*155d0*/  BSYNC B0 ;  /* 0x0000000000007941 */ /* 0x000fea0003800000 */
.L_x_1222:
[----:B------:R-:W2:Y:S01]  /*155e0*/  LDL R13, [R1+0x38] ;  /* 0x00003800010d7983 */ /* 0x000ea20000100800 */
[----:B------:R-:W-:Y:S01]  /*155f0*/  BSSY B0, `(.L_x_1236) ;  /* 0x000037b000007945 */ /* 0x000fe20003800000 */
[----:B--2---:R-:W-:-:S13]  /*15600*/  ISETP.GE.AND P2, PT, R0, R13, PT ;  /* 0x0000000d0000720c */ /* 0x004fda0003f46270 */
[----:B------:R-:W-:Y:S05]  /*15610*/  @!P2 BRA `(.L_x_1237) ;  /* 0x0000003400e0a947 */ /* 0x000fea0003800000 */
[----:B------:R-:W2:Y:S04]  /*15620*/  LDL R20, [R1+0x28] ;  /* 0x0000280001147983 */ /* 0x000ea80000100800 */
[----:B------:R-:W2:Y:S04]  /*15630*/  LDL R14, [R1+0x24] ;  /* 0x00002400010e7983 */ /* 0x000ea80000100800 */
[----:B------:R-:W3:Y:S04]  /*15640*/  LDL R15, [R1] ;  /* 0x00000000010f7983 */ /* 0x000ee80000100800 */
[----:B------:R-:W4:Y:S01]  /*15650*/  LDL R13, [R1+0x4] ;  /* 0x00000400010d7983 */ /* 0x000f220000100800 */
[----:B------:R-:W-:-:S02]  /*15660*/  IMAD.MOV.U32 R153, RZ, RZ, R5 ;  /* 0x000000ffff997224 */ /* 0x000fc400078e0005 */
[----:B-1----:R-:W-:Y:S02]  /*15670*/  IMAD.MOV.U32 R152, RZ, RZ, R12 ;  /* 0x000000ffff987224 */ /* 0x002fe400078e000c */
[----:B--2---:R-:W-:Y:S02]  /*15680*/  IMAD.IADD R14, R14, 0x1, -R20 ;  /* 0x000000010e0e7824 */ /* 0x004fe400078e0a14 */
[----:B------:R-:W-:Y:S02]  /*15690*/  IMAD.MOV.U32 R20, RZ, RZ, R22 ;  /* 0x000000ffff147224 */ /* 0x000fe400078e0016 */
[--C-:B---3--:R-:W-:Y:S02]  /*156a0*/  IMAD.IADD R15, R15, 0x1, R14.reuse ;  /* 0x000000010f0f7824 */ /* 0x108fe400078e020e */
[----:B----4-:R-:W-:-:S03]  /*156b0*/  IMAD.IADD R14, R13, 0x1, R14 ;  /* 0x000000010d0e7824 */ /* 0x010fc600078e020e */
[----:B------:R-:W-:Y:S01]  /*156c0*/  LOP3.LUT R5, RZ, R15, RZ, 0x33, !PT ;  /* 0x0000000fff057212 */ /* 0x000fe200078e33ff */
[----:B------:R-:W-:Y:S01]  /*156d0*/  IMAD.MOV.U32 R13, RZ, RZ, R18 ;  /* 0x000000ffff0d7224 */ /* 0x000fe200078e0012 */
[----:B------:R-:W-:-:S03]  /*156e0*/  LOP3.LUT R155, RZ, R14, RZ, 0x33, !PT ;  /* 0x0000000eff9b7212 */ /* 0x000fc600078e33ff */
[----:B------:R1:W-:Y:S04]  /*156f0*/  STL [R1+0xc], R5 ;  /* 0x00000c0501007387 */ /* 0x0003e80000100800 */
.L_x_1257:
[----:B------:R-:W-:-:S04]  /*15700*/  ISETP.NE.AND P2, PT, R13, 0x1, PT ;  /* 0x000000010d00780c */ /* 0x000fc80003f45270 */
[----:B-1----:R-:W-:-:S04]  /*15710*/  SEL R5, RZ, 0x1, P2 ;  /* 0x00000001ff057807 */ /* 0x002fc80001000000 */
[----:B------:R-:W-:Y:S01]  /*15720*/  LOP3.LUT R22, R20, R5, RZ, 0x3c, !PT ;  /* 0x0000000514167212 */ /* 0x000fe200078e3cff */
[----:B------:R-:W-:Y:S06]  /*15730*/  @!P0 BRA `(.L_x_1238) ;  /* 0x0000000000048947 */ /* 0x000fec0003800000 */
[----:B------:R-:W-:Y:S01]  /*15740*/  BPT.TRAP 0x1 ;  /* 0x000000040000795c */ /* 0x000fe20000300000 */
.L_x_1238:
[----:B------:R-:W-:Y:S01]  /*15750*/  VIADD R18, R13, 0x1 ;  /* 0x000000010d127836 */ /* 0x000fe20000000000 */
[----:B------:R-:W-:-:S04]  /*15760*/  SHF.L.U32 R12, R22, 0x1f, RZ ;  /* 0x0000001f160c7819 */ /* 0x000fc800000006ff */
[----:B------:R-:W-:-:S04]  /*15770*/  ISETP.NE.AND P2, PT, R18, 0x2, PT ;  /* 0x000000021200780c */ /* 0x000fc80003f45270 */
[----:B------:R-:W-:-:S05]  /*15780*/  SEL R18, R18, RZ, P2 ;  /* 0x000000ff12127207 */ /* 0x000fca0001000000 */
[----:B------:R-:W-:-:S04]  /*15790*/  IMAD R5, R18, 0x8, R17 ;  /* 0x0000000812057824 */ /* 0x000fc800078e0211 */
[----:B------:R1:W2:Y:S01]  /*157a0*/  SYNCS.PHASECHK.TRANS64.TRYWAIT P2, [R5+URZ+0x19c30], R12 ;  /* 0x019c300c050075a7 */ /* 0x0002a2000804017f */
[----:B------:R-:W-:Y:S05]  /*157b0*/  @!P0 BRA `(.L_x_1239) ;  /* 0x0000000000048947 */ /* 0x000fea0003800000 */
[----:B------:R-:W-:Y:S01]  /*157c0*/  BPT.TRAP 0x1 ;  /* 0x000000040000795c */ /* 0x000fe20000300000 */
.L_x_1239:
[----:B------:R-:W3:Y:S01]  /*157d0*/  LDL R21, [R1+0x14] ;  /* 0x0000140001157983 */ /* 0x000ee20000100800 */
[----:B------:R-:W-:Y:S01]  /*157e0*/  BSSY B1, `(.L_x_1240) ;  /* 0x0000006000017945 */ /* 0x000fe20003800000 */
[----:B------:R-:W-:Y:S02]  /*157f0*/  IMAD.MOV.U32 R27, RZ, RZ, -0x3ffffff0 ;  /* 0xc0000010ff1b7424 */ /* 0x000fe400078e00ff */
[----:B---3--:R-:W-:Y:S01]  /*15800*/  IMAD R26, R18, 0x300, R21 ;  /* 0x00000300121a7824 */ /* 0x008fe200078e0215 */
[----:B--2---:R-:W-:Y:S06]  /*15810*/  @P2 BRA `(.L_x_1241) ;  /* 0x0000000000082947 */ /* 0x004fec0003800000 */
[----:B------:R-:W2:Y:S02]  /*15820*/  SYNCS.PHASECHK.TRANS64.TRYWAIT P2, [R5+URZ+0x19c30], R12 ;  /* 0x019c300c050075a7 */ /* 0x000ea4000804017f */
[----:B--2---:R-:W-:Y:S05]  /*15830*/  @!P2 BRA `(.L_x_1242) ;  /* 0x000000d00070a947 */ /* 0x004fea0003800000 */
.L_x_1241:
[----:B------:R-:W-:Y:S05]  /*15840*/  BSYNC B1 ;  /* 0x0000000000017941 */ /* 0x000fea0003800000 */
.L_x_1240:
        /* <DEDUP_REMOVED lines=27> */
.L_x_1243:
[----:B-12---:R-:W-:Y:S01]  /*15a00*/  SHF.L.U32 R12, R20, 0x1f, RZ ;  /* 0x0000001f140c7819 */ /* 0x006fe200000006ff */
[----:B------:R-:W-:-:S04]  /*15a10*/  IMAD R154, R13, 0x8, R17 ;  /* 0x000000080d9a7824 */ /* 0x000fc800078e0211 */
[----:B------:R0:W1:Y:S01]  /*15a20*/  SYNCS.PHASECHK.TRANS64.TRYWAIT P2, [R154+URZ+0x19c50], R12 ;  /* 0x019c500c9a0075a7 */ /* 0x000062000804017f */
[----:B------:R-:W-:Y:S05]  /*15a30*/  @!P0 BRA `(.L_x_1244) ;  /* 0x0000000000048947 */ /* 0x000fea0003800000 */
[----:B------:R-:W-:Y:S01]  /*15a40*/  BPT.TRAP 0x1 ;  /* 0x000000040000795c */ /* 0x000fe20000300000 */
.L_x_1244:
[----:B------:R-:W-:Y:S04]  /*15a50*/  BSSY B1, `(.L_x_1245) ;  /* 0x0000004000017945 */ /* 0x000fe80003800000 */
[----:B-1----:R-:W-:Y:S05]  /*15a60*/  @P2 BRA `(.L_x_1246) ;  /* 0x0000000000082947 */ /* 0x002fea0003800000 */
[----:B------:R-:W1:Y:S02]  /*15a70*/  SYNCS.PHASECHK.TRANS64.TRYWAIT P2, [R154+URZ+0x19c50], R12 ;  /* 0x019c500c9a0075a7 */ /* 0x000e64000804017f */
[----:B-1----:R-:W-:Y:S05]  /*15a80*/  @!P2 BRA `(.L_x_1247) ;  /* 0x000000cc00f0a947 */ /* 0x002fea0003800000 */
.L_x_1246:
[----:B------:R-:W-:Y:S05]  /*15a90*/  BSYNC B1 ;  /* 0x0000000000017941 */ /* 0x000fea0003800000 */
.L_x_1245:
[----:B01----:R-:W-:Y:S01]  /*15aa0*/  VIADD R12, R17, 0x3000 ;  /* 0x00003000110c7836 */ /* 0x003fe20000000000 */
[----:B------:R-:W-:-:S04]  /*15ab0*/  WARPGROUP.ARRIVE ;  /* 0x00000000000079c5 */ /* 0x000fc80000000000 */
[----:B------:R-:W-:-:S04]  /*15ac0*/  SHF.R.U32.HI R12, RZ, 0x4, R12 ;  /* 0x00000004ff0c7819 */ /* 0x000fc8000001160c */
[----:B------:R-:W-:-:S04]  /*15ad0*/  LOP3.LUT R12, R12, 0x3fff, RZ, 0xc0, !PT ;  /* 0x00003fff0c0c7812 */ /* 0x000fc800078ec0ff */
[----:B------:R-:W-:-:S05]  /*15ae0*/  LOP3.LUT R12, R12, 0x10000, RZ, 0xfc, !PT ;  /* 0x000100000c0c7812 */ /* 0x000fca00078efcff */
[----:B------:R-:W-:Y:S02]  /*15af0*/  IMAD R12, R13, 0x300, R12 ;  /* 0x000003000d0c7824 */ /* 0x000fe400078e020c */
[----:B------:R-:W-:-:S03]  /*15b00*/  IMAD.MOV.U32 R13, RZ, RZ, 0x40000040 ;  /* 0x40000040ff0d7424 */ /* 0x000fc600078e00ff */
[----:B------:R-:W-:Y:S02]  /*15b10*/  R2UR UR6, R12 ;  /* 0x000000000c0672ca */ /* 0x000fe400000e0000 */
        /* <DEDUP_REMOVED lines=8> */
[----:B------:R-:W3:Y:S01]  /*15ba0*/  LDL R150, [R1+0x28] ;  /* 0x0000280001967983 */ /* 0x000ee20000100800 */
[----:B------:R-:W-:-:S03]  /*15bb0*/  WARPGROUP.ARRIVE ;  /* 0x00000000000079c5 */ /* 0x000fc60000000000 */
[----:B------:R-:W4:Y:S01]  /*15bc0*/  LDL R151, [R1] ;  /* 0x0000000001977983 */ /* 0x000f220000100800 */
[----:B------:R-:W-:Y:S02]  /*15bd0*/  VIADD R20, R12, 0x4 ;  /* 0x000000040c147836 */ /* 0x000fe40000000000 */
[C---:B------:R-:W-:Y:S01]  /*15be0*/  FMUL.FTZ R68, R2.reuse, R68 ;  /* 0x0000004402447220 */ /* 0x040fe20000410000 */
[----:B------:R-:W-:Y:S01]  /*15bf0*/  QGMMA.64x96x32.F32.E4M3.E4M3 R88, R144, gdesc[UR4], R88, gsb0 ;  /* 0x0160000490587df3 */ /* 0x000fe20008000858 */
[----:B------:R-:W-:Y:S02]  /*15c00*/  IMAD.MOV.U32 R21, RZ, RZ, 0x40000040 ;  /* 0x40000040ff157424 */ /* 0x000fe400078e00ff */
[----:B------:R-:W-:Y:S01]  /*15c10*/  FMUL.FTZ R69, R2, R69 ;  /* 0x0000004502457220 */ /* 0x000fe20000410000 */
[----:B------:R-:W-:Y:S01]  /*15c20*/  R2UR UR6, R20 ;  /* 0x00000000140672ca */ /* 0x000fe200000e0000 */
[----:B------:R-:W-:Y:S02]  /*15c30*/  VIADD R12, R12, 0x6 ;  /* 0x000000060c0c7836 */ /* 0x000fe40000000000 */
[----:B------:R-:W-:Y:S01]  /*15c40*/  FMUL.FTZ R20, R2, R25 ;  /* 0x0000001902147220 */ /* 0x000fe20000410000 */
[----:B------:R-:W-:Y:S01]  /*15c50*/  R2UR UR7, R21 ;  /* 0x00000000150772ca */ /* 0x000fe200000e0000 */
[----:B------:R-:W-:-:S02]  /*15c60*/  IMAD.MOV.U32 R13, RZ, RZ, 0x40000040 ;  /* 0x40000040ff0d7424 */ /* 0x000fc400078e00ff */
        /* <DEDUP_REMOVED lines=30> */
[----:B------:R-:W0:Y:S08]  /*15e50*/  MUFU.TANH R20, R20 ;  /* 0x0000001400147308 */ /* 0x000e300000002400 */
[----:B------:R-:W1:Y:S08]  /*15e60*/  MUFU.TANH R21, R21 ;  /* 0x0000001500157308 */ /* 0x000e700000002400 */
        /* <DEDUP_REMOVED lines=42> */
[----:B------:R-:W-:Y:S01]  /*16110*/  FMUL.FTZ R5, R2, R86 ;  /* 0x0000005602057220 */ /* 0x000fe20000410000 */
[----:B------:R-:W0:Y:S01]  /*16120*/  MUFU.TANH R12, R12 ;  /* 0x0000000c000c7308 */ /* 0x000e220000002400 */
[----:B------:R-:W-:-:S07]  /*16130*/  @!P1 PRMT R44, RZ, 0x654, R44 ;  /* 0x00000654ff2c9816 */ /* 0x000fce000000002c */
        /* <DEDUP_REMOVED lines=28> */
[C---:B------:R-:W-:Y:S01]  /*16300*/  FMUL.FTZ R136, R2.reuse, R77 ;  /* 0x0000004d02887220 */ /* 0x040fe20000410000 */
[----:B------:R-:W-:Y:S01]  /*16310*/  FMUL.FTZ R77, R2, R82 ;  /* 0x00000052024d7220 */ /* 0x000fe20000410000 */
[----:B------:R-:W-:-:S03]  /*16320*/  IMAD.SHL.U32 R82, R0, 0x80, RZ ;  /* 0x0000008000527824 */ /* 0x000fc600078e00ff */
[----:B------:R-:W0:Y:S01]  /*16330*/  MUFU.TANH R57, R57 ;  /* 0x0000003900397308 */ /* 0x000e220000002400 */
[----:B------:R0:W-:Y:S01]  /*16340*/  @!P1 SYNCS.ARRIVE.TRANS64.RED.A1T0 RZ, [R44+URZ], RZ ;  /* 0x000000ff2cff99a7 */ /* 0x0001e2000810043f */
[----:B--2---:R-:W-:-:S06]  /*16350*/  IADD3 R45, R149, 0x1, -R82 ;  /* 0x00000001952d7810 */ /* 0x004fcc0007ffe852 */
[----:B------:R-:W2:Y:S01]  /*16360*/  MUFU.TANH R58, R58 ;  /* 0x0000003a003a7308 */ /* 0x000ea20000002400 */
[----:B---3--:R-:W-:Y:S02]  /*16370*/  IMAD.IADD R45, R45, 0x1, -R150 ;  /* 0x000000012d2d7824 */ /* 0x008fe400078e0a96 */
[----:B------:R-:W3:Y:S02]  /*16380*/  LDC R150, c[0x0][0x9e4] ;  /* 0x00027900ff967b82 */ /* 0x000ee40000000800 */
[----:B------:R-:W-:-:S03]  /*16390*/  IMAD R45, R156, -0x2, R45 ;  /* 0xfffffffe9c2d7824 */ /* 0x000fc600078e022d */
[----:B------:R-:W0:Y:S01]  /*163a0*/  MUFU.TANH R59, R59 ;  /* 0x0000003b003b7308 */ /* 0x000e220000002400 */
[C---:B------:R-:W-:Y:S02]  /*163b0*/  VIADD R137, R45.reuse, UR44 ;  /* 0x0000002c2d897c36 */ /* 0x040fe40008000000 */
[----:B------:R-:W-:Y:S02]  /*163c0*/  VIADD R87, R45, UR36 ;  /* 0x000000242d577c36 */ /* 0x000fe40008000000 */
[C---:B----4-:R-:W-:Y:S02]  /*163d0*/  IMAD.IADD R86, R151.reuse, 0x1, R137 ;  /* 0x0000000197567824 */ /* 0x050fe400078e0289 */
[----:B------:R-:W-:Y:S01]  /*163e0*/  IMAD.IADD R85, R151, 0x1, R87 ;  /* 0x0000000197557824 */ /* 0x000fe200078e0257 */
[----:B------:R-:W4:Y:S08]  /*163f0*/  MUFU.TANH R60, R60 ;  /* 0x0000003c003c7308 */ /* 0x000f300000002400 */
[----:B------:R-:W0:Y:S01]  /*16400*/  MUFU.TANH R61, R61 ;  /* 0x0000003d003d7308 */ /* 0x000e220000002400 */
[----:B---3--:R-:W-:-:S07]  /*16410*/  ISETP.GE.AND P6, PT, R150, 0x1, PT ;  /* 0x000000019600780c */ /* 0x008fce0003fc6270 */
[----:B------:R-:W3:Y:S08]  /*16420*/  MUFU.TANH R62, R62 ;  /* 0x0000003e003e7308 */ /* 0x000ef00000002400 */
        /* <DEDUP_REMOVED lines=36> */
.L_x_1250:
[----:B------:R-:W-:-:S05]  /*16670*/  IMAD.U32 R138, RZ, RZ, UR38 ;  /* 0x00000026ff8a7e24 */ /* 0x000fca000f8e00ff */
[----:B------:R-:W-:-:S13]  /*16680*/  ISETP.NE.AND P2, PT, R138, 0x1, PT ;  /* 0x000000018a00780c */ /* 0x000fda0003f45270 */
[----:B0-----:R-:W0:Y:S02]  /*16690*/  @P2 LDC.64 R44, c[0x0][0x9e8] ;  /* 0x00027a00ff2c2b82 */ /* 0x001e240000000a00 */
[----:B0-----:R-:W-:-:S04]  /*166a0*/  @P2 IMAD.HI.U32 R139, R15, R44, RZ ;  /* 0x0000002c0f8b2227 */ /* 0x001fc800078e00ff */
[----:B------:R-:W-:Y:S01]  /*166b0*/  IMAD.MOV.U32 R44, RZ, RZ, R15 ;  /* 0x000000ffff2c7224 */ /* 0x000fe200078e000f */
[----:B------:R-:W-:-:S07]  /*166c0*/  @P2 SHF.R.U32.HI R44, RZ, R45, R139 ;  /* 0x0000002dff2c2219 */ /* 0x000fce000001168b */
.L_x_1251:
[----:B------:R-:W-:Y:S05]  /*166d0*/  BSYNC B1 ;  /* 0x0000000000017941 */ /* 0x000fea0003800000 */
.L_x_1249:
[----:B------:R-:W-:-:S04]  /*166e0*/  IMAD R44, R44, R138, -R82 ;  /* 0x0000008a2c2c7224 */ /* 0x000fc800078e0a52 */
[----:B------:R-:W-:-:S05]  /*166f0*/  IMAD R44, R156, -0x2, R44 ;  /* 0xfffffffe9c2c7824 */ /* 0x000fca00078e022c */
[----:B------:R-:W-:Y:S02]  /*16700*/  VIMNMX R85, R85, R44, !PT ;  /* 0x0000002c55557248 */ /* 0x000fe40007fe0100 */
[----:B------:R-:W-:-:S07]  /*16710*/  VIADDMNMX R86, R44, R138, R86, PT ;  /* 0x0000008a2c567246 */ /* 0x000fce0003800156 */
.L_x_1248:
        /* <DEDUP_REMOVED lines=112> */
.L_x_1254:
[----:B------:R-:W-:-:S05]  /*16e20*/  IMAD.U32 R12, RZ, RZ, UR38 ;  /* 0x00000026ff0c7e24 */ /* 0x000fca000f8e00ff */
[----:B------:R-:W-:-:S13]  /*16e30*/  ISETP.NE.AND P3, PT, R12, 0x1, PT ;  /* 0x000000010c00780c */ /* 0x000fda0003f65270 */
[----:B------:R-:W0:Y:S02]  /*16e40*/  @P3 LDC.64 R24, c[0x0][0x9e8] ;  /* 0x00027a00ff183b82 */ /* 0x000e240000000a00 */
[----:B0-----:R-:W-:-:S04]  /*16e50*/  @P3 IMAD.HI.U32 R85, R14, R24, RZ ;  /* 0x000000180e553227 */ /* 0x001fc800078e00ff */
[----:B------:R-:W-:Y:S01]  /*16e60*/  IMAD.MOV.U32 R24, RZ, RZ, R14 ;  /* 0x000000ffff187224 */ /* 0x000fe200078e000e */
[----:B------:R-:W-:-:S07]  /*16e70*/  @P3 SHF.R.U32.HI R24, RZ, R25, R85 ;  /* 0x00000019ff183219 */ /* 0x000fce0000011655 */
.L_x_1255:
[----:B------:R-:W-:Y:S05]  /*16e80*/  BSYNC B1 ;  /* 0x0000000000017941 */ /* 0x000fea0003800000 */
.L_x_1253:
[----:B------:R-:W-:-:S04]  /*16e90*/  IMAD R82, R24, R12, -R82 ;  /* 0x0000000c18527224 */ /* 0x000fc800078e0a52 */
[----:B------:R-:W-:-:S05]  /*16ea0*/  IMAD R82, R156, -0x2, R82 ;  /* 0xfffffffe9c527824 */ /* 0x000fca00078e0252 */
[----:B------:R-:W-:Y:S02]  /*16eb0*/  VIMNMX R87, R87, R82, !PT ;  /* 0x0000005257577248 */ /* 0x000fe40007fe0100 */
[----:B------:R-:W-:-:S07]  /*16ec0*/  VIADDMNMX R137, R82, R12, R137, PT ;  /* 0x0000000c52897246 */ /* 0x000fce0003800189 */
.L_x_1252:
[----:B------:R-:W-:Y:S02]  /*16ed0*/  FMNMX.FTZ R12, R44, R152, !PT ;  /* 0x000000982c0c7209 */ /* 0x000fe40007810000 */
[C---:B------:R-:W-:Y:S02]  /*16ee0*/  ISETP.GT.AND P5, PT, R87.reuse, 0x1, P2 ;  /* 0x000000015700780c */ /* 0x040fe400017a4270 */
[C---:B------:R-:W-:Y:S02]  /*16ef0*/  ISETP.GT.AND P3, PT, R87.reuse, 0x8, P2 ;  /* 0x000000085700780c */ /* 0x040fe40001764270 */
[----:B------:R-:W-:Y:S02]  /*16f00*/  ISETP.GT.AND P4, PT, R87, 0x9, P2 ;  /* 0x000000095700780c */ /* 0x000fe40001784270 */
[----:B------:R-:W-:Y:S02]  /*16f10*/  FMNMX.FTZ R12, R20, R12, !PT ;  /* 0x0000000c140c7209 */ /* 0x000fe40007810000 */
[----:B------:R-:W-:-:S02]  /*16f20*/  ISETP.LT.OR P5, PT, R137, 0x2, P5 ;  /* 0x000000028900780c */ /* 0x000fc40002fa1670 */
[C---:B------:R-:W-:Y:S02]  /*16f30*/  ISETP.LT.OR P3, PT, R137.reuse, 0x9, P3 ;  /* 0x000000098900780c */ /* 0x040fe40001f61670 */
[----:B------:R-:W-:Y:S02]  /*16f40*/  ISETP.LT.OR P4, PT, R137, 0xa, P4 ;  /* 0x0000000a8900780c */ /* 0x000fe40002781670 */
[----:B------:R-:W-:Y:S02]  /*16f50*/  FMNMX.FTZ R12, R45, R12, !PT ;  /* 0x0000000c2d0c7209 */ /* 0x000fe40007810000 */
[----:B------:R-:W-:Y:S02]  /*16f60*/  FSEL R21, R21, -INF , !P5 ;  /* 0xff80000015157808 */ /* 0x000fe40006800000 */
[----:B------:R-:W-:Y:S02]  /*16f70*/  FSEL R26, R26, -INF , !P3 ;  /* 0xff8000001a1a7808 */ /* 0x000fe40005800000 */
[----:B------:R-:W-:-:S02]  /*16f80*/  FSEL R27, R27, -INF , !P4 ;  /* 0xff8000001b1b7808 */ /* 0x000fc40006000000 */
[C---:B------:R-:W-:Y:S02]  /*16f90*/  ISETP.GT.AND P5, PT, R87.reuse, 0x10, P2 ;  /* 0x000000105700780c */ /* 0x040fe400017a4270 */
[C---:B------:R-:W-:Y:S02]  /*16fa0*/  ISETP.GT.AND P3, PT, R87.reuse, 0x11, P2 ;  /* 0x000000115700780c */ /* 0x040fe40001764270 */
[----:B------:R-:W-:Y:S02]  /*16fb0*/  ISETP.GT.AND P4, PT, R87, 0x18, P2 ;  /* 0x000000185700780c */ /* 0x000fe40001784270 */
[----:B------:R-:W-:Y:S02]  /*16fc0*/  FMNMX.FTZ R12, R138, R12, !PT ;  /* 0x0000000c8a0c7209 */ /* 0x000fe40007810000 */
[C---:B------:R-:W-:Y:S02]  /*16fd0*/  ISETP.LT.OR P5, PT, R137.reuse, 0x11, P5 ;  /* 0x000000118900780c */ /* 0x040fe40002fa1670 */
[----:B------:R-:W-:-:S02]  /*16fe0*/  ISETP.LT.OR P3, PT, R137, 0x12, P3 ;  /* 0x000000128900780c */ /* 0x000fc40001f61670 */
[----:B------:R-:W-:Y:S02]  /*16ff0*/  ISETP.LT.OR P4, PT, R137, 0x19, P4 ;  /* 0x000000198900780c */ /* 0x000fe40002781670 */
[----:B------:R-:W-:Y:S02]  /*17000*/  FMNMX.FTZ R12, R28, R12, !PT ;  /* 0x0000000c1c0c7209 */ /* 0x000fe40007810000 */
[----:B------:R-:W-:Y:S02]  /*17010*/  FSEL R30, R30, -INF , !P5 ;  /* 0xff8000001e1e7808 */ /* 0x000fe40006800000 */
[----:B------:R-:W-:Y:S02]  /*17020*/  FSEL R31, R31, -INF , !P3 ;  /* 0xff8000001f1f7808 */ /* 0x000fe40005800000 */
[----:B------:R-:W-:Y:S02]  /*17030*/  FSEL R34, R34, -INF , !P4 ;  /* 0xff80000022227808 */ /* 0x000fe40006000000 */
[----:B------:R-:W-:-:S02]  /*17040*/  FMNMX.FTZ R12, R29, R12, !PT ;  /* 0x0000000c1d0c7209 */ /* 0x000fc40007810000 */
[C---:B------:R-:W-:Y:S02]  /*17050*/  ISETP.GT.AND P5, PT, R87.reuse, 0x19, P2 ;  /* 0x000000195700780c */ /* 0x040fe400017a4270 */
[C---:B------:R-:W-:Y:S02]  /*17060*/  ISETP.GT.AND P3, PT, R87.reuse, 0x20, P2 ;  /* 0x000000205700780c */ /* 0x040fe40001764270 */
[----:B------:R-:W-:Y:S02]  /*17070*/  ISETP.GT.AND P4, PT, R87, 0x21, P2 ;  /* 0x000000215700780c */ /* 0x000fe40001784270 */
[----:B------:R-:W-:Y:S02]  /*17080*/  FMNMX.FTZ R12, R32, R12, !PT ;  /* 0x0000000c200c7209 */ /* 0x000fe40007810000 */
[C---:B------:R-:W-:Y:S02]  /*17090*/  ISETP.LT.OR P5, PT, R137.reuse, 0x1a, P5 ;  /* 0x0000001a8900780c */ /* 0x040fe40002fa1670 */
[----:B------:R-:W-:-:S02]  /*170a0*/  ISETP.LT.OR P3, PT, R137, 0x21, P3 ;  /* 0x000000218900780c */ /* 0x000fc40001f61670 */
[----:B------:R-:W-:Y:S02]  /*170b0*/  ISETP.LT.OR P4, PT, R137, 0x22, P4 ;  /* 0x000000228900780c */ /* 0x000fe40002781670 */
[----:B------:R-:W-:Y:S02]  /*170c0*/  LOP3.LUT R16, R16, 0xbfffffff, RZ, 0xc0, !PT ;  /* 0xbfffffff10107812 */ /* 0x000fe400078ec0ff */
[----:B------:R-:W-:Y:S02]  /*170d0*/  FMNMX.FTZ R12, R33, R12, !PT ;  /* 0x0000000c210c7209 */ /* 0x000fe40007810000 */
[----:B------:R-:W-:Y:S02]  /*170e0*/  FSEL R35, R35, -INF , !P5 ;  /* 0xff80000023237808 */ /* 0x000fe40006800000 */
[----:B------:R-:W-:Y:S02]  /*170f0*/  FSEL R38, R38, -INF , !P3 ;  /* 0xff80000026267808 */ /* 0x000fe40005800000 */
[----:B------:R-:W-:-:S02]  /*17100*/  FSEL R39, R39, -INF , !P4 ;  /* 0xff80000027277808 */ /* 0x000fc40006000000 */
[C---:B------:R-:W-:Y:S02]  /*17110*/  ISETP.GT.AND P5, PT, R87.reuse, 0x28, P2 ;  /* 0x000000285700780c */ /* 0x040fe400017a4270 */
[C---:B------:R-:W-:Y:S02]  /*17120*/  ISETP.GT.AND P3, PT, R87.reuse, 0x29, P2 ;  /* 0x000000295700780c */ /* 0x040fe40001764270 */
[----:B------:R-:W-:Y:S02]  /*17130*/  ISETP.GT.AND P4, PT, R87, 0x30, P2 ;  /* 0x000000305700780c */ /* 0x000fe40001784270 */
[----:B------:R-:W-:Y:S02]  /*17140*/  @P0 LOP3.LUT R16, R16, 0x40000000, RZ, 0xfc, !PT ;  /* 0x4000000010100812 */ /* 0x000fe400078efcff */
        /* <DEDUP_REMOVED lines=9> */
[----:B------:R-:W-:Y:S02]  /*171e0*/  @P1 LOP3.LUT R16, R16, 0x20000000, RZ, 0xfc, !PT ;  /* 0x2000000010101812 */ /* 0x000fe400078efcff */
[C---:B------:R-:W-:Y:S02]  /*171f0*/  ISETP.GT.AND P5, PT, R87.reuse, 0x31, P2 ;  /* 0x000000315700780c */ /* 0x040fe400017a4270 */
        /* <DEDUP_REMOVED lines=15> */
[----:B------:R-:W-:Y:S02]  /*172f0*/  LOP3.LUT R16, R16, 0xfffffffd, RZ, 0xc0, !PT ;  /* 0xfffffffd10107812 */ /* 0x000fe400078ec0ff */
[C---:B------:R-:W-:Y:S02]  /*17300*/  ISETP.LT.OR P5, PT, R137.reuse, 0x41, P5 ;  /* 0x000000418900780c */ /* 0x040fe40002fa1670 */
[C---:B------:R-:W-:Y:S02]  /*17310*/  ISETP.LT.OR P3, PT, R137.reuse, 0x42, P3 ;  /* 0x000000428900780c */ /* 0x040fe40001f61670 */
[----:B------:R-:W-:Y:S02]  /*17320*/  ISETP.LT.OR P4, PT, R137, 0x49, P4 ;  /* 0x000000498900780c */ /* 0x000fe40002781670 */
[----:B------:R-:W-:Y:S02]  /*17330*/  FMNMX.FTZ R12, R47, R12, !PT ;  /* 0x0000000c2f0c7209 */ /* 0x000fe40007810000 */
[----:B------:R-:W-:-:S02]  /*17340*/  @P1 LOP3.LUT R16, R16, 0x2, RZ, 0xfc, !PT ;  /* 0x0000000210101812 */ /* 0x000fc400078efcff */
[----:B------:R-:W-:Y:S02]  /*17350*/  ISETP.GT.AND P1, PT, R87, RZ, P2 ;  /* 0x000000ff5700720c */ /* 0x000fe40001724270 */
[----:B------:R-:W-:Y:S02]  /*17360*/  FSEL R56, R56, -INF , !P5 ;  /* 0xff80000038387808 */ /* 0x000fe40006800000 */
[----:B------:R-:W-:Y:S02]  /*17370*/  FSEL R57, R57, -INF , !P3 ;  /* 0xff80000039397808 */ /* 0x000fe40005800000 */
[----:B------:R-:W-:Y:S02]  /*17380*/  FSEL R60, R60, -INF , !P4 ;  /* 0xff8000003c3c7808 */ /* 0x000fe40006000000 */
[----:B------:R-:W-:Y:S02]  /*17390*/  FMNMX.FTZ R12, R50, R12, !PT ;  /* 0x0000000c320c7209 */ /* 0x000fe40007810000 */
[----:B------:R-:W-:-:S02]  /*173a0*/  ISETP.GT.AND P5, PT, R87, 0x49, P2 ;  /* 0x000000495700780c */ /* 0x000fc400017a4270 */
[C---:B------:R-:W-:Y:S02]  /*173b0*/  ISETP.GT.AND P3, PT, R87.reuse, 0x50, P2 ;  /* 0x000000505700780c */ /* 0x040fe40001764270 */
[----:B------:R-:W-:Y:S02]  /*173c0*/  ISETP.GT.AND P4, PT, R87, 0x51, P2 ;  /* 0x000000515700780c */ /* 0x000fe40001784270 */
[----:B------:R-:W-:Y:S02]  /*173d0*/  FMNMX.FTZ R12, R51, R12, !PT ;  /* 0x0000000c330c7209 */ /* 0x000fe40007810000 */
[C---:B------:R-:W-:Y:S02]  /*173e0*/  ISETP.LT.OR P5, PT, R137.reuse, 0x4a, P5 ;  /* 0x0000004a8900780c */ /* 0x040fe40002fa1670 */
[C---:B------:R-:W-:Y:S02]  /*173f0*/  ISETP.LT.OR P3, PT, R137.reuse, 0x51, P3 ;  /* 0x000000518900780c */ /* 0x040fe40001f61670 */
[----:B------:R-:W-:-:S02]  /*17400*/  ISETP.LT.OR P4, PT, R137, 0x52, P4 ;  /* 0x000000528900780c */ /* 0x000fc40002781670 */
[----:B------:R-:W-:Y:S02]  /*17410*/  LOP3.LUT R16, R16, 0xffffffdf, RZ, 0xc0, !PT ;  /* 0xffffffdf10107812 */ /* 0x000fe400078ec0ff */
[----:B------:R-:W-:Y:S02]  /*17420*/  FMNMX.FTZ R12, R54, R12, !PT ;  /* 0x0000000c360c7209 */ /* 0x000fe40007810000 */
[----:B------:R-:W-:Y:S02]  /*17430*/  FSEL R61, R61, -INF , !P5 ;  /* 0xff8000003d3d7808 */ /* 0x000fe40006800000 */
[----:B------:R-:W-:Y:S02]  /*17440*/  FSEL R64, R64, -INF , !P3 ;  /* 0xff80000040407808 */ /* 0x000fe40005800000 */
[----:B------:R-:W-:Y:S02]  /*17450*/  FSEL R65, R65, -INF , !P4 ;  /* 0xff80000041417808 */ /* 0x000fe40006000000 */
[----:B------:R-:W-:-:S02]  /*17460*/  ISETP.GT.AND P5, PT, R87, 0x58, P2 ;  /* 0x000000585700780c */ /* 0x000fc400017a4270 */
[C---:B------:R-:W-:Y:S02]  /*17470*/  ISETP.GT.AND P3, PT, R87.reuse, 0x59, P2 ;  /* 0x000000595700780c */ /* 0x040fe40001764270 */
[C---:B------:R-:W-:Y:S02]  /*17480*/  ISETP.GT.AND P4, PT, R87.reuse, 0x60, P2 ;  /* 0x000000605700780c */ /* 0x040fe40001784270 */
[----:B------:R-:W-:Y:S02]  /*17490*/  @P1 LOP3.LUT R16, R16, 0x20, RZ, 0xfc, !PT ;  /* 0x0000002010101812 */ /* 0x000fe400078efcff */
        /* <DEDUP_REMOVED lines=11> */
[C---:B------:R-:W-:Y:S02]  /*17550*/  ISETP.GT.AND P4, PT, R87.reuse, 0x69, P2 ;  /* 0x000000695700780c */ /* 0x040fe40001784270 */
[C---:B------:R-:W-:Y:S02]  /*17560*/  ISETP.GT.AND P5, PT, R87.reuse, 0x70, P2 ;  /* 0x000000705700780c */ /* 0x040fe400017a4270 */
[----:B------:R-:W-:Y:S02]  /*17570*/  ISETP.GT.AND P6, PT, R87, 0x71, P2 ;  /* 0x000000715700780c */ /* 0x000fe400017c4270 */
[----:B------:R-:W-:-:S02]  /*17580*/  LOP3.LUT P2, RZ, R16, 0x2, RZ, 0xc0, !PT ;  /* 0x0000000210ff7812 */ /* 0x000fc4000784c0ff */
[----:B------:R-:W-:Y:S02]  /*17590*/  FMNMX.FTZ R12, R59, R12, !PT ;  /* 0x0000000c3b0c7209 */ /* 0x000fe40007810000 */
[----:B------:R-:W-:Y:S02]  /*175a0*/  LOP3.LUT R16, R16, 0xfffffff7, RZ, 0xc0, !PT ;  /* 0xfffffff710107812 */ /* 0x000fe400078ec0ff */
[----:B------:R-:W-:Y:S02]  /*175b0*/  FMNMX.FTZ R12, R62, R12, !PT ;  /* 0x0000000c3e0c7209 */ /* 0x000fe40007810000 */
[----:B------:R-:W-:Y:S02]  /*175c0*/  @P1 LOP3.LUT R16, R16, 0x8, RZ, 0xfc, !PT ;  /* 0x0000000810101812 */ /* 0x000fe400078efcff */
[----:B------:R-:W-:Y:S02]  /*175d0*/  ISETP.LT.OR P1, PT, R137, 0x69, P3 ;  /* 0x000000698900780c */ /* 0x000fe40001f21670 */
[----:B------:R-:W-:-:S02]  /*175e0*/  FMNMX.FTZ R12, R63, R12, !PT ;  /* 0x0000000c3f0c7209 */ /* 0x000fc40007810000 */
[----:B------:R-:W-:Y:S02]  /*175f0*/  LOP3.LUT P3, RZ, R16, 0x20, RZ, 0xc0, !PT ;  /* 0x0000002010ff7812 */ /* 0x000fe4000786c0ff */
[----:B------:R-:W-:Y:S02]  /*17600*/  FMNMX.FTZ R12, R68, R12, !PT ;  /* 0x0000000c440c7209 */ /* 0x000fe40007810000 */
[----:B------:R-:W-:Y:S02]  /*17610*/  ISETP.LT.OR P3, PT, R137, 0x1, P3 ;  /* 0x000000018900780c */ /* 0x000fe40001f61670 */
[----:B------:R-:W-:Y:S02]  /*17620*/  FMNMX.FTZ R12, R69, R12, !PT ;  /* 0x0000000c450c7209 */ /* 0x000fe40007810000 */
[----:B------:R-:W-:Y:S02]  /*17630*/  FSEL R13, R13, -INF , !P3 ;  /* 0xff8000000d0d7808 */ /* 0x000fe40005800000 */
        /* <DEDUP_REMOVED lines=16> */
[----:B------:R-:W-:Y:S01]  /*17740*/  ISETP.LT.OR P0, PT, R137, 0x62, P0 ;  /* 0x000000628900780c */ /* 0x000fe20000701670 */
[----:B------:R-:W0:Y:S01]  /*17750*/  SHFL.BFLY PT, R24, R12, 0x2, 0x1f ;  /* 0x0c401f000c187f89 */ /* 0x000e2200000e0000 */
[----:B------:R-:W-:Y:S02]  /*17760*/  FMNMX.FTZ R82, R38, R82, !PT ;  /* 0x0000005226527209 */ /* 0x000fe40007810000 */
[----:B------:R-:W-:-:S02]  /*17770*/  LOP3.LUT R16, R16, 0xffffffbf, RZ, 0xc0, !PT ;  /* 0xffffffbf10107812 */ /* 0x000fc400078ec0ff */
[----:B------:R-:W-:Y:S02]  /*17780*/  FMNMX.FTZ R82, R39, R82, !PT ;  /* 0x0000005227527209 */ /* 0x000fe40007810000 */
[C---:B------:R-:W-:Y:S02]  /*17790*/  ISETP.LT.OR P6, PT, R137.reuse, 0x72, P6 ;  /* 0x000000728900780c */ /* 0x040fe400037c1670 */
[----:B------:R-:W-:Y:S02]  /*177a0*/  FMNMX.FTZ R82, R42, R82, !PT ;  /* 0x000000522a527209 */ /* 0x000fe40007810000 */
[----:B------:R-:W-:Y:S02]  /*177b0*/  ISETP.LT.OR P2, PT, R137, 0x79, P2 ;  /* 0x000000798900780c */ /* 0x000fe40001741670 */
[----:B------:R-:W-:Y:S02]  /*177c0*/  FMNMX.FTZ R82, R43, R82, !PT ;  /* 0x000000522b527209 */ /* 0x000fe40007810000 */
[----:B------:R-:W-:-:S02]  /*177d0*/  @P0 LOP3.LUT R16, R16, 0x40, RZ, 0xfc, !PT ;  /* 0x0000004010100812 */ /* 0x000fc400078efcff */
[----:B------:R-:W-:Y:S02]  /*177e0*/  FMNMX.FTZ R82, R48, R82, !PT ;  /* 0x0000005230527209 */ /* 0x000fe40007810000 */
[----:B------:R-:W-:Y:S02]  /*177f0*/  ISETP.LT.OR P0, PT, R137, 0x6a, P4 ;  /* 0x0000006a8900780c */ /* 0x000fe40002701670 */
[----:B------:R-:W-:Y:S02]  /*17800*/  FMNMX.FTZ R82, R49, R82, !PT ;  /* 0x0000005231527209 */ /* 0x000fe40007810000 */
[----:B------:R-:W-:Y:S02]  /*17810*/  LOP3.LUT R16, R16, 0xffffffef, RZ, 0xc0, !PT ;  /* 0xffffffef10107812 */ /* 0x000fe400078ec0ff */
[----:B0-----:R-:W-:Y:S02]  /*17820*/  FMNMX.FTZ R12, R12, R24, !PT ;  /* 0x000000180c0c7209 */ /* 0x001fe40007810000 */
[----:B------:R-:W-:-:S02]  /*17830*/  FMNMX.FTZ R82, R52, R82, !PT ;  /* 0x0000005234527209 */ /* 0x000fc40007810000 */
[----:B------:R-:W-:Y:S01]  /*17840*/  @P1 LOP3.LUT R16, R16, 0x10, RZ, 0xfc, !PT ;  /* 0x0000001010101812 */ /* 0x000fe200078efcff */
[----:B------:R-:W0:Y:S01]  /*17850*/  SHFL.BFLY PT, R24, R12, 0x1, 0x1f ;  /* 0x0c201f000c187f89 */ /* 0x000e2200000e0000 */
[----:B------:R-:W-:Y:S02]  /*17860*/  FMNMX.FTZ R82, R53, R82, !PT ;  /* 0x0000005235527209 */ /* 0x000fe40007810000 */
[----:B------:R-:W-:Y:S02]  /*17870*/  LOP3.LUT P4, RZ, R16, 0x8, RZ, 0xc0, !PT ;  /* 0x0000000810ff7812 */ /* 0x000fe4000788c0ff */
[----:B------:R-:W-:Y:S02]  /*17880*/  FMNMX.FTZ R82, R56, R82, !PT ;  /* 0x0000005238527209 */ /* 0x000fe40007810000 */
[----:B------:R-:W-:Y:S02]  /*17890*/  LOP3.LUT R16, R16, 0x7fffffff, RZ, 0xc0, !PT ;  /* 0x7fffffff10107812 */ /* 0x000fe400078ec0ff */
[----:B------:R-:W-:-:S02]  /*178a0*/  FMNMX.FTZ R82, R57, R82, !PT ;  /* 0x0000005239527209 */ /* 0x000fc40007810000 */
[----:B------:R-:W-:Y:S02]  /*178b0*/  @P0 LOP3.LUT R16, R16, 0x80000000, RZ, 0xfc, !PT ;  /* 0x8000000010100812 */ /* 0x000fe400078efcff */
[----:B------:R-:W-:Y:S02]  /*178c0*/  FMNMX.FTZ R82, R60, R82, !PT ;  /* 0x000000523c527209 */ /* 0x000fe40007810000 */
[----:B------:R-:W-:Y:S02]  /*178d0*/  ISETP.LT.OR P1, PT, R137, 0x71, P5 ;  /* 0x000000718900780c */ /* 0x000fe40002f21670 */
[----:B------:R-:W-:Y:S02]  /*178e0*/  FMNMX.FTZ R82, R61, R82, !PT ;  /* 0x000000523d527209 */ /* 0x000fe40007810000 */
[----:B------:R-:W-:Y:S02]  /*178f0*/  LOP3.LUT P0, RZ, R16, 0x40, RZ, 0xc0, !PT ;  /* 0x0000004010ff7812 */ /* 0x000fe4000780c0ff */
[----:B------:R-:W-:-:S02]  /*17900*/  FMNMX.FTZ R82, R64, R82, !PT ;  /* 0x0000005240527209 */ /* 0x000fc40007810000 */
[----:B------:R-:W-:Y:S02]  /*17910*/  FSEL R71, R71, -INF , !P0 ;  /* 0xff80000047477808 */ /* 0x000fe40004000000 */
[----:B------:R-:W-:Y:S02]  /*17920*/  FMNMX.FTZ R82, R65, R82, !PT ;  /* 0x0000005241527209 */ /* 0x000fe40007810000 */
[----:B0-----:R-:W-:Y:S01]  /*17930*/  FMNMX.FTZ R12, R12, R24, !PT ;  /* 0x000000180c0c7209 */ /* 0x001fe20007810000 */
[----:B------:R-:W-:Y:S01]  /*17940*/  IMAD.U32 R24, RZ, RZ, UR37 ;  /* 0x00000025ff187e24 */ /* 0x000fe2000f8e00ff */
[----:B------:R-:W-:Y:S02]  /*17950*/  FMNMX.FTZ R82, R66, R82, !PT ;  /* 0x0000005242527209 */ /* 0x000fe40007810000 */
[C---:B------:R-:W-:Y:S01]  /*17960*/  FSETP.NEU.FTZ.AND P5, PT, R12.reuse, -INF , PT ;  /* 0xff8000000c00780b */ /* 0x040fe20003fbd000 */
[----:B------:R-:W-:-:S01]  /*17970*/  FFMA.FTZ R85, R12, R24, -8 ;  /* 0xc10000000c557423 */ /* 0x000fc20000010018 */
[----:B------:R-:W-:-:S02]  /*17980*/  FMNMX.FTZ R82, R67, R82, !PT ;  /* 0x0000005243527209 */ /* 0x000fc40007810000 */
[----:B------:R-:W-:Y:S02]  /*17990*/  FSEL R25, R12, RZ, P5 ;  /* 0x000000ff0c197208 */ /* 0x000fe40002800000 */
[----:B------:R-:W-:Y:S02]  /*179a0*/  FSEL R85, R85, RZ, P5 ;  /* 0x000000ff55557208 */ /* 0x000fe40002800000 */
[----:B------:R-:W-:Y:S01]  /*179b0*/  LOP3.LUT P5, RZ, R16, 0x10, RZ, 0xc0, !PT ;  /* 0x0000001010ff7812 */ /* 0x000fe200078ac0ff */
[----:B------:R-:W-:Y:S01]  /*179c0*/  FADD.FTZ R25, -R25, R152 ;  /* 0x0000009819197221 */ /* 0x000fe20000010100 */
[----:B------:R-:W-:Y:S01]  /*179d0*/  FMNMX.FTZ R82, R70, R82, !PT ;  /* 0x0000005246527209 */ /* 0x000fe20007810000 */
[-CC-:B------:R-:W-:Y:S01]  /*179e0*/  FFMA.FTZ R44, R44, R24.reuse, -R85.reuse ;  /* 0x000000182c2c7223 */ /* 0x180fe20000010855 */
[----:B------:R-:W-:Y:S01]  /*179f0*/  LOP3.LUT P0, RZ, R16, 0x80000000, RZ, 0xc0, !PT ;  /* 0x8000000010ff7812 */ /* 0x000fe2000780c0ff */
        /* <DEDUP_REMOVED lines=36> */
[-C--:B------:R-:W-:Y:S01]  /*17c40*/  FFMA.FTZ R84, R84, R24.reuse, -R85 ;  /* 0x0000001854547223 */ /* 0x080fe20000010855 */
[----:B------:R-:W-:Y:S01]  /*17c50*/  FSEL R78, R78, -INF , !P6 ;  /* 0xff8000004e4e7808 */ /* 0x000fe20007000000 */
[----:B------:R-:W-:Y:S01]  /*17c60*/  FMUL.FTZ R25, R25, R24 ;  /* 0x0000001819197220 */ /* 0x000fe20000410000 */
[----:B------:R-:W-:Y:S01]  /*17c70*/  FMNMX.FTZ R85, R77, R82, !PT ;  /* 0x000000524d557209 */ /* 0x000fe20007810000 */
[----:B------:R-:W-:Y:S01]  /*17c80*/  MUFU.EX2 R44, R44 ;  /* 0x0000002c002c7308 */ /* 0x000fe20000000800 */
[----:B------:R-:W-:-:S02]  /*17c90*/  ISETP.LT.OR P4, PT, R137, 0x7a, P4 ;  /* 0x0000007a8900780c */ /* 0x000fc40002781670 */
[----:B------:R-:W-:Y:S02]  /*17ca0*/  FSEL R82, R5, -INF , !P2 ;  /* 0xff80000005527808 */ /* 0x000fe40005000000 */
[----:B------:R-:W-:Y:S02]  /*17cb0*/  FMNMX.FTZ R85, R78, R85, !PT ;  /* 0x000000554e557209 */ /* 0x000fe40007810000 */
[----:B------:R-:W-:Y:S01]  /*17cc0*/  FSEL R81, R81, -INF , !P4 ;  /* 0xff80000051517808 */ /* 0x000fe20006000000 */
[----:B------:R-:W0:Y:S01]  /*17cd0*/  MUFU.EX2 R25, R25 ;  /* 0x0000001900197308 */ /* 0x000e220000000800 */
[----:B------:R-:W-:Y:S02]  /*17ce0*/  FMNMX.FTZ R5, R82, R85, !PT ;  /* 0x0000005552057209 */ /* 0x000fe40007810000 */
[----:B------:R-:W-:Y:S02]  /*17cf0*/  LOP3.LUT P0, RZ, R16, 0x40000000, RZ, 0xc0, !PT ;  /* 0x4000000010ff7812 */ /* 0x000fe4000780c0ff */
[----:B------:R-:W-:-:S02]  /*17d00*/  FMNMX.FTZ R5, R81, R5, !PT ;  /* 0x0000000551057209 */ /* 0x000fc40007810000 */
[----:B------:R-:W-:Y:S01]  /*17d10*/  LOP3.LUT P1, RZ, R16, 0x20000000, RZ, 0xc0, !PT ;  /* 0x2000000010ff7812 */ /* 0x000fe2000782c0ff */
[----:B------:R-:W1:Y:S02]  /*17d20*/  MUFU.EX2 R20, R20 ;  /* 0x0000001400147308 */ /* 0x000e640000000800 */
[----:B------:R-:W2:Y:S06]  /*17d30*/  SHFL.BFLY PT, R85, R5, 0x2, 0x1f ;  /* 0x0c401f0005557f89 */ /* 0x000eac00000e0000 */
[----:B------:R-:W-:Y:S01]  /*17d40*/  MUFU.EX2 R45, R45 ;  /* 0x0000002d002d7308 */ /* 0x000fe20000000800 */
[----:B0-----:R-:W-:-:S07]  /*17d50*/  FFMA.FTZ R4, R25, R4, R44 ;  /* 0x0000000419047223 */ /* 0x001fce000001002c */
[----:B------:R-:W-:Y:S01]  /*17d60*/  MUFU.EX2 R138, R138 ;  /* 0x0000008a008a7308 */ /* 0x000fe20000000800 */
[----:B-1----:R-:W-:-:S07]  /*17d70*/  FADD.FTZ R4, R20, R4 ;  /* 0x0000000414047221 */ /* 0x002fce0000010000 */
[----:B------:R-:W-:Y:S01]  /*17d80*/  MUFU.EX2 R28, R28 ;  /* 0x0000001c001c7308 */ /* 0x000fe20000000800 */
[----:B--2---:R-:W-:-:S05]  /*17d90*/  FMNMX.FTZ R5, R5, R85, !PT ;  /* 0x0000005505057209 */ /* 0x004fca0007810000 */
[----:B------:R-:W0:Y:S02]  /*17da0*/  SHFL.BFLY PT, R85, R5, 0x1, 0x1f ;  /* 0x0c201f0005557f89 */ /* 0x000e2400000e0000 */
[----:B------:R-:W-:Y:S08]  /*17db0*/  MUFU.EX2 R29, R29 ;  /* 0x0000001d001d7308 */ /* 0x000ff00000000800 */
[----:B------:R-:W-:Y:S08]  /*17dc0*/  MUFU.EX2 R32, R32 ;  /* 0x0000002000207308 */ /* 0x000ff00000000800 */
[----:B------:R-:W-:Y:S01]  /*17dd0*/  MUFU.EX2 R33, R33 ;  /* 0x0000002100217308 */ /* 0x000fe20000000800 */
[----:B0-----:R-:W-:-:S07]  /*17de0*/  FMNMX.FTZ R5, R5, R85, !PT ;  /* 0x0000005505057209 */ /* 0x001fce0007810000 */
[----:B------:R-:W-:Y:S01]  /*17df0*/  MUFU.EX2 R36, R36 ;  /* 0x0000002400247308 */ /* 0x000fe20000000800 */
[C---:B------:R-:W-:Y:S01]  /*17e00*/  FSETP.NEU.FTZ.AND P2, PT, R5.reuse, -INF , PT ;  /* 0xff8000000500780b */ /* 0x040fe20003f5d000 */
[----:B------:R-:W-:-:S03]  /*17e10*/  FFMA.FTZ R86, R5, R24, -8 ;  /* 0xc100000005567423 */ /* 0x000fc60000010018 */
[----:B------:R-:W-:-:S03]  /*17e20*/  FSEL R85, R5, RZ, P2 ;  /* 0x000000ff05557208 */ /* 0x000fc60001000000 */
[----:B------:R-:W-:Y:S01]  /*17e30*/  MUFU.EX2 R37, R37 ;  /* 0x0000002500257308 */ /* 0x000fe20000000800 */
[----:B------:R-:W-:Y:S01]  /*17e40*/  FSEL R87, R86, RZ, P2 ;  /* 0x000000ff56577208 */ /* 0x000fe20001000000 */
[----:B------:R-:W-:-:S04]  /*17e50*/  FADD.FTZ R85, -R85, R153 ;  /* 0x0000009955557221 */ /* 0x000fc80000010100 */
[-CC-:B------:R-:W-:Y:S01]  /*17e60*/  FFMA.FTZ R13, R13, R24.reuse, -R87.reuse ;  /* 0x000000180d0d7223 */ /* 0x180fe20000010857 */
[----:B------:R-:W-:-:S01]  /*17e70*/  FFMA.FTZ R21, R21, R24, -R87 ;  /* 0x0000001815157223 */ /* 0x000fc20000010857 */
[-C--:B------:R-:W-:Y:S01]  /*17e80*/  FMUL.FTZ R85, R85, R24.reuse ;  /* 0x0000001855557220 */ /* 0x080fe20000410000 */
[----:B------:R-:W-:-:S01]  /*17e90*/  FFMA.FTZ R26, R26, R24, -R87 ;  /* 0x000000181a1a7223 */ /* 0x000fc20000010857 */
        /* <DEDUP_REMOVED lines=148> */
.L_x_1256:
        /* <DEDUP_REMOVED lines=85> */
[----:B------:R-:W-:-:S02]  /*18d30*/  IMAD.MOV.U32 R153, RZ, RZ, R5 ;  /* 0x000000ffff997224 */ /* 0x000fc400078e0005 */
[----:B------:R-:W-:Y:S02]  /*18d40*/  IMAD.MOV.U32 R152, RZ, RZ, R12 ;  /* 0x000000ffff987224 */ /* 0x000fe400078e000c */
[----:B------:R-:W-:Y:S02]  /*18d50*/  IMAD.MOV.U32 R20, RZ, RZ, R22 ;  /* 0x000000ffff147224 */ /* 0x000fe400078e0016 */
[----:B------:R-:W-:Y:S01]  /*18d60*/  IMAD.MOV.U32 R13, RZ, RZ, R18 ;  /* 0x000000ffff0d7224 */ /* 0x000fe200078e0012 */
[C---:B--2---:R-:W-:Y:S01]  /*18d70*/  ISETP.GT.AND P2, PT, R0.reuse, R86, PT ;  /* 0x000000560000720c */ /* 0x044fe20003f44270 */
[----:B------:R-:W-:-:S12]  /*18d80*/  VIADD R0, R0, 0xffffffff ;  /* 0xffffffff00007836 */ /* 0x000fd80000000000 */
[----:B---3--:R-:W-:Y:S05]  /*18d90*/  @P2 BRA `(.L_x_1257) ;  /* 0xffffffc800582947 */ /* 0x008fea000383ffff */
.L_x_1237:
[----:B------:R-:W-:Y:S05]  /*18da0*/  BSYNC B0 ;  /* 0x0000000000007941 */ /* 0x000fea0003800000 */
.L_x_1236:
[----:B------:R-:W-:Y:S06]  /*18db0*/  BAR.ARV 0x8, 0x1a0 ;  /* 0x0206800000007b1d */ /* 0x000fec0000002000 */
[----:B------:R-:W-:Y:S05]  /*18dc0*/  @!P0 BRA `(.L_x_1258) ;  /* 0x0000000000048947 */ /* 0x000fea0003800000 */
[----:B------:R-:W-:Y:S01]  /*18dd0*/  BPT.TRAP 0x1 ;  /* 0x000000040000795c */ /* 0x000fe20000300000 */
.L_x_1258:
[----:B------:R-:W-:Y:S01]  /*18de0*/  IMAD R13, R18, 0x8, R17 ;  /* 0x00000008120d7824 */ /* 0x000fe200078e0211 */
[----:B------:R-:W-:-:S04]  /*18df0*/  SHF.L.U32 R0, R22, 0x1f, RZ ;  /* 0x0000001f16007819 */ /* 0x000fc800000006ff */
[----:B------:R2:W3:Y:S01]  /*18e00*/  SYNCS.PHASECHK.TRANS64.TRYWAIT P1, [R13+URZ+0x19c50], R0 ;  /* 0x019c50000d0075a7 */ /* 0x0004e2000802017f */
[----:B------:R-:W-:Y:S05]  /*18e10*/  @!P0 BRA `(.L_x_1259) ;  /* 0x0000000000048947 */ /* 0x000fea0003800000 */
[----:B------:R-:W-:Y:S01]  /*18e20*/  BPT.TRAP 0x1 ;  /* 0x000000040000795c */ /* 0x000fe20000300000 */
.L_x_1259:
[----:B------:R-:W-:Y:S04]  /*18e30*/  BSSY B0, `(.L_x_1260) ;  /* 0x0000004000007945 */ /* 0x000fe80003800000 */
[----:B---3--:R-:W-:Y:S05]  /*18e40*/  @P1 BRA `(.L_x_1261) ;  /* 0x0000000000081947 */ /* 0x008fea0003800000 */
[----:B------:R-:W3:Y:S02]  /*18e50*/  SYNCS.PHASECHK.TRANS64.TRYWAIT P1, [R13+URZ+0x19c50], R0 ;  /* 0x019c50000d0075a7 */ /* 0x000ee4000802017f */
[----:B---3--:R-:W-:Y:S05]  /*18e60*/  @!P1 BRA `(.L_x_1262) ;  /* 0x0000009c000c9947 */ /* 0x008fea0003800000 */
.L_x_1261:
[----:B------:R-:W-:Y:S05]  /*18e70*/  BSYNC B0 ;  /* 0x0000000000007941 */ /* 0x000fea0003800000 */
.L_x_1260:
[----:B------:R-:W4:Y:S01]  /*18e80*/  LDL.LU R14, [R1+0x44] ;  /* 0x00004400010e7983 */ /* 0x000f220000300800 */
[----:B------:R-:W-:-:S03]  /*18e90*/  ULDC.64 UR4, c[0x0][0x9a0] ;  /* 0x0002680000047ab9 */ /* 0x000fc60000000a00 */
[----:B------:R-:W5:Y:S01]  /*18ea0*/  LDL.LU R2, [R1+0x40] ;  /* 0x0000400001027983 */ /* 0x000f620000300800 */
[----:B------:R-:W-:Y:S01]  /*18eb0*/  VIADD R17, R17, 0x3000 ;  /* 0x0000300011117836 */ /* 0x000fe20000000000 */
[----:B------:R-:W-:Y:S01]  /*18ec0*/  ISETP.NE.U32.AND P1, PT, RZ, UR4, PT ;  /* 0x00000004ff007c0c */ /* 0x000fe2000bf25070 */
[----:B------:R-:W-:Y:S01]  /*18ed0*/  IMAD.MOV.U32 R7, RZ, RZ, 0x40000040 ;  /* 0x40000040ff077424 */ /* 0x000fe200078e00ff */
[----:B------:R-:W-:Y:S02]  /*18ee0*/  WARPGROUP.ARRIVE ;  /* 0x00000000000079c5 */ /* 0x000fe40000000000 */
[----:B------:R-:W-:Y:S02]  /*18ef0*/  SHF.R.U32.HI R17, RZ, 0x4, R17 ;  /* 0x00000004ff117819 */ /* 0x000fe40000011611 */
[----:B------:R-:W-:Y:S02]  /*18f00*/  R2UR UR7, R7 ;  /* 0x00000000070772ca */ /* 0x000fe400000e0000 */
[----:B------:R-:W-:-:S02]  /*18f10*/  LOP3.LUT R17, R17, 0x3fff, RZ, 0xc0, !PT ;  /* 0x00003fff11117812 */ /* 0x000fc400078ec0ff */
[----:B------:R-:W-:Y:S02]  /*18f20*/  ISETP.NE.AND.EX P1, PT, RZ, UR5, PT, P1 ;  /* 0x00000005ff007c0c */ /* 0x000fe4000bf25310 */
[----:B------:R-:W-:-:S05]  /*18f30*/  LOP3.LUT R17, R17, 0x10000, RZ, 0xfc, !PT ;  /* 0x0001000011117812 */ /* 0x000fca00078efcff */
[----:B------:R-:W-:-:S05]  /*18f40*/  IMAD R6, R18, 0x300, R17 ;  /* 0x0000030012067824 */ /* 0x000fca00078e0211 */
[----:B------:R-:W-:Y:S01]  /*18f50*/  R2UR UR6, R6 ;  /* 0x00000000060672ca */ /* 0x000fe200000e0000 */
[----:B------:R-:W2:Y:S08]  /*18f60*/  @P1 LDC.64 R10, c[0x0][0x9c8] ;  /* 0x00027200ff0a1b82 */ /* 0x000eb00000000a00 */
[----:B------:R-:W0:Y:S04]  /*18f70*/  @P1 LDC.64 R8, c[0x0][0x9d0] ;  /* 0x00027400ff081b82 */ /* 0x000e280000000a00 */
[----:B------:R-:W-:Y:S03]  /*18f80*/  QGMMA.64x96x32.F32.E4M3.E4M3 R88, R148, gdesc[UR4], R88, gsb0 ;  /* 0x0160000494587df3 */ /* 0x000fe60008000858 */
[----:B------:R-:W-:-:S02]  /*18f90*/  WARPGROUP.DEPBAR.LE gsb0, 0x0 ;  /* 0x00008000000079c5 */ /* 0x000fc40000010000 */
[----:B------:R-:W-:Y:S01]  /*18fa0*/  WARPGROUP.ARRIVE ;  /* 0x00000000000079c5 */ /* 0x000fe20000000000 */
[----:B----4-:R-:W-:-:S05]  /*18fb0*/  @P1 SHF.R.S32.HI R15, RZ, 0x1f, R14 ;  /* 0x0000001fff0f1819 */ /* 0x010fca000001140e */
[----:B--23--:R-:W-:Y:S01]  /*18fc0*/  @P1 IMAD R0, R15, R10, RZ ;  /* 0x0000000a0f001224 */ /* 0x00cfe200078e02ff */
[----:B-----5:R-:W-:-:S03]  /*18fd0*/  @P1 SHF.R.S32.HI R15, RZ, 0x1f, R2 ;  /* 0x0000001fff0f1819 */ /* 0x020fc60000011402 */
[C---:B------:R-:W-:Y:S02]  /*18fe0*/  @P1 IMAD R7, R14.reuse, R11, R0 ;  /* 0x0000000b0e071224 */ /* 0x040fe400078e0200 */
[----:B------:R-:W-:-:S04]  /*18ff0*/  @P1 IMAD.WIDE.U32 R10, R14, R10, RZ ;  /* 0x0000000a0e0a1225 */ /* 0x000fc800078e00ff */
[-C--:B0-----:R-:W-:Y:S02]  /*19000*/  @P1 IMAD R0, R15, R8.reuse, RZ ;  /* 0x000000080f001224 */ /* 0x081fe400078e02ff */
[----:B------:R-:W-:Y:S02]  /*19010*/  @P1 IMAD.IADD R11, R11, 0x1, R7 ;  /* 0x000000010b0b1824 */ /* 0x000fe400078e0207 */
[C---:B------:R-:W-:Y:S02]  /*19020*/  @P1 IMAD R7, R2.reuse, R9, R0 ;  /* 0x0000000902071224 */ /* 0x040fe400078e0200 */
[----:B------:R-:W-:-:S04]  /*19030*/  @P1 IMAD.WIDE.U32 R8, R2, R8, R10 ;  /* 0x0000000802081225 */ /* 0x000fc800078e000a */
[----:B------:R-:W-:Y:S01]  /*19040*/  @P1 IMAD.IADD R7, R9, 0x1, R7 ;  /* 0x0000000109071824 */ /* 0x000fe200078e0207 */
[----:B------:R-:W-:Y:S01]  /*19050*/  @P1 LEA R10, P2, R8, UR4, 0x2 ;  /* 0x00000004080a1c11 */ /* 0x000fe2000f8410ff */
[----:B------:R-:W-:-:S03]  /*19060*/  IMAD.MOV.U32 R2, RZ, RZ, 0x3f800000 ;  /* 0x3f800000ff027424 */ /* 0x000fc600078e00ff */
        /* <DEDUP_REMOVED lines=10> */
[----:B0-----:R-:W-:-:S08]  /*19110*/  IMAD.MOV.U32 R11, RZ, RZ, RZ ;  /* 0x000000ffff0b7224 */ /* 0x001fd000078e00ff */
[----:B------:R-:W-:Y:S01]  /*19120*/  QGMMA.64x96x32.F32.E4M3.E4M3 R88, R144, gdesc[UR4], R88, gsb0 ;  /* 0x0160000490587df3 */ /* 0x000fe20008000858 */
[----:B------:R-:W-:Y:S02]  /*19130*/  R2UR UR6, R8 ;  /* 0x00000000080672ca */ /* 0x000fe400000e0000 */
[----:B------:R-:W-:Y:S01]  /*19140*/  R2UR UR7, R9 ;  /* 0x00000000090772ca */ /* 0x000fe200000e0000 */
[----:B------:R-:W0:Y:S04]  /*19150*/  SHFL.BFLY PT, R8, R3, 0x2, 0x1f ;  /* 0x0c401f0003087f89 */ /* 0x000e2800000e0000 */
[----:B------:R-:W3:Y:S01]  /*19160*/  SHFL.BFLY PT, R9, R4, 0x2, 0x1f ;  /* 0x0c401f0004097f89 */ /* 0x000ee200000e0000 */
[----:B0-----:R-:W-:-:S01]  /*19170*/  FADD.FTZ R8, R8, R3 ;  /* 0x0000000308087221 */ /* 0x001fc20000010000 */
[----:B------:R-:W-:-:S02]  /*19180*/  IMAD.MOV.U32 R3, RZ, RZ, -0x800000 ;  /* 0xff800000ff037424 */ /* 0x000fc400078e00ff */
[----:B---3--:R-:W-:-:S05]  /*19190*/  FADD.FTZ R9, R9, R4 ;  /* 0x0000000409097221 */ /* 0x008fca0000010000 */
[----:B------:R-:W0:Y:S02]  /*191a0*/  SHFL.BFLY PT, R0, R9, 0x1, 0x1f ;  /* 0x0c201f0009007f89 */ /* 0x000e2400000e0000 */
[----:B0-----:R-:W-:-:S01]  /*191b0*/  FADD.FTZ R10, R9, R0 ;  /* 0x00000000090a7221 */ /* 0x001fc20000010000 */
[----:B------:R-:W-:-:S03]  /*191c0*/  IMAD.MOV.U32 R0, RZ, RZ, -0x800000 ;  /* 0xff800000ff007424 */ /* 0x000fc600078e00ff */
[C---:B------:R-:W-:Y:S01]  /*191d0*/  FMUL.FTZ R15, R10.reuse, 0.00390625 ;  /* 0x3b8000000a0f7820 */ /* 0x040fe20000410000 */
[----:B------:R-:W-:-:S04]  /*191e0*/  FSETP.NE.FTZ.AND P1, PT, R10, RZ, PT ;  /* 0x000000ff0a00720b */ /* 0x000fc80003f35000 */
[----:B------:R-:W-:-:S13]  /*191f0*/  FSETP.NE.FTZ.AND P2, PT, R15, RZ, PT ;  /* 0x000000ff0f00720b */ /* 0x000fda0003f55000 */
[----:B------:R-:W0:Y:S01]  /*19200*/  @P2 MUFU.LG2 R4, R15 ;  /* 0x0000000f00042308 */ /* 0x000e220000000c00 */
[----:B------:R-:W-:Y:S01]  /*19210*/  @P2 FMUL.FTZ R9, R24, 0.69314718246459960938 ;  /* 0x3f31721818092820 */ /* 0x000fe20000410000 */
[----:B0-----:R-:W-:-:S04]  /*19220*/  @P2 FMUL.FTZ R4, R4, 0.69314718246459960938 ;  /* 0x3f31721804042820 */ /* 0x001fc80000410000 */
[----:B------:R-:W-:Y:S01]  /*19230*/  @P2 FFMA.FTZ R3, R9, R12, R4 ;  /* 0x0000000c09032223 */ /* 0x000fe20000010004 */
[----:B------:R-:W-:Y:S02]  /*19240*/  WARPGROUP.DEPBAR.LE gsb0, 0x0 ;  /* 0x00008000000079c5 */ /* 0x000fe40000010000 */
[----:B------:R-:W-:-:S06]  /*19250*/  WARPGROUP.ARRIVE ;  /* 0x00000000000079c5 */ /* 0x000fcc0000000000 */
[----:B------:R-:W-:Y:S01]  /*19260*/  QGMMA.64x96x32.F32.E4M3.E4M3 R88, R140, gdesc[UR4], R88, gsb0 ;  /* 0x016000048c587df3 */ /* 0x000fe20008000858 */
[----:B------:R-:W-:Y:S02]  /*19270*/  R2UR UR6, R6 ;  /* 0x00000000060672ca */ /* 0x000fe400000e0000 */
[----:B------:R-:W-:Y:S02]  /*19280*/  R2UR UR7, R7 ;  /* 0x00000000070772ca */ /* 0x000fe400000e0000 */
[----:B------:R-:W0:Y:S02]  /*19290*/  SHFL.BFLY PT, R7, R8, 0x1, 0x1f ;  /* 0x0c201f0008077f89 */ /* 0x000e2400000e0000 */
[----:B0-----:R-:W-:-:S01]  /*192a0*/  FADD.FTZ R14, R8, R7 ;  /* 0x00000007080e7221 */ /* 0x001fc20000010000 */
[----:B------:R-:W-:-:S03]  /*192b0*/  IMAD.MOV.U32 R7, RZ, RZ, RZ ;  /* 0x000000ffff077224 */ /* 0x000fc600078e00ff */
[----:B------:R-:W-:-:S03]  /*192c0*/  FMUL.FTZ R17, R14, 0.00390625 ;  /* 0x3b8000000e117820 */ /* 0x000fc60000410000 */
[----:B------:R-:W-:Y:S01]  /*192d0*/  @P1 MUFU.RCP R7, R10 ;  /* 0x0000000a00071308 */ /* 0x000fe20000001000 */
[----:B------:R-:W-:Y:S02]  /*192e0*/  FSETP.NE.FTZ.AND P1, PT, R14, RZ, PT ;  /* 0x000000ff0e00720b */ /* 0x000fe40003f35000 */
[----:B------:R-:W-:-:S11]  /*192f0*/  FSETP.NE.FTZ.AND P3, PT, R17, RZ, PT ;  /* 0x000000ff1100720b */ /* 0x000fd60003f75000 */
[----:B------:R-:W-:Y:S02]  /*19300*/  @P1 MUFU.RCP R11, R14 ;  /* 0x0000000e000b1308 */ /* 0x000fe40000001000 */
[----:B-1----:R-:W-:-:S06]  /*19310*/  @P3 FMUL.FTZ R21, R24, 0.69314718246459960938 ;  /* 0x3f31721818153820 */ /* 0x002fcc0000410000 */
        /* <DEDUP_REMOVED lines=11> */
.L_x_1263:
        /* <DEDUP_REMOVED lines=59> */
[----:B------:R-:W-:-:S04]  /*19780*/  SEL R5, RZ, 0x1, P1 ;  /* 0x00000001ff057807 */ /* 0x000fc80000800000 */
[----:B------:R-:W-:-:S07]  /*19790*/  LOP3.LUT R22, R22, R5, RZ, 0x3c, !PT ;  /* 0x0000000516167212 */ /* 0x000fce00078e3cff */
.L_x_1144:
[----:B------:R-:W2:Y:S08]  /*197a0*/  S2UR UR4, SR_CgaCtaId ;  /* 0x00000000000479c3 */ /* 0x000eb00000008800 */
[----:B------:R-:W-:Y:S01]  /*197b0*/  BAR.SYNC.DEFER_BLOCKING 0x5, 0x200 ;  /* 0x0148000000007b1d */ /* 0x000fe20000010000 */
[----:B0-----:R-:W-:-:S05]  /*197c0*/  MOV R17, 0x400 ;  /* 0x0000040000117802 */ /* 0x001fca0000000f00 */
[----:B------:R-:W-:Y:S01]  /*197d0*/  BSSY B0, `(.L_x_1264) ;  /* 0x00001d7000007945 */ /* 0x000fe20003800000 */
[----:B------:R-:W0:Y:S01]  /*197e0*/  S2R R59, SR_TID.X ;  /* 0x00000000003b7919 */ /* 0x000e220000002100 */
[----:B--2---:R-:W-:-:S05]  /*197f0*/  IMAD.U32 R2, RZ, RZ, UR4 ;  /* 0x00000004ff027e24 */ /* 0x004fca000f8e00ff */
[----:B------:R-:W-:Y:S01]  /*19800*/  LEA R17, R2, R17, 0x18 ;  /* 0x0000001102117211 */ /* 0x000fe200078ec0ff */
[----:B------:R2:W-:Y:S04]  /*19810*/  STL [R1+0x18], R2 ;  /* 0x0000180201007387 */ /* 0x0005e80000100800 */
[----:B------:R-:W3:Y:S01]  /*19820*/  LDS.128 R40, [R17+0x19cd0] ;  /* 0x019cd00011287984 */ /* 0x000ee20000000c00 */
[----:B0-----:R-:W-:-:S05]  /*19830*/  VIADD R58, R59, 0xffffff80 ;  /* 0xffffff803b3a7836 */ /* 0x001fca0000000000 */
[----:B------:R-:W-:-:S04]  /*19840*/  SHF.R.S32.HI R39, RZ, 0x1f, R58 ;  /* 0x0000001fff277819 */ /* 0x000fc8000001143a */
[----:B--2---:R-:W-:-:S04]  /*19850*/  LEA.HI R2, R39, R58, RZ, 0x2 ;  /* 0x0000003a27027211 */ /* 0x004fc800078f10ff */
[----:B------:R-:W-:Y:S02]  /*19860*/  LOP3.LUT R4, R2, 0x1ffffffc, RZ, 0xc0, !PT ;  /* 0x1ffffffc02047812 */ /* 0x000fe400078ec0ff */
[----:B------:R-:W-:-:S03]  /*19870*/  SHF.R.S32.HI R2, RZ, 0x2, R2 ;  /* 0x00000002ff027819 */ /* 0x000fc60000011402 */
[----:B------:R-:W-:-:S04]  /*19880*/  IMAD.IADD R4, R58, 0x1, -R4 ;  /* 0x000000013a047824 */ /* 0x000fc800078e0a04 */
[----:B------:R-:W-:Y:S01]  /*19890*/  IMAD.SHL.U32 R20, R4, 0x8, RZ ;  /* 0x0000000804147824 */ /* 0x000fe200078e00ff */
[----:B---3--:R0:W-:Y:S04]  /*198a0*/  STL.64 [R1+0x38], R40 ;  /* 0x0000382801007387 */ /* 0x0081e80000100a00 */
[----:B------:R0:W-:Y:S01]  /*198b0*/  STL.64 [R1+0x40], R42 ;  /* 0x0000402a01007387 */ /* 0x0001e20000100a00 */
[----:B------:R-:W-:Y:S06]  /*198c0*/  BAR.ARV 0x4, 0x200 ;  /* 0x0108000000007b1d */ /* 0x000fec0000002000 */
[----:B------:R-:W-:Y:S05]  /*198d0*/  @P0 BRA `(.L_x_1265) ;  /* 0x0000001400380947 */ /* 0x000fea0003800000 */
[----:B------:R-:W-:Y:S01]  /*198e0*/  IMAD.SHL.U32 R4, R59, 0x4, RZ ;  /* 0x000000043b047824 */ /* 0x000fe200078e00ff */
[----:B------:R-:W-:Y:S01]  /*198f0*/  ULDC.64 UR4, c[0x4][0x38] ;  /* 0x01000e0000047ab9 */ /* 0x000fe20000000a00 */
[----:B------:R-:W2:Y:S03]  /*19900*/  LDL R60, [R1+0x50] ;  /* 0x00005000013c7983 */ /* 0x000ea60000100800 */
[----:B------:R-:W-:-:S04]  /*19910*/  LOP3.LUT R4, R4, 0xc, RZ, 0xc0, !PT ;  /* 0x0000000c04047812 */ /* 0x000fc800078ec0ff */
[----:B------:R-:W-:-:S05]  /*19920*/  IADD3 R4, P0, R4, UR4, RZ ;  /* 0x0000000404047c10 */ /* 0x000fca000ff1e0ff */
[----:B------:R-:W-:Y:S01]  /*19930*/  IMAD.X R5, RZ, RZ, UR5, P0 ;  /* 0x00000005ff057e24 */ /* 0x000fe200080e06ff */
[----:B-----5:R-:W3:Y:S01]  /*19940*/  S2R R24, SR_SWINHI ;  /* 0x0000000000187919 */ /* 0x020ee20000002f00 */
[----:B------:R-:W-:Y:S01]  /*19950*/  F2FP.BF16.F32.PACK_AB R35, R92, R35 ;  /* 0x000000235c23723e */ /* 0x000fe200000010ff */
[----:B------:R-:W-:Y:S02]  /*19960*/  ULDC.64 UR4, c[0x0][0xbd8] ;  /* 0x0002f60000047ab9 */ /* 0x000fe40000000a00 */
[----:B------:R4:W2:Y:S01]  /*19970*/  LDG.E.CONSTANT R4, desc[UR40][R4.64] ;  /* 0x0000002804047981 */ /* 0x0008a2000c1e9900 */
[----:B------:R-:W-:Y:S02]  /*19980*/  F2FP.BF16.F32.PACK_AB R6, R93, R6 ;  /* 0x000000065d06723e */ /* 0x000fe400000010ff */
[----:B------:R-:W-:Y:S02]  /*19990*/  F2FP.BF16.F32.PACK_AB R31, R100, R31 ;  /* 0x0000001f641f723e */ /* 0x000fe400000010ff */
[----:B------:R-:W-:-:S02]  /*199a0*/  F2FP.BF16.F32.PACK_AB R36, R36, R97 ;  /* 0x000000612424723e */ /* 0x000fc400000010ff */
[----:B------:R-:W-:Y:S02]  /*199b0*/  F2FP.BF16.F32.PACK_AB R27, R27, R104 ;  /* 0x000000681b1b723e */ /* 0x000fe400000010ff */
[----:B------:R-:W-:Y:S02]  /*199c0*/  F2FP.BF16.F32.PACK_AB R32, R32, R105 ;  /* 0x000000692020723e */ /* 0x000fe400000010ff */
[----:B----4-:R-:W-:Y:S02]  /*199d0*/  LOP3.LUT P1, R5, R59, 0x3, RZ, 0xc0, !PT ;  /* 0x000000033b057812 */ /* 0x010fe4000782c0ff */
[----:B------:R-:W-:Y:S02]  /*199e0*/  F2FP.BF16.F32.PACK_AB R21, R21, R112 ;  /* 0x000000701515723e */ /* 0x000fe400000010ff */
[----:B------:R-:W-:Y:S02]  /*199f0*/  ISETP.EQ.OR P1, PT, R5, 0x3, !P1 ;  /* 0x000000030500780c */ /* 0x000fe40004f22670 */
[----:B------:R-:W-:-:S02]  /*19a00*/  LEA.HI R5, R39, R58, RZ, 0x4 ;  /* 0x0000003a27057211 */ /* 0x000fc400078f20ff */
[----:B------:R-:W-:Y:S02]  /*19a10*/  F2FP.BF16.F32.PACK_AB R28, R28, R113 ;  /* 0x000000711c1c723e */ /* 0x000fe400000010ff */
[----:B-1----:R-:W-:Y:S02]  /*19a20*/  SEL R37, R35, R6, P1 ;  /* 0x0000000623257207 */ /* 0x002fe40000800000 */
[----:B0-----:R-:W-:Y:S02]  /*19a30*/  SEL R40, R6, R35, P1 ;  /* 0x0000002306287207 */ /* 0x001fe40000800000 */
[----:B------:R-:W-:Y:S02]  /*19a40*/  LEA.HI R39, R39, R58, RZ, 0x5 ;  /* 0x0000003a27277211 */ /* 0x000fe400078f28ff */
[----:B------:R-:W-:Y:S02]  /*19a50*/  SEL R35, R31, R36, P1 ;  /* 0x000000241f237207 */ /* 0x000fe40000800000 */
[----:B------:R-:W-:Y:S01]  /*19a60*/  SEL R36, R36, R31, P1 ;  /* 0x0000001f24247207 */ /* 0x000fe20000800000 */
[----:B------:R-:W-:Y:S01]  /*19a70*/  IMAD.SHL.U32 R39, R39, 0x10, RZ ;  /* 0x0000001027277824 */ /* 0x000fe200078e00ff */
[----:B------:R-:W-:-:S02]  /*19a80*/  SHF.R.S32.HI R6, RZ, 0x4, R5 ;  /* 0x00000004ff067819 */ /* 0x000fc40000011405 */
[----:B------:R-:W-:Y:S02]  /*19a90*/  SEL R31, R27, R32, P1 ;  /* 0x000000201b1f7207 */ /* 0x000fe40000800000 */
[----:B------:R-:W-:Y:S02]  /*19aa0*/  SEL R42, R32, R27, P1 ;  /* 0x0000001b202a7207 */ /* 0x000fe40000800000 */
[----:B------:R-:W-:Y:S02]  /*19ab0*/  SEL R27, R21, R28, P1 ;  /* 0x0000001c151b7207 */ /* 0x000fe40000800000 */
[----:B------:R-:W-:Y:S02]  /*19ac0*/  SEL R44, R28, R21, P1 ;  /* 0x000000151c2c7207 */ /* 0x000fe40000800000 */
[----:B------:R-:W-:Y:S02]  /*19ad0*/  F2FP.BF16.F32.PACK_AB R13, R13, R120 ;  /* 0x000000780d0d723e */ /* 0x000fe400000010ff */
[----:B------:R-:W-:-:S02]  /*19ae0*/  F2FP.BF16.F32.PACK_AB R10, R10, R121 ;  /* 0x000000790a0a723e */ /* 0x000fc400000010ff */
[C---:B------:R-:W-:Y:S02]  /*19af0*/  LOP3.LUT R28, R5.reuse, 0x7fffff0, RZ, 0xc0, !PT ;  /* 0x07fffff0051c7812 */ /* 0x040fe400078ec0ff */
[----:B------:R-:W-:Y:S02]  /*19b00*/  LEA.HI R5, R5, R6, RZ, 0x1 ;  /* 0x0000000605057211 */ /* 0x000fe400078f08ff */
[----:B------:R-:W-:Y:S01]  /*19b10*/  SEL R21, R13, R10, P1 ;  /* 0x0000000a0d157207 */ /* 0x000fe20000800000 */
[----:B------:R-:W-:Y:S01]  /*19b20*/  IMAD.IADD R28, R58, 0x1, -R28 ;  /* 0x000000013a1c7824 */ /* 0x000fe200078e0a1c */
[----:B------:R-:W-:Y:S02]  /*19b30*/  SEL R46, R10, R13, P1 ;  /* 0x0000000d0a2e7207 */ /* 0x000fe40000800000 */
[----:B------:R-:W-:Y:S02]  /*19b40*/  LOP3.LUT R13, R39, 0xfffffe00, RZ, 0xc0, !PT ;  /* 0xfffffe00270d7812 */ /* 0x000fe400078ec0ff */
[----:B------:R-:W-:-:S02]  /*19b50*/  LOP3.LUT R5, R5, 0x1ffffffe, RZ, 0xc0, !PT ;  /* 0x1ffffffe05057812 */ /* 0x000fc400078ec0ff */
[----:B------:R-:W-:Y:S01]  /*19b60*/  F2FP.BF16.F32.PACK_AB R33, R94, R33 ;  /* 0x000000215e21723e */ /* 0x000fe200000010ff */
[----:B------:R-:W-:Y:S01]  /*19b70*/  IMAD R28, R28, 0x20, R13 ;  /* 0x000000201c1c7824 */ /* 0x000fe200078e020d */
[----:B------:R-:W-:Y:S01]  /*19b80*/  F2FP.BF16.F32.PACK_AB R38, R95, R38 ;  /* 0x000000265f26723e */ /* 0x000fe200000010ff */
[----:B------:R-:W-:Y:S01]  /*19b90*/  IMAD.IADD R5, R6, 0x1, -R5 ;  /* 0x0000000106057824 */ /* 0x000fe200078e0a05 */
[----:B------:R-:W-:Y:S02]  /*19ba0*/  F2FP.BF16.F32.PACK_AB R29, R102, R29 ;  /* 0x0000001d661d723e */ /* 0x000fe400000010ff */
[----:B------:R-:W-:Y:S01]  /*19bb0*/  F2FP.BF16.F32.PACK_AB R34, R103, R34 ;  /* 0x000000226722723e */ /* 0x000fe200000010ff */
[----:B------:R-:W-:Y:S01]  /*19bc0*/  IMAD R5, R5, 0x8, R28 ;  /* 0x0000000805057824 */ /* 0x000fe200078e021c */
[----:B------:R-:W-:Y:S02]  /*19bd0*/  SEL R41, R33, R38, P1 ;  /* 0x0000002621297207 */ /* 0x000fe40000800000 */
[----:B------:R-:W-:-:S02]  /*19be0*/  F2FP.BF16.F32.PACK_AB R25, R110, R25 ;  /* 0x000000196e19723e */ /* 0x000fc400000010ff */
[----:B------:R-:W-:Y:S02]  /*19bf0*/  F2FP.BF16.F32.PACK_AB R30, R111, R30 ;  /* 0x0000001e6f1e723e */ /* 0x000fe400000010ff */
[----:B------:R-:W-:Y:S02]  /*19c00*/  SEL R38, R38, R33, P1 ;  /* 0x0000002126267207 */ /* 0x000fe40000800000 */
[----:B------:R-:W-:Y:S02]  /*19c10*/  MOV R32, R17 ;  /* 0x0000001100207202 */ /* 0x000fe40000000f00 */
[----:B---3--:R-:W-:Y:S02]  /*19c20*/  MOV R33, R24 ;  /* 0x0000001800217202 */ /* 0x008fe40000000f00 */
[----:B------:R-:W-:Y:S02]  /*19c30*/  SEL R43, R29, R34, P1 ;  /* 0x000000221d2b7207 */ /* 0x000fe40000800000 */
[----:B------:R-:W-:-:S02]  /*19c40*/  SEL R34, R34, R29, P1 ;  /* 0x0000001d22227207 */ /* 0x000fc40000800000 */
[----:B------:R-:W-:Y:S02]  /*19c50*/  SEL R29, R25, R30, P1 ;  /* 0x0000001e191d7207 */ /* 0x000fe40000800000 */
[----:B------:R-:W-:Y:S01]  /*19c60*/  SEL R30, R30, R25, P1 ;  /* 0x000000191e1e7207 */ /* 0x000fe20000800000 */
[----:B------:R-:W-:Y:S01]  /*19c70*/  IMAD.WIDE R24, R5, 0x2, R32 ;  /* 0x0000000205187825 */ /* 0x000fe200078e0220 */
[----:B------:R-:W-:Y:S02]  /*19c80*/  F2FP.BF16.F32.PACK_AB R9, R9, R128 ;  /* 0x000000800909723e */ /* 0x000fe400000010ff */
[----:B------:R-:W-:Y:S02]  /*19c90*/  F2FP.BF16.F32.PACK_AB R8, R8, R129 ;  /* 0x000000810808723e */ /* 0x000fe400000010ff */
[----:B------:R-:W-:Y:S02]  /*19ca0*/  LOP3.LUT R5, R24, 0x180, RZ, 0xc0, !PT ;  /* 0x0000018018057812 */ /* 0x000fe400078ec0ff */
[----:B------:R-:W-:-:S02]  /*19cb0*/  SEL R39, R9, R8, P1 ;  /* 0x0000000809277207 */ /* 0x000fc40000800000 */
[----:B------:R-:W-:Y:S02]  /*19cc0*/  SEL R48, R8, R9, P1 ;  /* 0x0000000908307207 */ /* 0x000fe40000800000 */
[----:B------:R-:W-:Y:S02]  /*19cd0*/  IADD3 R8, P5, R24, 0x20, RZ ;  /* 0x0000002018087810 */ /* 0x000fe40007fbe0ff */
[----:B------:R-:W-:Y:S02]  /*19ce0*/  SHF.R.U64 R5, R5, 0x3, RZ ;  /* 0x0000000305057819 */ /* 0x000fe400000012ff */
[----:B------:R-:W-:Y:S02]  /*19cf0*/  LOP3.LUT R6, R8, 0x180, RZ, 0xc0, !PT ;  /* 0x0000018008067812 */ /* 0x000fe400078ec0ff */
[C---:B------:R-:W-:Y:S02]  /*19d00*/  IADD3 R10, P4, R24.reuse, 0x3000, RZ ;  /* 0x00003000180a7810 */ /* 0x040fe40007f9e0ff */
[----:B------:R-:W-:-:S02]  /*19d10*/  IADD3 R51, P3, R24, 0x3020, RZ ;  /* 0x0000302018337810 */ /* 0x000fc40007f7e0ff */
[C---:B------:R-:W-:Y:S02]  /*19d20*/  IADD3 R53, P2, R24.reuse, 0x6000, RZ ;  /* 0x0000600018357810 */ /* 0x040fe40007f5e0ff */
[----:B------:R-:W-:Y:S01]  /*19d30*/  IADD3 R55, P0, R24, 0x6020, RZ ;  /* 0x0000602018377810 */ /* 0x000fe20007f1e0ff */
[--C-:B------:R-:W-:Y:S01]  /*19d40*/  IMAD.X R13, RZ, RZ, R25.reuse, P3 ;  /* 0x000000ffff0d7224 */ /* 0x100fe200018e0619 */
[----:B------:R-:W-:Y:S01]  /*19d50*/  F2FP.BF16.F32.PACK_AB R11, R126, R11 ;  /* 0x0000000b7e0b723e */ /* 0x000fe200000010ff */
[----:B------:R-:W-:Y:S01]  /*19d60*/  IMAD.X R9, RZ, RZ, R25, P2 ;  /* 0x000000ffff097224 */ /* 0x000fe200010e0619 */
[----:B------:R-:W-:Y:S02]  /*19d70*/  F2FP.BF16.F32.PACK_AB R14, R127, R14 ;  /* 0x0000000e7f0e723e */ /* 0x000fe400000010ff */
[----:B------:R-:W-:Y:S02]  /*19d80*/  LOP3.LUT R24, R5, R24, RZ, 0x3c, !PT ;  /* 0x0000001805187212 */ /* 0x000fe400078e3cff */
[----:B------:R-:W-:-:S02]  /*19d90*/  SHF.R.U64 R5, R6, 0x3, RZ ;  /* 0x0000000306057819 */ /* 0x000fc400000012ff */
[----:B------:R-:W-:Y:S02]  /*19da0*/  SEL R47, R11, R14, P1 ;  /* 0x0000000e0b2f7207 */ /* 0x000fe40000800000 */
[----:B------:R-:W-:Y:S01]  /*19db0*/  SEL R52, R14, R11, P1 ;  /* 0x0000000b0e347207 */ /* 0x000fe20000800000 */
[----:B------:R-:W-:Y:S01]  /*19dc0*/  IMAD.X R11, RZ, RZ, R25, P4 ;  /* 0x000000ffff0b7224 */ /* 0x000fe200020e0619 */
[----:B------:R-:W-:Y:S02]  /*19dd0*/  LOP3.LUT R14, R5, R8, RZ, 0x3c, !PT ;  /* 0x00000008050e7212 */ /* 0x000fe400078e3cff */
[----:B------:R-:W-:Y:S02]  /*19de0*/  LOP3.LUT R5, R10, 0x180, RZ, 0xc0, !PT ;  /* 0x000001800a057812 */ /* 0x000fe400078ec0ff */
[----:B------:R-:W-:Y:S02]  /*19df0*/  LOP3.LUT R8, R53, 0x180, RZ, 0xc0, !PT ;  /* 0x0000018035087812 */ /* 0x000fe400078ec0ff */
[----:B------:R-:W-:-:S02]  /*19e00*/  F2FP.BF16.F32.PACK_AB R15, R118, R15 ;  /* 0x0000000f760f723e */ /* 0x000fc400000010ff */
[----:B------:R-:W-:Y:S02]  /*19e10*/  F2FP.BF16.F32.PACK_AB R26, R119, R26 ;  /* 0x0000001a771a723e */ /* 0x000fe400000010ff */
[----:B------:R-:W-:Y:S02]  /*19e20*/  LOP3.LUT R6, R51, 0x180, RZ, 0xc0, !PT ;  /* 0x0000018033067812 */ /* 0x000fe400078ec0ff */
[----:B------:R-:W-:Y:S02]  /*19e30*/  SHF.R.U64 R5, R5, 0x3, RZ ;  /* 0x0000000305057819 */ /* 0x000fe400000012ff */
[----:B------:R-:W-:Y:S02]  /*19e40*/  SHF.R.U64 R8, R8, 0x3, RZ ;  /* 0x0000000308087819 */ /* 0x000fe400000012ff */
[----:B------:R-:W-:Y:S02]  /*19e50*/  F2FP.BF16.F32.PACK_AB R7, R134, R7 ;  /* 0x000000078607723e */ /* 0x000fe400000010ff */
[----:B------:R-:W-:-:S02]  /*19e60*/  F2FP.BF16.F32.PACK_AB R12, R135, R12 ;  /* 0x0000000c870c723e */ /* 0x000fc400000010ff */
[----:B------:R-:W-:Y:S02]  /*19e70*/  SEL R45, R15, R26, P1 ;  /* 0x0000001a0f2d7207 */ /* 0x000fe40000800000 */
[----:B------:R-:W-:Y:S01]  /*19e80*/  SEL R50, R26, R15, P1 ;  /* 0x0000000f1a327207 */ /* 0x000fe20000800000 */
[----:B------:R-:W-:Y:S01]  /*19e90*/  IMAD.X R15, RZ, RZ, R25, P5 ;  /* 0x000000ffff0f7224 */ /* 0x000fe200028e0619 */
[----:B------:R-:W-:Y:S02]  /*19ea0*/  LOP3.LUT R26, R55, 0x180, RZ, 0xc0, !PT ;  /* 0x00000180371a7812 */ /* 0x000fe400078ec0ff */
[----:B------:R-:W-:Y:S02]  /*19eb0*/  SHF.R.U64 R6, R6, 0x3, RZ ;  /* 0x0000000306067819 */ /* 0x000fe400000012ff */
[----:B------:R-:W-:Y:S02]  /*19ec0*/  LOP3.LUT R10, R5, R10, RZ, 0x3c, !PT ;  /* 0x0000000a050a7212 */ /* 0x000fe400078e3cff */
[----:B------:R-:W-:-:S02]  /*19ed0*/  LOP3.LUT R8, R8, R53, RZ, 0x3c, !PT ;  /* 0x0000003508087212 */ /* 0x000fc400078e3cff */
[----:B------:R-:W-:Y:S02]  /*19ee0*/  SEL R49, R7, R12, P1 ;  /* 0x0000000c07317207 */ /* 0x000fe40000800000 */
[----:B------:R-:W-:Y:S01]  /*19ef0*/  SEL R54, R12, R7, P1 ;  /* 0x000000070c367207 */ /* 0x000fe20000800000 */
[----:B------:R-:W-:Y:S01]  /*19f00*/  IMAD.X R7, RZ, RZ, R25, P0 ;  /* 0x000000ffff077224 */ /* 0x000fe200000e0619 */
[----:B------:R-:W-:Y:S02]  /*19f10*/  SHF.R.U64 R26, R26, 0x3, RZ ;  /* 0x000000031a1a7819 */ /* 0x000fe400000012ff */
[----:B------:R-:W-:Y:S02]  /*19f20*/  LOP3.LUT R12, R6, R51, RZ, 0x3c, !PT ;  /* 0x00000033060c7212 */ /* 0x000fe400078e3cff */
[----:B------:R-:W-:Y:S02]  /*19f30*/  MOV R56, R14 ;  /* 0x0000000e00387202 */ /* 0x000fe40000000f00 */
[----:B------:R-:W-:-:S02]  /*19f40*/  MOV R53, R8 ;  /* 0x0000000800357202 */ /* 0x000fc40000000f00 */
[----:B------:R-:W-:Y:S02]  /*19f50*/  LOP3.LUT R6, R26, R55, RZ, 0x3c, !PT ;  /* 0x000000371a067212 */ /* 0x000fe400078e3cff */
[----:B------:R-:W-:Y:S02]  /*19f60*/  MOV R15, R10 ;  /* 0x0000000a000f7202 */ /* 0x000fe40000000f00 */
[----:B------:R-:W-:Y:S02]  /*19f70*/  MOV R55, R12 ;  /* 0x0000000c00377202 */ /* 0x000fe40000000f00 */
[----:B------:R-:W-:Y:S02]  /*19f80*/  MOV R51, R6 ;  /* 0x0000000600337202 */ /* 0x000fe40000000f00 */
[----:B------:R-:W-:Y:S02]  /*19f90*/  MOV R57, R24 ;  /* 0x0000001800397202 */ /* 0x000fe40000000f00 */
[----:B------:R-:W-:-:S04]  /*19fa0*/  ISETP.NE.U32.AND P0, PT, RZ, UR4, PT ;  /* 0x00000004ff007c0c */ /* 0x000fc8000bf05070 */
[----:B------:R-:W-:Y:S01]  /*19fb0*/  ISETP.NE.AND.EX P0, PT, RZ, UR5, PT, P0 ;  /* 0x00000005ff007c0c */ /* 0x000fe2000bf05300 */
[----:B------:R-:W-:Y:S01]  /*19fc0*/  ULDC.64 UR4, c[0x0][0xbe0] ;  /* 0x0002f80000047ab9 */ /* 0x000fe20000000a00 */
[----:B--2---:R-:W-:Y:S01]  /*19fd0*/  LOP3.LUT R5, R4, 0x2, RZ, 0x3c, !PT ;  /* 0x0000000204057812 */ /* 0x004fe200078e3cff */
[----:B------:R-:W-:Y:S04]  /*19fe0*/  SHFL.IDX PT, R35, R35, R4, 0x1c1f ;  /* 0x001c1f0423237589 */ /* 0x000fe800000e0000 */
[----:B------:R-:W0:Y:S04]  /*19ff0*/  SHFL.IDX PT, R36, R36, R5, 0x1c1f ;  /* 0x001c1f0524247589 */ /* 0x000e2800000e0000 */
[----:B------:R-:W-:Y:S04]  /*1a000*/  SHFL.IDX PT, R37, R37, R4, 0x1c1f ;  /* 0x001c1f0425257589 */ /* 0x000fe800000e0000 */
[----:B------:R-:W1:Y:S04]  /*1a010*/  SHFL.IDX PT, R40, R40, R5, 0x1c1f ;  /* 0x001c1f0528287589 */ /* 0x000e6800000e0000 */
[----:B------:R-:W-:Y:S04]  /*1a020*/  SHFL.IDX PT, R31, R31, R4, 0x1c1f ;  /* 0x001c1f041f1f7589 */ /* 0x000fe800000e0000 */
[----:B------:R-:W-:Y:S04]  /*1a030*/  SHFL.IDX PT, R41, R41, R4, 0x1c1f ;  /* 0x001c1f0429297589 */ /* 0x000fe800000e0000 */
[----:B------:R-:W2:Y:S04]  /*1a040*/  SHFL.IDX PT, R42, R42, R5, 0x1c1f ;  /* 0x001c1f052a2a7589 */ /* 0x000ea800000e0000 */
[----:B------:R2:W3:Y:S01]  /*1a050*/  SHFL.IDX PT, R8, R38, R5, 0x1c1f ;  /* 0x001c1f0526087589 */ /* 0x0004e200000e0000 */
[----:B0-----:R-:W-:-:S03]  /*1a060*/  SEL R28, R35, R36, P1 ;  /* 0x00000024231c7207 */ /* 0x001fc60000800000 */
[----:B------:R-:W-:Y:S04]  /*1a070*/  SHFL.IDX PT, R43, R43, R4, 0x1c1f ;  /* 0x001c1f042b2b7589 */ /* 0x000fe800000e0000 */
[----:B------:R-:W0:Y:S01]  /*1a080*/  SHFL.IDX PT, R10, R34, R5, 0x1c1f ;  /* 0x001c1f05220a7589 */ /* 0x000e2200000e0000 */
[----:B-1----:R-:W-:Y:S02]  /*1a090*/  SEL R24, R37, R40, P1 ;  /* 0x0000002825187207 */ /* 0x002fe40000800000 */
[----:B------:R-:W-:Y:S01]  /*1a0a0*/  SEL R26, R40, R37, P1 ;  /* 0x00000025281a7207 */ /* 0x000fe20000800000 */
[----:B------:R-:W-:Y:S04]  /*1a0b0*/  SHFL.IDX PT, R11, R29, R4, 0x1c1f ;  /* 0x001c1f041d0b7589 */ /* 0x000fe800000e0000 */
[----:B------:R1:W4:Y:S04]  /*1a0c0*/  SHFL.IDX PT, R12, R30, R5, 0x1c1f ;  /* 0x001c1f051e0c7589 */ /* 0x00032800000e0000 */
[----:B------:R0:W-:Y:S01]  /*1a0d0*/  SHFL.IDX PT, R6, R27, R4, 0x1c1f ;  /* 0x001c1f041b067589 */ /* 0x0001e200000e0000 */
[----:B--2---:R-:W-:-:S03]  /*1a0e0*/  SEL R38, R42, R31, P1 ;  /* 0x0000001f2a267207 */ /* 0x004fc60000800000 */
[----:B------:R2:W-:Y:S01]  /*1a0f0*/  SHFL.IDX PT, R14, R39, R4, 0x1c1f ;  /* 0x001c1f04270e7589 */ /* 0x0005e200000e0000 */
[----:B---3--:R-:W-:Y:S02]  /*1a100*/  SEL R25, R41, R8, P1 ;  /* 0x0000000829197207 */ /* 0x008fe40000800000 */
[----:B-1----:R-:W-:Y:S01]  /*1a110*/  SEL R30, R36, R35, P1 ;  /* 0x00000023241e7207 */ /* 0x002fe20000800000 */
[----:B------:R-:W-:Y:S01]  /*1a120*/  SHFL.IDX PT, R7, R44, R5, 0x1c1f ;  /* 0x001c1f052c077589 */ /* 0x000fe200000e0000 */
[----:B------:R-:W-:Y:S01]  /*1a130*/  SEL R36, R31, R42, P1 ;  /* 0x0000002a1f247207 */ /* 0x000fe20000800000 */
[----:B------:R-:W1:Y:S01]  /*1a140*/  LDC.64 R34, c[0x0][0xbd8] ;  /* 0x0002f600ff227b82 */ /* 0x000e620000000a00 */
[----:B0-----:R-:W-:-:S07]  /*1a150*/  SEL R27, R8, R41, P1 ;  /* 0x00000029081b7207 */ /* 0x001fce0000800000 */
[----:B------:R-:W-:Y:S01]  /*1a160*/  BAR.SYNC.DEFER_BLOCKING 0x1, 0x180 ;  /* 0x0046000000007b1d */ /* 0x000fe20000010000 */
[----:B------:R-:W-:Y:S01]  /*1a170*/  SEL R29, R43, R10, P1 ;  /* 0x0000000a2b1d7207 */ /* 0x000fe20000800000 */
[----:B------:R-:W-:Y:S01]  /*1a180*/  IMAD.MOV.U32 R41, RZ, RZ, RZ ;  /* 0x000000ffff297224 */ /* 0x000fe200078e00ff */
[----:B------:R-:W-:-:S03]  /*1a190*/  SEL R31, R10, R43, P1 ;  /* 0x0000002b0a1f7207 */ /* 0x000fc60000800000 */
[----:B------:R-:W0:Y:S01]  /*1a1a0*/  SHFL.IDX PT, R9, R48, R5, 0x1c1f ;  /* 0x001c1f0530097589 */ /* 0x000e2200000e0000 */
[----:B----4-:R-:W-:Y:S02]  /*1a1b0*/  SEL R37, R11, R12, P1 ;  /* 0x0000000c0b257207 */ /* 0x010fe40000800000 */
[----:B--2---:R-:W-:Y:S01]  /*1a1c0*/  SEL R39, R12, R11, P1 ;  /* 0x0000000b0c277207 */ /* 0x004fe20000800000 */
[----:B------:R-:W-:Y:S04]  /*1a1d0*/  SHFL.IDX PT, R21, R21, R4, 0x1c1f ;  /* 0x001c1f0415157589 */ /* 0x000fe800000e0000 */
[----:B------:R-:W-:Y:S04]  /*1a1e0*/  SHFL.IDX PT, R45, R45, R4, 0x1c1f ;  /* 0x001c1f042d2d7589 */ /* 0x000fe800000e0000 */
[----:B------:R-:W-:Y:S01]  /*1a1f0*/  SHFL.IDX PT, R47, R47, R4, 0x1c1f ;  /* 0x001c1f042f2f7589 */ /* 0x000fe200000e0000 */
[----:B-1----:R-:W-:-:S03]  /*1a200*/  IMAD.WIDE R34, R60, 0x4, R34 ;  /* 0x000000043c227825 */ /* 0x002fc600078e0222 */
[----:B------:R1:W-:Y:S04]  /*1a210*/  SHFL.IDX PT, R49, R49, R4, 0x1c1f ;  /* 0x001c1f0431317589 */ /* 0x0003e800000e0000 */
[----:B------:R-:W2:Y:S04]  /*1a220*/  SHFL.IDX PT, R46, R46, R5, 0x1c1f ;  /* 0x001c1f052e2e7589 */ /* 0x000ea800000e0000 */
[----:B------:R-:W3:Y:S01]  /*1a230*/  SHFL.IDX PT, R50, R50, R5, 0x1c1f ;  /* 0x001c1f0532327589 */ /* 0x000ee200000e0000 */
[----:B0-----:R-:W-:Y:S02]  /*1a240*/  SEL R12, R14, R9, P1 ;  /* 0x000000090e0c7207 */ /* 0x001fe40000800000 */
[----:B-1----:R-:W-:Y:S01]  /*1a250*/  SEL R4, R6, R7, P1 ;  /* 0x0000000706047207 */ /* 0x002fe20000800000 */
[----:B------:R-:W0:Y:S01]  /*1a260*/  SHFL.IDX PT, R52, R52, R5, 0x1c1f ;  /* 0x001c1f0534347589 */ /* 0x000e2200000e0000 */
[----:B------:R-:W-:-:S02]  /*1a270*/  SEL R6, R7, R6, P1 ;  /* 0x0000000607067207 */ /* 0x000fc40000800000 */
[----:B------:R-:W-:Y:S01]  /*1a280*/  SEL R14, R9, R14, P1 ;  /* 0x0000000e090e7207 */ /* 0x000fe20000800000 */
[----:B------:R3:W1:Y:S04]  /*1a290*/  SHFL.IDX PT, R54, R54, R5, 0x1c1f ;  /* 0x001c1f0536367589 */ /* 0x00066800000e0000 */
[----:B------:R-:W-:Y:S04]  /*1a2a0*/  STSM.16.M88.4 [R57], R24 ;  /* 0x0000001839007844 */ /* 0x000fe80000000200 */
[----:B------:R-:W-:Y:S04]  /*1a2b0*/  STSM.16.M88.4 [R56], R28 ;  /* 0x0000001c38007844 */ /* 0x000fe80000000200 */
[----:B------:R4:W-:Y:S01]  /*1a2c0*/  STSM.16.M88.4 [R15], R36 ;  /* 0x000000240f007844 */ /* 0x0009e20000000200 */
[----:B--2---:R-:W-:-:S02]  /*1a2d0*/  SEL R8, R21, R46, P1 ;  /* 0x0000002e15087207 */ /* 0x004fc40000800000 */
[----:B------:R-:W-:Y:S02]  /*1a2e0*/  SEL R10, R46, R21, P1 ;  /* 0x000000152e0a7207 */ /* 0x000fe40000800000 */
[----:B---3--:R-:W-:Y:S02]  /*1a2f0*/  SEL R5, R45, R50, P1 ;  /* 0x000000322d057207 */ /* 0x008fe40000800000 */
[----:B------:R-:W-:Y:S02]  /*1a300*/  SEL R7, R50, R45, P1 ;  /* 0x0000002d32077207 */ /* 0x000fe40000800000 */
[----:B0-----:R-:W-:Y:S02]  /*1a310*/  SEL R9, R47, R52, P1 ;  /* 0x000000342f097207 */ /* 0x001fe40000800000 */
[----:B------:R-:W-:Y:S01]  /*1a320*/  SEL R11, R52, R47, P1 ;  /* 0x0000002f340b7207 */ /* 0x000fe20000800000 */
[----:B------:R0:W-:Y:S01]  /*1a330*/  STSM.16.M88.4 [R55], R4 ;  /* 0x0000000437007844 */ /* 0x0001e20000000200 */
[----:B-1----:R-:W-:-:S02]  /*1a340*/  SEL R13, R49, R54, P1 ;  /* 0x00000036310d7207 */ /* 0x002fc40000800000 */
[----:B----4-:R-:W-:Y:S01]  /*1a350*/  SEL R15, R54, R49, P1 ;  /* 0x00000031360f7207 */ /* 0x010fe20000800000 */
[----:B------:R1:W-:Y:S01]  /*1a360*/  STSM.16.M88.4 [R53], R8 ;  /* 0x0000000835007844 */ /* 0x0003e20000000200 */
[----:B------:R-:W-:-:S03]  /*1a370*/  ISETP.NE.U32.AND P1, PT, RZ, UR4, PT ;  /* 0x00000004ff007c0c */ /* 0x000fc6000bf25070 */
[----:B------:R1:W-:Y:S01]  /*1a380*/  STSM.16.M88.4 [R51], R12 ;  /* 0x0000000c33007844 */ /* 0x0003e20000000200 */
[----:B------:R-:W-:Y:S01]  /*1a390*/  BAR.SYNC.DEFER_BLOCKING 0x1, 0x180 ;  /* 0x0046000000007b1d */ /* 0x000fe20000010000 */
[----:B------:R-:W-:-:S13]  /*1a3a0*/  ISETP.NE.AND.EX P1, PT, RZ, UR5, PT, P1 ;  /* 0x00000005ff007c0c */ /* 0x000fda000bf25310 */
[----:B------:R-:W0:Y:S01]  /*1a3b0*/  @P1 LDC.64 R24, c[0x0][0xbe0] ;  /* 0x0002f800ff181b82 */ /* 0x000e220000000a00 */
[----:B------:R-:W-:Y:S02]  /*1a3c0*/  ULDC UR4, c[0x0][0xa88] ;  /* 0x0002a20000047ab9 */ /* 0x000fe40000000800 */
[----:B------:R-:W-:Y:S01]  /*1a3d0*/  IMAD.U32 R40, RZ, RZ, UR4 ;  /* 0x00000004ff287e24 */ /* 0x000fe2000f8e00ff */
[----:B------:R1:W5:Y:S01]  /*1a3e0*/  @P0 LDG.E R41, desc[UR40][R34.64] ;  /* 0x0000002822290981 */ /* 0x000362000c1e1900 */
[----:B------:R-:W-:-:S04]  /*1a3f0*/  IMAD R21, R2, 0x20, R20 ;  /* 0x0000002002157824 */ /* 0x000fc800078e0214 */
[----:B------:R-:W-:-:S04]  /*1a400*/  IMAD.WIDE R32, R21, 0x2, R32 ;  /* 0x0000000215207825 */ /* 0x000fc800078e0220 */
[----:B0-----:R-:W-:-:S05]  /*1a410*/  @P1 IMAD.WIDE R4, R60, 0x4, R24 ;  /* 0x000000043c041825 */ /* 0x001fca00078e0218 */
[----:B------:R1:W5:Y:S01]  /*1a420*/  @P1 LDG.E R40, desc[UR40][R4.64] ;  /* 0x0000002804281981 */ /* 0x000362000c1e1900 */
[----:B------:R-:W-:Y:S05]  /*1a430*/  @P1 BRA `(.L_x_1266) ;  /* 0x0000000000101947 */ /* 0x000fea0003800000 */
[----:B------:R-:W-:Y:S05]  /*1a440*/  @!P0 BRA `(.L_x_1266) ;  /* 0x00000000000c8947 */ /* 0x000fea0003800000 */
[----:B-1----:R-:W2:Y:S04]  /*1a450*/  LDG.E R5, desc[UR40][R34.64] ;  /* 0x0000002822057981 */ /* 0x002ea8000c1e1900 */
[----:B-----5:R-:W2:Y:S02]  /*1a460*/  LDG.E R40, desc[UR40][R34.64+0x4] ;  /* 0x0000042822287981 */ /* 0x020ea4000c1e1900 */
[----:B--2---:R-:W-:-:S07]  /*1a470*/  IMAD.IADD R40, R40, 0x1, -R5 ;  /* 0x0000000128287824 */ /* 0x004fce00078e0a05 */
.L_x_1266:
[----:B------:R-:W2:Y:S01]  /*1a480*/  LDL R6, [R1+0x60] ;  /* 0x0000600001067983 */ /* 0x000ea20000100800 */
[----:B------:R-:W-:-:S03]  /*1a490*/  ULDC.64 UR4, c[0x0][0xb70] ;  /* 0x0002dc0000047ab9 */ /* 0x000fc60000000a00 */
[----:B------:R-:W3:Y:S04]  /*1a4a0*/  LDL.LU R47, [R1+0x4c] ;  /* 0x00004c00012f7983 */ /* 0x000ee80000300800 */
[----:B------:R-:W2:Y:S01]  /*1a4b0*/  LDL.LU R46, [R1+0x58] ;  /* 0x00005800012e7983 */ /* 0x000ea20000300800 */
[--C-:B-----5:R-:W-:Y:S01]  /*1a4c0*/  SHF.R.S32.HI R37, RZ, 0x1f, R41.reuse ;  /* 0x0000001fff257819 */ /* 0x120fe20000011429 */
[----:B------:R-:W-:Y:S01]  /*1a4d0*/  IMAD.MOV.U32 R36, RZ, RZ, R41 ;  /* 0x000000ffff247224 */ /* 0x000fe200078e0029 */
[----:B-1----:R-:W-:Y:S01]  /*1a4e0*/  IADD3 R9, P1, R32, 0x1800, RZ ;  /* 0x0000180020097810 */ /* 0x002fe20007f3e0ff */
[----:B------:R-:W-:Y:S01]  /*1a4f0*/  VIADD R14, R59, 0xffffff80 ;  /* 0xffffff803b0e7836 */ /* 0x000fe20000000000 */
[----:B------:R-:W-:Y:S02]  /*1a500*/  SHF.R.S32.HI R44, RZ, 0x1f, R60 ;  /* 0x0000001fff2c7819 */ /* 0x000fe4000001143c */
[----:B------:R-:W-:-:S02]  /*1a510*/  LOP3.LUT R8, R9, 0x180, RZ, 0xc0, !PT ;  /* 0x0000018009087812 */ /* 0x000fc400078ec0ff */
[----:B------:R-:W-:Y:S02]  /*1a520*/  SEL R44, R44, RZ, !P0 ;  /* 0x000000ff2c2c7207 */ /* 0x000fe40004000000 */
[----:B------:R-:W-:Y:S02]  /*1a530*/  SEL R45, R60, RZ, !P0 ;  /* 0x000000ff3c2d7207 */ /* 0x000fe40004000000 */
[----:B------:R-:W-:Y:S02]  /*1a540*/  SHF.R.S32.HI R10, RZ, 0x1f, R14 ;  /* 0x0000001fff0a7819 */ /* 0x000fe4000001140e */
[----:B------:R-:W-:Y:S02]  /*1a550*/  SHF.R.U64 R8, R8, 0x3, RZ ;  /* 0x0000000308087819 */ /* 0x000fe400000012ff */
[----:B------:R-:W-:Y:S02]  /*1a560*/  LEA.HI R10, R10, R14, RZ, 0x7 ;  /* 0x0000000e0a0a7211 */ /* 0x000fe400078f38ff */
[----:B------:R-:W-:-:S02]  /*1a570*/  LOP3.LUT R8, R8, R9, RZ, 0x3c, !PT ;  /* 0x0000000908087212 */ /* 0x000fc400078e3cff */
[----:B------:R-:W-:Y:S02]  /*1a580*/  LOP3.LUT R10, R10, 0xffffff80, RZ, 0xc0, !PT ;  /* 0xffffff800a0a7812 */ /* 0x000fe400078ec0ff */
[C---:B------:R-:W-:Y:S02]  /*1a590*/  IADD3 R13, P4, R32.reuse, 0x3000, RZ ;  /* 0x00003000200d7810 */ /* 0x040fe40007f9e0ff */
[----:B------:R-:W-:Y:S01]  /*1a5a0*/  IADD3 R25, P3, R32, 0x4800, RZ ;  /* 0x0000480020197810 */ /* 0x000fe20007f7e0ff */
[----:B------:R-:W-:Y:S01]  /*1a5b0*/  IMAD.IADD R10, R14, 0x1, -R10 ;  /* 0x000000010e0a7824 */ /* 0x000fe200078e0a0a */
[----:B------:R-:W-:Y:S02]  /*1a5c0*/  IADD3 R29, P2, R32, 0x6000, RZ ;  /* 0x00006000201d7810 */ /* 0x000fe40007f5e0ff */
[----:B------:R-:W-:Y:S02]  /*1a5d0*/  LOP3.LUT R12, R13, 0x180, RZ, 0xc0, !PT ;  /* 0x000001800d0c7812 */ /* 0x000fe400078ec0ff */
[----:B------:R-:W-:-:S02]  /*1a5e0*/  LOP3.LUT P0, RZ, R10, 0x3, RZ, 0xc0, !PT ;  /* 0x000000030aff7812 */ /* 0x000fc4000780c0ff */
[----:B------:R-:W-:Y:S02]  /*1a5f0*/  LOP3.LUT R24, R25, 0x180, RZ, 0xc0, !PT ;  /* 0x0000018019187812 */ /* 0x000fe400078ec0ff */
        /* <DEDUP_REMOVED lines=10> */
[----:B------:R-:W-:Y:S01]  /*1a6a0*/  SHF.R.S32.HI R21, RZ, 0x1f, R20 ;  /* 0x0000001fff157819 */ /* 0x000fe20000011414 */
[----:B------:R-:W-:Y:S01]  /*1a6b0*/  BSSY B1, `(.L_x_1267) ;  /* 0x0000058000017945 */ /* 0x000fe20003800000 */
[----:B---3--:R-:W-:Y:S01]  /*1a6c0*/  SHF.R.S32.HI R43, RZ, 0x1f, R47 ;  /* 0x0000001fff2b7819 */ /* 0x008fe2000001142f */
[----:B--2---:R-:W-:-:S04]  /*1a6d0*/  IMAD R11, R46, 0xc0, R6 ;  /* 0x000000c02e0b7824 */ /* 0x004fc800078e0206 */
[----:B------:R-:W-:-:S04]  /*1a6e0*/  IMAD R4, R43, UR4, RZ ;  /* 0x000000042b047c24 */ /* 0x000fc8000f8e02ff */
[C---:B------:R-:W-:Y:S02]  /*1a6f0*/  IMAD R7, R47.reuse, UR5, R4 ;  /* 0x000000052f077c24 */ /* 0x040fe4000f8e0204 */
[----:B------:R-:W-:Y:S01]  /*1a700*/  IMAD.WIDE.U32 R4, R47, UR4, R36 ;  /* 0x000000042f047c25 */ /* 0x000fe2000f8e0024 */
[----:B------:R-:W-:-:S03]  /*1a710*/  ULDC.64 UR4, c[0x0][0xb78] ;  /* 0x0002de0000047ab9 */ /* 0x000fc60000000a00 */
[----:B------:R-:W-:Y:S01]  /*1a720*/  IMAD.IADD R5, R5, 0x1, R7 ;  /* 0x0000000105057824 */ /* 0x000fe200078e0207 */
[----:B------:R-:W-:Y:S01]  /*1a730*/  SHF.R.S32.HI R7, RZ, 0x1f, R11 ;  /* 0x0000001fff077819 */ /* 0x000fe2000001140b */
[----:B------:R-:W-:Y:S02]  /*1a740*/  IMAD R6, R44, UR4, RZ ;  /* 0x000000042c067c24 */ /* 0x000fe4000f8e02ff */
[----:B------:R-:W-:-:S04]  /*1a750*/  IMAD.WIDE.U32 R4, R45, UR4, R4 ;  /* 0x000000042d047c25 */ /* 0x000fc8000f8e0004 */
[----:B------:R-:W-:Y:S01]  /*1a760*/  IMAD R9, R45, UR5, R6 ;  /* 0x000000052d097c24 */ /* 0x000fe2000f8e0206 */
[----:B------:R-:W-:Y:S01]  /*1a770*/  IADD3 R6, P5, R11, R4, RZ ;  /* 0x000000040b067210 */ /* 0x000fe20007fbe0ff */
[----:B------:R-:W-:Y:S01]  /*1a780*/  ULDC.64 UR4, c[0x0][0xb40] ;  /* 0x0002d00000047ab9 */ /* 0x000fe20000000a00 */
[----:B------:R-:W-:Y:S02]  /*1a790*/  LOP3.LUT R4, R32, 0x180, RZ, 0xc0, !PT ;  /* 0x0000018020047812 */ /* 0x000fe400078ec0ff */
[----:B------:R-:W-:Y:S01]  /*1a7a0*/  IADD3.X R7, R7, R5, R9, P5, !PT ;  /* 0x0000000507077210 */ /* 0x000fe20002ffe409 */
[C---:B------:R-:W-:Y:S01]  /*1a7b0*/  VIADD R5, R11.reuse, 0x8 ;  /* 0x000000080b057836 */ /* 0x040fe20000000000 */
[C---:B------:R-:W-:Y:S01]  /*1a7c0*/  LEA R38, P6, R6.reuse, UR4, 0x2 ;  /* 0x0000000406267c11 */ /* 0x040fe2000f8c10ff */
[----:B------:R-:W-:Y:S01]  /*1a7d0*/  IMAD.X R9, RZ, RZ, R33, P1 ;  /* 0x000000ffff097224 */ /* 0x000fe200008e0621 */
[----:B------:R-:W-:Y:S02]  /*1a7e0*/  ISETP.GE.OR P5, PT, R11, R40, P0 ;  /* 0x000000280b00720c */ /* 0x000fe400007a6670 */
[----:B------:R-:W-:Y:S01]  /*1a7f0*/  LEA.HI.X R39, R6, UR5, R7, 0x2, P6 ;  /* 0x0000000506277c11 */ /* 0x000fe2000b0f1407 */
[----:B------:R-:W-:Y:S01]  /*1a800*/  ULDC.64 UR4, c[0x0][0xaa0] ;  /* 0x0002a80000047ab9 */ /* 0x000fe20000000a00 */
[----:B------:R-:W-:-:S02]  /*1a810*/  IADD3 R7, P6, R32, 0x7800, RZ ;  /* 0x0000780020077810 */ /* 0x000fc40007fde0ff */
[----:B------:R-:W-:Y:S02]  /*1a820*/  ISETP.GE.OR P0, PT, R5, R40, P0 ;  /* 0x000000280500720c */ /* 0x000fe40000706670 */
[----:B------:R-:W-:Y:S01]  /*1a830*/  LOP3.LUT R6, R7, 0x180, RZ, 0xc0, !PT ;  /* 0x0000018007067812 */ /* 0x000fe200078ec0ff */
[--C-:B------:R-:W-:Y:S01]  /*1a840*/  IMAD.X R35, RZ, RZ, R33.reuse, P6 ;  /* 0x000000ffff237224 */ /* 0x100fe200030e0621 */
[----:B------:R-:W-:Y:S02]  /*1a850*/  SHF.R.U64 R5, R4, 0x3, RZ ;  /* 0x0000000304057819 */ /* 0x000fe400000012ff */
[----:B------:R-:W-:Y:S01]  /*1a860*/  SHF.R.U64 R6, R6, 0x3, RZ ;  /* 0x0000000306067819 */ /* 0x000fe200000012ff */
[----:B------:R-:W-:Y:S01]  /*1a870*/  @!P5 STG.E desc[UR40][R38.64], R3 ;  /* 0x000000032600d986 */ /* 0x000fe2000c101928 */
[----:B------:R-:W-:Y:S01]  /*1a880*/  LOP3.LUT R4, R5, R32, RZ, 0x3c, !PT ;  /* 0x0000002005047212 */ /* 0x000fe200078e3cff */
[----:B------:R-:W-:Y:S01]  /*1a890*/  IMAD.MOV.U32 R5, RZ, RZ, R33 ;  /* 0x000000ffff057224 */ /* 0x000fe200078e0021 */
[----:B------:R-:W-:-:S03]  /*1a8a0*/  LOP3.LUT R34, R6, R7, RZ, 0x3c, !PT ;  /* 0x0000000706227212 */ /* 0x000fc600078e3cff */
[----:B------:R0:W-:Y:S01]  /*1a8b0*/  @!P0 STG.E desc[UR40][R38.64+0x20], R0 ;  /* 0x0000200026008986 */ /* 0x0001e2000c101928 */
[----:B------:R-:W-:-:S03]  /*1a8c0*/  IMAD R42, R37, UR4, RZ ;  /* 0x00000004252a7c24 */ /* 0x000fc6000f8e02ff */
[----:B------:R-:W5:Y:S04]  /*1a8d0*/  LD.E.128 R4, desc[UR40][R4.64] ;  /* 0x0000002804047980 */ /* 0x000f68000c101d00 */
[----:B------:R-:W5:Y:S04]  /*1a8e0*/  LD.E.128 R8, desc[UR40][R8.64] ;  /* 0x0000002808087980 */ /* 0x000f68000c101d00 */
[----:B------:R-:W5:Y:S04]  /*1a8f0*/  LD.E.128 R12, desc[UR40][R12.64] ;  /* 0x000000280c0c7980 */ /* 0x000f68000c101d00 */
[----:B------:R-:W5:Y:S04]  /*1a900*/  LD.E.128 R24, desc[UR40][R24.64] ;  /* 0x0000002818187980 */ /* 0x000f68000c101d00 */
[----:B------:R-:W5:Y:S04]  /*1a910*/  LD.E.128 R28, desc[UR40][R28.64] ;  /* 0x000000281c1c7980 */ /* 0x000f68000c101d00 */
[----:B------:R-:W5:Y:S01]  /*1a920*/  LD.E.128 R32, desc[UR40][R34.64] ;  /* 0x0000002822207980 */ /* 0x000f62000c101d00 */
[C---:B------:R-:W-:Y:S01]  /*1a930*/  IMAD.WIDE.U32 R36, R41.reuse, UR4, R20 ;  /* 0x0000000429247c25 */ /* 0x040fe2000f8e0014 */
[----:B------:R-:W-:Y:S01]  /*1a940*/  @!PT LDS RZ, [RZ] ;  /* 0x00000000fffff984 */ /* 0x000fe20000000800 */
[----:B------:R-:W-:Y:S01]  /*1a950*/  @!PT LDS RZ, [RZ] ;  /* 0x00000000fffff984 */ /* 0x000fe20000000800 */
[----:B------:R-:W-:Y:S01]  /*1a960*/  @!PT LDS RZ, [RZ] ;  /* 0x00000000fffff984 */ /* 0x000fe20000000800 */
[----:B------:R-:W-:Y:S01]  /*1a970*/  @!PT LDS RZ, [RZ] ;  /* 0x00000000fffff984 */ /* 0x000fe20000000800 */
[----:B------:R1:W-:Y:S06]  /*1a980*/  MEMBAR.ALL.CTA ;  /* 0x0000000000007992 */ /* 0x0003ec0000008000 */
[----:B-1----:R-:W1:Y:S01]  /*1a990*/  FENCE.VIEW.ASYNC.S ;  /* 0x00000000000073c6 */ /* 0x002e620000000000 */
[----:B------:R-:W-:Y:S01]  /*1a9a0*/  IMAD R41, R41, UR5, R42 ;  /* 0x0000000529297c24 */ /* 0x000fe2000f8e022a */
[----:B------:R-:W-:Y:S01]  /*1a9b0*/  ULDC.64 UR4, c[0x0][0xae0] ;  /* 0x0002b80000047ab9 */ /* 0x000fe20000000a00 */
[----:B------:R-:W-:-:S02]  /*1a9c0*/  IMAD R40, R46, -0xc0, R40 ;  /* 0xffffff402e287824 */ /* 0x000fc400078e0228 */
[----:B------:R-:W-:Y:S02]  /*1a9d0*/  IMAD.IADD R37, R37, 0x1, R41 ;  /* 0x0000000125257824 */ /* 0x000fe400078e0229 */
[----:B------:R-:W-:Y:S01]  /*1a9e0*/  IMAD R21, R43, UR4, RZ ;  /* 0x000000042b157c24 */ /* 0x000fe2000f8e02ff */
[----:B------:R-:W-:Y:S01]  /*1a9f0*/  ISETP.GE.AND P0, PT, R2, R40, PT ;  /* 0x000000280200720c */ /* 0x000fe20003f06270 */
[----:B------:R-:W-:-:S04]  /*1aa00*/  IMAD.WIDE.U32 R36, R47, UR4, R36 ;  /* 0x000000042f247c25 */ /* 0x000fc8000f8e0024 */
[----:B------:R-:W-:Y:S01]  /*1aa10*/  IMAD R21, R47, UR5, R21 ;  /* 0x000000052f157c24 */ /* 0x000fe2000f8e0215 */
[----:B------:R-:W-:Y:S01]  /*1aa20*/  ULDC.64 UR4, c[0x0][0xae8] ;  /* 0x0002ba0000047ab9 */ /* 0x000fe20000000a00 */
[----:B0-----:R-:W-:Y:S02]  /*1aa30*/  VIADD R0, R17, 0x19c20 ;  /* 0x00019c2011007836 */ /* 0x001fe40000000000 */
[----:B------:R-:W-:Y:S02]  /*1aa40*/  VIADD R3, R2, 0x60 ;  /* 0x0000006002037836 */ /* 0x000fe40000000000 */
[----:B------:R-:W-:Y:S01]  /*1aa50*/  IMAD.IADD R37, R37, 0x1, R21 ;  /* 0x0000000125257824 */ /* 0x000fe200078e0215 */
[----:B------:R-:W-:Y:S01]  /*1aa60*/  PRMT R0, RZ, 0x654, R0 ;  /* 0x00000654ff007816 */ /* 0x000fe20000000000 */
[----:B------:R-:W-:Y:S01]  /*1aa70*/  IMAD R21, R44, UR4, RZ ;  /* 0x000000042c157c24 */ /* 0x000fe2000f8e02ff */
[----:B------:R-:W-:Y:S01]  /*1aa80*/  ISETP.GE.AND P3, PT, R3, R40, PT ;  /* 0x000000280300720c */ /* 0x000fe20003f66270 */
[C---:B------:R-:W-:Y:S01]  /*1aa90*/  IMAD.WIDE.U32 R38, R45.reuse, UR4, R36 ;  /* 0x000000042d267c25 */ /* 0x040fe2000f8e0024 */
[----:B------:R-:W-:Y:S01]  /*1aaa0*/  SHF.R.S32.HI R3, RZ, 0x1f, R2 ;  /* 0x0000001fff037819 */ /* 0x000fe20000011402 */
[----:B-1----:R0:W-:Y:S02]  /*1aab0*/  SYNCS.ARRIVE.TRANS64.RED.A1T0 RZ, [R0+URZ], RZ ;  /* 0x000000ff00ff79a7 */ /* 0x0021e4000810043f */
        /* <DEDUP_REMOVED lines=23> */
.L_x_1268:
[----:B------:R-:W-:Y:S05]  /*1ac30*/  BSYNC B1 ;  /* 0x0000000000017941 */ /* 0x000fea0003800000 */
.L_x_1267:
        /* <DEDUP_REMOVED lines=19> */
[----:B------:R1:W-:Y:S04]  /*1ad70*/  @!P1 STG.E.128 desc[UR40][R4.64], R8 ;  /* 0x0000000804009986 */ /* 0x0003e8000c101d28 */
[----:B------:R1:W-:Y:S06]  /*1ad80*/  @!P2 STG.E.128 desc[UR40][R4.64+0x40], R24 ;  /* 0x000040180400a986 */ /* 0x0003ec000c101d28 */
[----:B------:R-:W-:Y:S05]  /*1ad90*/  @P0 BRA `(.L_x_1269) ;  /* 0x0000000400e80947 */ /* 0x000fea0003800000 */
[----:B------:R2:W-:Y:S01]  /*1ada0*/  STG.E.128 desc[UR40][R4.64+0x80], R32 ;  /* 0x0000802004007986 */ /* 0x0005e2000c101d28 */
[----:B------:R-:W-:Y:S05]  /*1adb0*/  BRA `(.L_x_1269) ;  /* 0x0000000400e07947 */ /* 0x000fea0003800000 */
.L_x_1265:
[----:B------:R-:W2:Y:S01]  /*1adc0*/  LDL R8, [R1+0x50] ;  /* 0x0000500001087983 */ /* 0x000ea20000100800 */
[----:B------:R-:W-:Y:S01]  /*1add0*/  ULDC.64 UR4, c[0x0][0xbd8] ;  /* 0x0002f60000047ab9 */ /* 0x000fe20000000a00 */
[----:B------:R-:W2:Y:S01]  /*1ade0*/  LDC.64 R4, c[0x0][0xbd8] ;  /* 0x0002f600ff047b82 */ /* 0x000ea20000000a00 */
[----:B------:R-:W-:Y:S01]  /*1adf0*/  ISETP.NE.U32.AND P0, PT, RZ, UR4, PT ;  /* 0x00000004ff007c0c */ /* 0x000fe2000bf05070 */
[----:B------:R-:W-:-:S03]  /*1ae00*/  IMAD.MOV.U32 R9, RZ, RZ, RZ ;  /* 0x000000ffff097224 */ /* 0x000fc600078e00ff */
[----:B------:R-:W-:Y:S01]  /*1ae10*/  ISETP.NE.AND.EX P0, PT, RZ, UR5, PT, P0 ;  /* 0x00000005ff007c0c */ /* 0x000fe2000bf05300 */
[----:B------:R-:W-:Y:S02]  /*1ae20*/  ULDC.64 UR4, c[0x0][0xbe0] ;  /* 0x0002f80000047ab9 */ /* 0x000fe40000000a00 */
[----:B------:R-:W-:-:S04]  /*1ae30*/  ISETP.NE.U32.AND P1, PT, RZ, UR4, PT ;  /* 0x00000004ff007c0c */ /* 0x000fc8000bf25070 */
[----:B------:R-:W-:-:S13]  /*1ae40*/  ISETP.NE.AND.EX P1, PT, RZ, UR5, PT, P1 ;  /* 0x00000005ff007c0c */ /* 0x000fda000bf25310 */
[----:B------:R-:W3:Y:S01]  /*1ae50*/  @P1 LDC.64 R6, c[0x0][0xbe0] ;  /* 0x0002f800ff061b82 */ /* 0x000ee20000000a00 */
[----:B------:R-:W-:Y:S02]  /*1ae60*/  ULDC UR4, c[0x0][0xa88] ;  /* 0x0002a20000047ab9 */ /* 0x000fe40000000800 */
[----:B------:R-:W-:Y:S02]  /*1ae70*/  IMAD.U32 R0, RZ, RZ, UR4 ;  /* 0x00000004ff007e24 */ /* 0x000fe4000f8e00ff */
[----:B--2---:R-:W-:-:S04]  /*1ae80*/  IMAD.WIDE R4, R8, 0x4, R4 ;  /* 0x0000000408047825 */ /* 0x004fc800078e0204 */
[----:B---3--:R-:W-:Y:S01]  /*1ae90*/  @P1 IMAD.WIDE R6, R8, 0x4, R6 ;  /* 0x0000000408061825 */ /* 0x008fe200078e0206 */
[----:B------:R2:W5:Y:S04]  /*1aea0*/  @P0 LDG.E R9, desc[UR40][R4.64] ;  /* 0x0000002804090981 */ /* 0x000568000c1e1900 */
[----:B------:R2:W5:Y:S01]  /*1aeb0*/  @P1 LDG.E R0, desc[UR40][R6.64] ;  /* 0x0000002806001981 */ /* 0x000562000c1e1900 */
[----:B------:R-:W-:Y:S01]  /*1aec0*/  ISETP.GT.AND P2, PT, R58, 0xbf, PT ;  /* 0x000000bf3a00780c */ /* 0x000fe20003f44270 */
[----:B------:R-:W-:-:S12]  /*1aed0*/  @P1 BRA `(.L_x_1270) ;  /* 0x0000000000101947 */ /* 0x000fd80003800000 */
[----:B------:R-:W-:Y:S05]  /*1aee0*/  @!P0 BRA `(.L_x_1270) ;  /* 0x00000000000c8947 */ /* 0x000fea0003800000 */
[----:B--2---:R-:W2:Y:S04]  /*1aef0*/  LDG.E R7, desc[UR40][R4.64] ;  /* 0x0000002804077981 */ /* 0x004ea8000c1e1900 */
[----:B-----5:R-:W2:Y:S02]  /*1af00*/  LDG.E R0, desc[UR40][R4.64+0x4] ;  /* 0x0000042804007981 */ /* 0x020ea4000c1e1900 */
[----:B--2---:R-:W-:-:S07]  /*1af10*/  IMAD.IADD R0, R0, 0x1, -R7 ;  /* 0x0000000100007824 */ /* 0x004fce00078e0a07 */
.L_x_1270:
[----:B------:R-:W3:Y:S04]  /*1af20*/  LDL R14, [R1+0x4c] ;  /* 0x00004c00010e7983 */ /* 0x000ee80000100800 */
[----:B------:R4:W5:Y:S01]  /*1af30*/  LDL R13, [R1+0x58] ;  /* 0x00005800010d7983 */ /* 0x0009620000100800 */
[----:B--2---:R-:W-:Y:S01]  /*1af40*/  SHF.R.S32.HI R4, RZ, 0x1f, R8 ;  /* 0x0000001fff047819 */ /* 0x004fe20000011408 */
[----:B------:R-:W-:Y:S01]  /*1af50*/  BSSY B1, `(.L_x_1271) ;  /* 0x000001d000017945 */ /* 0x000fe20003800000 */
[----:B------:R-:W-:Y:S02]  /*1af60*/  SEL R11, R8, RZ, !P0 ;  /* 0x000000ff080b7207 */ /* 0x000fe40004000000 */
[----:B------:R-:W-:Y:S02]  /*1af70*/  SHF.R.S32.HI R21, RZ, 0x1f, R20 ;  /* 0x0000001fff157819 */ /* 0x000fe40000011414 */
[----:B------:R-:W-:-:S02]  /*1af80*/  SEL R12, R4, RZ, !P0 ;  /* 0x000000ff040c7207 */ /* 0x000fc40004000000 */
[----:B-----5:R-:W-:Y:S02]  /*1af90*/  SHF.R.S32.HI R8, RZ, 0x1f, R9 ;  /* 0x0000001fff087819 */ /* 0x020fe40000011409 */
[----:B---3--:R-:W-:Y:S01]  /*1afa0*/  SHF.R.S32.HI R10, RZ, 0x1f, R14 ;  /* 0x0000001fff0a7819 */ /* 0x008fe2000001140e */
[----:B----4-:R-:W-:Y:S06]  /*1afb0*/  @P2 BRA `(.L_x_1272) ;  /* 0x0000000000582947 */ /* 0x010fec0003800000 */
[----:B------:R-:W2:Y:S02]  /*1afc0*/  S2R R5, SR_TID.X ;  /* 0x0000000000057919 */ /* 0x000ea40000002100 */
[----:B--2---:R-:W-:-:S04]  /*1afd0*/  IMAD R4, R13, 0xc0, R5 ;  /* 0x000000c00d047824 */ /* 0x004fc800078e0205 */
        /* <DEDUP_REMOVED lines=20> */
.L_x_1272:
[----:B------:R-:W-:Y:S05]  /*1b120*/  BSYNC B1 ;  /* 0x0000000000017941 */ /* 0x000fea0003800000 */
.L_x_1271:
[----:B------:R-:W-:Y:S01]  /*1b130*/  ULDC.64 UR4, c[0x0][0xaa0] ;  /* 0x0002a80000047ab9 */ /* 0x000fe20000000a00 */
[----:B--2---:R-:W-:Y:S01]  /*1b140*/  IMAD R7, R13, -0xc0, R0 ;  /* 0xffffff400d077824 */ /* 0x004fe200078e0200 */
[----:B------:R-:W-:Y:S01]  /*1b150*/  BSSY B1, `(.L_x_1273) ;  /* 0x0000028000017945 */ /* 0x000fe20003800000 */
[----:B------:R-:W-:Y:S02]  /*1b160*/  IMAD R6, R8, UR4, RZ ;  /* 0x0000000408067c24 */ /* 0x000fe4000f8e02ff */
[----:B------:R-:W-:Y:S01]  /*1b170*/  IMAD.WIDE.U32 R4, R9, UR4, R20 ;  /* 0x0000000409047c25 */ /* 0x000fe2000f8e0014 */
[----:B------:R-:W-:-:S03]  /*1b180*/  ISETP.GE.AND P0, PT, R2, R7, PT ;  /* 0x000000070200720c */ /* 0x000fc60003f06270 */
[----:B------:R-:W-:Y:S01]  /*1b190*/  IMAD R9, R9, UR5, R6 ;  /* 0x0000000509097c24 */ /* 0x000fe2000f8e0206 */
[----:B------:R-:W-:Y:S01]  /*1b1a0*/  ULDC.64 UR4, c[0x0][0xae0] ;  /* 0x0002b80000047ab9 */ /* 0x000fe20000000a00 */
[----:B------:R-:W-:Y:S02]  /*1b1b0*/  VIADD R0, R2, 0x60 ;  /* 0x0000006002007836 */ /* 0x000fe40000000000 */
[----:B------:R-:W-:Y:S02]  /*1b1c0*/  IMAD R3, R10, UR4, RZ ;  /* 0x000000040a037c24 */ /* 0x000fe4000f8e02ff */
[----:B------:R-:W-:Y:S01]  /*1b1d0*/  IMAD.IADD R5, R5, 0x1, R9 ;  /* 0x0000000105057824 */ /* 0x000fe200078e0209 */
[----:B------:R-:W-:Y:S01]  /*1b1e0*/  ISETP.GE.AND P1, PT, R0, R7, PT ;  /* 0x000000070000720c */ /* 0x000fe20003f26270 */
[C---:B------:R-:W-:Y:S02]  /*1b1f0*/  IMAD R3, R14.reuse, UR5, R3 ;  /* 0x000000050e037c24 */ /* 0x040fe4000f8e0203 */
[----:B------:R-:W-:Y:S01]  /*1b200*/  IMAD.WIDE.U32 R4, R14, UR4, R4 ;  /* 0x000000040e047c25 */ /* 0x000fe2000f8e0004 */
[----:B------:R-:W-:-:S03]  /*1b210*/  ULDC.64 UR4, c[0x0][0xae8] ;  /* 0x0002ba0000047ab9 */ /* 0x000fc60000000a00 */
[----:B------:R-:W-:Y:S01]  /*1b220*/  IMAD.IADD R5, R5, 0x1, R3 ;  /* 0x0000000105057824 */ /* 0x000fe200078e0203 */
[----:B------:R-:W-:Y:S01]  /*1b230*/  SHF.R.S32.HI R3, RZ, 0x1f, R2 ;  /* 0x0000001fff037819 */ /* 0x000fe20000011402 */
[----:B------:R-:W-:Y:S02]  /*1b240*/  IMAD R0, R12, UR4, RZ ;  /* 0x000000040c007c24 */ /* 0x000fe4000f8e02ff */
[----:B------:R-:W-:-:S04]  /*1b250*/  IMAD.WIDE.U32 R4, R11, UR4, R4 ;  /* 0x000000040b047c25 */ /* 0x000fc8000f8e0004 */
[----:B------:R-:W-:Y:S02]  /*1b260*/  IMAD R9, R11, UR5, R0 ;  /* 0x000000050b097c24 */ /* 0x000fe4000f8e0200 */
[----:B------:R-:W-:-:S04]  /*1b270*/  IMAD.WIDE R6, R13, 0xc0, R2 ;  /* 0x000000c00d067825 */ /* 0x000fc800078e0202 */
[----:B------:R-:W-:Y:S01]  /*1b280*/  IMAD.IADD R11, R5, 0x1, R9 ;  /* 0x00000001050b7824 */ /* 0x000fe200078e0209 */
        /* <DEDUP_REMOVED lines=20> */
.L_x_1274:
[----:B------:R-:W-:Y:S05]  /*1b3d0*/  BSYNC B1 ;  /* 0x0000000000017941 */ /* 0x000fea0003800000 */
.L_x_1273:
[----:B------:R-:W-:Y:S05]  /*1b3e0*/  @P1 BRA `(.L_x_1269) ;  /* 0x0000000000541947 */ /* 0x000fea0003800000 */
[----:B------:R-:W-:Y:S01]  /*1b3f0*/  IADD3 R5, P0, R6, 0x60, RZ ;  /* 0x0000006006057810 */ /* 0x000fe20007f1e0ff */
[----:B------:R-:W-:Y:S01]  /*1b400*/  ULDC UR4, c[0x0][0xa8c] ;  /* 0x0002a30000047ab9 */ /* 0x000fe20000000800 */
[----:B------:R-:W-:Y:S01]  /*1b410*/  ULDC.64 UR6, c[0x0][0xad8] ;  /* 0x0002b60000067ab9 */ /* 0x000fe20000000a00 */
[----:B------:R-:W-:Y:S01]  /*1b420*/  IMAD.MOV.U32 R2, RZ, RZ, R4 ;  /* 0x000000ffff027224 */ /* 0x000fe200078e0004 */
[C---:B------:R-:W-:Y:S01]  /*1b430*/  ISETP.GE.AND P1, PT, R20.reuse, UR4, PT ;  /* 0x0000000414007c0c */ /* 0x040fe2000bf26270 */
[----:B------:R-:W-:Y:S02]  /*1b440*/  IMAD.X R6, RZ, RZ, R7, P0 ;  /* 0x000000ffff067224 */ /* 0x000fe400000e0607 */
[----:B------:R-:W-:Y:S02]  /*1b450*/  IMAD.MOV.U32 R3, RZ, RZ, R11 ;  /* 0x000000ffff037224 */ /* 0x000fe400078e000b */
[----:B------:R-:W-:Y:S02]  /*1b460*/  VIADD R0, R20, 0x20 ;  /* 0x0000002014007836 */ /* 0x000fe40000000000 */
[----:B------:R-:W-:-:S02]  /*1b470*/  IMAD R6, R6, UR6, RZ ;  /* 0x0000000606067c24 */ /* 0x000fc4000f8e02ff */
[----:B------:R-:W-:Y:S01]  /*1b480*/  VIADD R20, R20, 0x40 ;  /* 0x0000004014147836 */ /* 0x000fe20000000000 */
[----:B------:R-:W-:Y:S01]  /*1b490*/  ISETP.GE.AND P2, PT, R0, UR4, PT ;  /* 0x0000000400007c0c */ /* 0x000fe2000bf46270 */
        /* <DEDUP_REMOVED lines=10> */
.L_x_1269:
[----:B------:R-:W-:Y:S05]  /*1b540*/  BSYNC B0 ;  /* 0x0000000000007941 */ /* 0x000fea0003800000 */
.L_x_1264:
[----:B------:R-:W4:Y:S01]  /*1b550*/  LDL R0, [R1+0x44] ;  /* 0x0000440001007983 */ /* 0x000f220000100800 */
[----:B------:R-:W-:Y:S02]  /*1b560*/  ULDC UR4, c[0x0][0xc14] ;  /* 0x0003050000047ab9 */ /* 0x000fe40000000800 */
[----:B----4-:R-:W-:-:S13]  /*1b570*/  ISETP.GE.AND P0, PT, R0, UR4, PT ;  /* 0x0000000400007c0c */ /* 0x010fda000bf06270 */
[----:B------:R-:W-:Y:S05]  /*1b580*/  @!P0 BRA `(.L_x_1275) ;  /* 0xfffffe5800708947 */ /* 0x000fea000383ffff */
[----:B------:R-:W-:Y:S05]  /*1b590*/  BRA `(.L_x_1077) ;  /* 0x0000006800fc7947 */ /* 0x000fea0003800000 */
.L_x_1075:
[----:B------:R-:W-:-:S08]  /*1b5a0*/  NOP ;  /* 0x0000000000007918 */ /* 0x000fd00000000000 */
[----:B0-----:R-:W0:-:S00]  /*1b5b0*/  USETMAXREG.DEALLOC.CTAPOOL 0x20 ;  /* 0x00000020000079c8 */ /* 0x001e0000080e0500 */
        /* <DEDUP_REMOVED lines=11> */
[----:B------:R-:W0:Y:S01]  /*1b670*/  LDS.128 R24, [UR4+0x19cd0] ;  /* 0x019cd004ff187984 */ /* 0x000e220008000c00 */
[----:B------:R-:W-:Y:S06]  /*1b680*/  BAR.ARV 0x4, 0x200 ;  /* 0x0108000000007b1d */ /* 0x000fec0000002000 */
[----:B------:R-:W-:Y:S05]  /*1b690*/  BRA `(.L_x_1277) ;  /* 0x0000000800847947 */ /* 0x000fea0003800000 */
.L_x_1276:
[----:B------:R-:W0:Y:S01]  /*1b6a0*/  S2R R2, SR_TID.X ;  /* 0x0000000000027919 */ /* 0x000e220000002100 */
[----:B------:R-:W-:Y:S01]  /*1b6b0*/  ULDC UR4, c[0x0][0xc14] ;  /* 0x0003050000047ab9 */ /* 0x000fe20000000800 */
[----:B------:R-:W1:Y:S01]  /*1b6c0*/  S2UR UR6, SR_CTAID.X ;  /* 0x00000000000679c3 */ /* 0x000e620000002500 */
[----:B------:R-:W-:Y:S01]  /*1b6d0*/  ULDC UR5, c[0x0][0xc10] ;  /* 0x0003040000057ab9 */ /* 0x000fe20000000800 */
        /* <DEDUP_REMOVED lines=30> */
[----:B------:R-:W-:Y:S01]  /*1b8c0*/  IMAD.MOV.U32 R3, RZ, RZ, R6 ;  /* 0x000000ffff037224 */ /* 0x000fe200078e0006 */
[----:B-1----:R-:W-:-:S13]  /*1b8d0*/  ISETP.GT.AND P6, PT, R6, UR6, PT ;  /* 0x0000000606007c0c */ /* 0x002fda000bfc4270 */
[----:B------:R-:W-:Y:S05]  /*1b8e0*/  @P6 BRA `(.L_x_1278) ;  /* 0x00000000009c6947 */ /* 0x000fea0003800000 */
[----:B------:R-:W0:Y:S01]  /*1b8f0*/  LDC R7, c[0x0][0xc14] ;  /* 0x00030500ff077b82 */ /* 0x000e220000000800 */
[----:B------:R-:W-:Y:S01]  /*1b900*/  IMAD.MOV.U32 R6, RZ, RZ, R3 ;  /* 0x000000ffff067224 */ /* 0x000fe200078e0003 */
[----:B------:R-:W-:Y:S01]  /*1b910*/  UMOV UR4, URZ ;  /* 0x0000003f00047c82 */ /* 0x000fe20008000000 */
[----:B------:R-:W-:Y:S01]  /*1b920*/  ULDC UR7, c[0x0][0xc14] ;  /* 0x0003050000077ab9 */ /* 0x000fe20000000800 */
[----:B------:R-:W-:-:S05]  /*1b930*/  ULDC UR5, c[0x0][0xc10] ;  /* 0x0003040000057ab9 */ /* 0x000fca0000000800 */
.L_x_1282:
        /* <DEDUP_REMOVED lines=12> */
.L_x_1281:
[----:B------:R-:W-:Y:S05]  /*1ba00*/  BSYNC B0 ;  /* 0x0000000000007941 */ /* 0x000fea0003800000 */
.L_x_1280:
        /* <DEDUP_REMOVED lines=21> */
.L_x_1278:
[----:B------:R-:W-:-:S04]  /*1bb60*/  IMAD.IADD R10, R6, 0x1, -R3 ;  /* 0x00000001060a7824 */ /* 0x000fc800078e0a03 */
[----:B------:R-:W-:-:S05]  /*1bb70*/  IMAD R2, R7, UR5, R10 ;  /* 0x0000000507027c24 */ /* 0x000fca000f8e020a */
[----:B------:R-:W-:Y:S02]  /*1bb80*/  ISETP.GT.AND P0, PT, R2, UR6, PT ;  /* 0x0000000602007c0c */ /* 0x000fe4000bf04270 */
[----:B------:R-:W0:Y:S11]  /*1bb90*/  LDC.64 R2, c[0x0][0xc68] ;  /* 0x00031a00ff027b82 */ /* 0x000e360000000a00 */
[----:B------:R-:W-:-:S04]  /*1bba0*/  VOTE.ANY R11, PT, !P0 ;  /* 0x00000000000b7806 */ /* 0x000fc800040e0100 */
[----:B------:R-:W1:Y:S02]  /*1bbb0*/  POPC R15, R11 ;  /* 0x0000000b000f7309 */ /* 0x000e640000000000 */
[----:B-1----:R-:W-:-:S04]  /*1bbc0*/  VIADD R27, R15, UR4 ;  /* 0x000000040f1b7c36 */ /* 0x002fc80008000000 */
[----:B0-----:R-:W-:-:S05]  /*1bbd0*/  IMAD.WIDE R2, R27, 0x4, R2 ;  /* 0x000000041b027825 */ /* 0x001fca00078e0202 */
[----:B------:R-:W2:Y:S01]  /*1bbe0*/  LDG.E R9, desc[UR40][R2.64] ;  /* 0x0000002802097981 */ /* 0x000ea2000c1e1900 */
[----:B------:R-:W-:-:S03]  /*1bbf0*/  ISETP.NE.AND P0, PT, R11, RZ, PT ;  /* 0x000000ff0b00720c */ /* 0x000fc60003f05270 */
        /* <DEDUP_REMOVED lines=9> */
[----:B------:R-:W-:-:S06]  /*1bc90*/  VIADD R24, R15, 0xffffffff ;  /* 0xffffffff0f187836 */ /* 0x000fcc0000000000 */
[----:B------:R0:W1:Y:S02]  /*1bca0*/  SHFL.IDX PT, R24, R7, R24, 0x1f ;  /* 0x00001f1807187589 */ /* 0x00006400000e0000 */
.L_x_1283:
[----:B-1----:R-:W-:Y:S01]  /*1bcb0*/  IMAD R24, R24, UR5, R10 ;  /* 0x0000000518187c24 */ /* 0x002fe2000f8e020a */
[----:B------:R-:W-:Y:S01]  /*1bcc0*/  IABS R10, R6 ;  /* 0x00000006000a7213 */ /* 0x000fe20000000000 */
[----:B------:R-:W-:Y:S02]  /*1bcd0*/  IMAD R11, R11, R8, RZ ;  /* 0x000000080b0b7224 */ /* 0x000fe400078e02ff */
[----:B------:R-:W-:Y:S01]  /*1bce0*/  IMAD.MOV.U32 R2, RZ, RZ, RZ ;  /* 0x000000ffff027224 */ /* 0x000fe200078e00ff */
[----:B0-----:R-:W-:Y:S01]  /*1bcf0*/  IADD3 R7, -R24, UR6, RZ ;  /* 0x0000000618077c10 */ /* 0x001fe2000fffe1ff */
[----:B------:R-:W-:Y:S02]  /*1bd00*/  IMAD.MOV R10, RZ, RZ, -R10 ;  /* 0x000000ffff0a7224 */ /* 0x000fe400078e0a0a */
[----:B------:R-:W-:Y:S01]  /*1bd10*/  IMAD.HI.U32 R2, R3, R11, R2 ;  /* 0x0000000b03027227 */ /* 0x000fe200078e0002 */
[----:B------:R-:W-:-:S05]  /*1bd20*/  IABS R3, R7 ;  /* 0x0000000700037213 */ /* 0x000fca0000000000 */
        /* <DEDUP_REMOVED lines=12> */
[----:B------:R-:W-:Y:S02]  /*1bdf0*/  IMAD R8, R9, R2, RZ ;  /* 0x0000000209087224 */ /* 0x000fe400078e02ff */
[----:B------:R-:W-:Y:S02]  /*1be00*/  IMAD.MOV R2, RZ, RZ, -R2 ;  /* 0x000000ffff027224 */ /* 0x000fe400078e0a02 */
[----:B------:R-:W-:Y:S02]  /*1be10*/  IMAD.MOV R10, RZ, RZ, -R8 ;  /* 0x000000ffff0a7224 */ /* 0x000fe400078e0a08 */
[----:B------:R-:W-:Y:S02]  /*1be20*/  IMAD R6, R6, R2, R7 ;  /* 0x0000000206067224 */ /* 0x000fe400078e0207 */
[----:B------:R-:W-:Y:S01]  /*1be30*/  IMAD.MOV.U32 R2, RZ, RZ, RZ ;  /* 0x000000ffff027224 */ /* 0x000fe200078e00ff */
[----:B------:R-:W-:-:S04]  /*1be40*/  VIADDMNMX R9, R10, UR5, R9, PT ;  /* 0x000000050a097c46 */ /* 0x000fc8000b800109 */
        /* <DEDUP_REMOVED lines=20> */
[----:B------:R-:W-:-:S06]  /*1bf90*/  IMAD.IADD R3, R6, 0x1, R8 ;  /* 0x0000000106037824 */ /* 0x000fcc00078e0208 */
[----:B------:R-:W-:-:S06]  /*1bfa0*/  @P0 VIADD R2, R2, 0x1 ;  /* 0x0000000102020836 */ /* 0x000fcc0000000000 */
[----:B------:R-:W-:Y:S01]  /*1bfb0*/  @!P2 IMAD.MOV R2, RZ, RZ, -R2 ;  /* 0x000000ffff02a224 */ /* 0x000fe200078e0a02 */
[----:B------:R-:W-:Y:S01]  /*1bfc0*/  @!P1 LOP3.LUT R2, RZ, R9, RZ, 0x33, !PT ;  /* 0x00000009ff029212 */ /* 0x000fe200078e33ff */
[----:B------:R-:W-:-:S03]  /*1bfd0*/  IMAD.MOV R9, RZ, RZ, -R9 ;  /* 0x000000ffff097224 */ /* 0x000fc600078e0a09 */
[----:B------:R-:W-:Y:S01]  /*1bfe0*/  LOP3.LUT R25, RZ, R2, RZ, 0x33, !PT ;  /* 0x00000002ff197212 */ /* 0x000fe200078e33ff */
[----:B------:R-:W-:-:S04]  /*1bff0*/  IMAD R26, R2, R9, R3 ;  /* 0x00000009021a7224 */ /* 0x000fc800078e0203 */
[----:B------:R-:W-:Y:S01]  /*1c000*/  IMAD.IADD R25, R4, 0x1, R25 ;  /* 0x0000000104197824 */ /* 0x000fe200078e0219 */
[----:B------:R-:W-:Y:S06]  /*1c010*/  BRA `(.L_x_1284) ;  /* 0x00000000000c7947 */ /* 0x000fec0003800000 */
.L_x_1279:
[----:B------:R-:W-:Y:S02]  /*1c020*/  IMAD.MOV.U32 R25, RZ, RZ, RZ ;  /* 0x000000ffff197224 */ /* 0x000fe400078e00ff */
[----:B------:R-:W-:Y:S02]  /*1c030*/  IMAD.U32 R24, RZ, RZ, UR6 ;  /* 0x00000006ff187e24 */ /* 0x000fe4000f8e00ff */
[----:B------:R-:W-:-:S07]  /*1c040*/  IMAD.MOV.U32 R26, RZ, RZ, RZ ;  /* 0x000000ffff1a7224 */ /* 0x000fce00078e00ff */
.L_x_1284:
[----:B------:R-:W-:-:S13]  /*1c050*/  ISETP.NE.AND P0, PT, R5, RZ, PT ;  /* 0x000000ff0500720c */ /* 0x000fda0003f05270 */
[----:B------:R-:W0:Y:S01]  /*1c060*/  @!P0 S2R R3, SR_CgaCtaId ;  /* 0x0000000000038919 */ /* 0x000e220000008800 */
[----:B------:R-:W-:-:S04]  /*1c070*/  @!P0 MOV R2, 0x400 ;  /* 0x0000040000028802 */ /* 0x000fc80000000f00 */
[----:B0-----:R-:W-:-:S05]  /*1c080*/  @!P0 LEA R2, R3, R2, 0x18 ;  /* 0x0000000203028211 */ /* 0x001fca00078ec0ff */
[----:B------:R1:W-:Y:S01]  /*1c090*/  @!P0 STS.128 [R2+0x19cd0], R24 ;  /* 0x019cd01802008388 */ /* 0x0003e20000000c00 */
[----:B------:R-:W-:Y:S06]  /*1c0a0*/  BAR.ARV 0x5, 0x200 ;  /* 0x0148000000007b1d */ /* 0x000fec0000002000 */
.L_x_1277:
[----:B------:R2:W-:Y:S01]  /*1c0b0*/  STL [R1+0x18], RZ ;  /* 0x000018ff01007387 */ /* 0x0005e20000100800 */
[----:B------:R-:W-:Y:S01]  /*1c0c0*/  ULDC UR4, c[0x0][0xc14] ;  /* 0x0003050000047ab9 */ /* 0x000fe20000000800 */
[----:B------:R-:W-:Y:S01]  /*1c0d0*/  IMAD.MOV.U32 R19, RZ, RZ, 0x1 ;  /* 0x00000001ff137424 */ /* 0x000fe200078e00ff */
[----:B0-----:R-:W-:Y:S01]  /*1c0e0*/  ISETP.GE.AND P0, PT, R27, UR4, PT ;  /* 0x000000041b007c0c */ /* 0x001fe2000bf06270 */
[----:B------:R-:W-:-:S12]  /*1c0f0*/  IMAD.MOV.U32 R17, RZ, RZ, RZ ;  /* 0x000000ffff117224 */ /* 0x000fd800078e00ff */
[----:B--2---:R-:W-:Y:S05]  /*1c100*/  @P0 BRA `(.L_x_1285) ;  /* 0x0000005c00280947 */ /* 0x004fea0003800000 */
[----:B------:R-:W2:Y:S01]  /*1c110*/  LDL R8, [R1+0x14] ;  /* 0x0000140001087983 */ /* 0x000ea20000100800 */
[----:B------:R-:W0:Y:S01]  /*1c120*/  S2R R10, SR_TID.X ;  /* 0x00000000000a7919 */ /* 0x000e220000002100 */
[----:B------:R-:W3:Y:S01]  /*1c130*/  S2R R6, SR_TID.X ;  /* 0x0000000000067919 */ /* 0x000ee20000002100 */
[----:B------:R-:W-:Y:S01]  /*1c140*/  IMAD.SHL.U32 R9, R0, 0x800, RZ ;  /* 0x0000080000097824 */ /* 0x000fe200078e00ff */
[----:B0-----:R-:W-:Y:S01]  /*1c150*/  SHF.R.U32.HI R4, RZ, 0x1, R10 ;  /* 0x00000001ff047819 */ /* 0x001fe2000001160a */
[----:B-1----:R-:W-:-:S03]  /*1c160*/  IMAD.SHL.U32 R2, R10, 0x20, RZ ;  /* 0x000000200a027824 */ /* 0x002fc600078e00ff */
[----:B------:R-:W-:Y:S02]  /*1c170*/  LOP3.LUT R5, R4, 0x20, RZ, 0xc0, !PT ;  /* 0x0000002004057812 */ /* 0x000fe400078ec0ff */
[----:B---3--:R-:W-:Y:S01]  /*1c180*/  LOP3.LUT R6, R6, 0x7f, RZ, 0xc0, !PT ;  /* 0x0000007f06067812 */ /* 0x008fe200078ec0ff */
[----:B------:R-:W-:Y:S01]  /*1c190*/  IMAD.SHL.U32 R0, R10, 0x80, RZ ;  /* 0x000000800a007824 */ /* 0x000fe200078e00ff */
        /* <DEDUP_REMOVED lines=8> */
[----:B------:R-:W-:Y:S02]  /*1c220*/  LOP3.LUT R0, R0, 0x400, RZ, 0xc0, !PT ;  /* 0x0000040000007812 */ /* 0x000fe400078ec0ff */
[----:B------:R-:W-:Y:S02]  /*1c230*/  LOP3.LUT R2, R2, 0x400, R5, 0xf8, !PT ;  /* 0x0000040002027812 */ /* 0x000fe400078ef805 */
[----:B------:R-:W-:Y:S02]  /*1c240*/  LOP3.LUT R3, R3, 0x10, R6, 0x78, !PT ;  /* 0x0000001003037812 */ /* 0x000fe400078e7806 */
[----:B------:R-:W-:Y:S02]  /*1c250*/  LOP3.LUT R0, R0, 0x800, R9, 0xf8, !PT ;  /* 0x0000080000007812 */ /* 0x000fe400078ef809 */
[----:B------:R-:W-:Y:S02]  /*1c260*/  LOP3.LUT R7, R7, 0x70, R4, 0x78, !PT ;  /* 0x0000007007077812 */ /* 0x000fe400078e7804 */
[----:B------:R-:W-:-:S02]  /*1c270*/  LOP3.LUT R2, R2, R3, RZ, 0xfc, !PT ;  /* 0x0000000302027212 */ /* 0x000fc400078efcff */
[----:B------:R-:W-:Y:S01]  /*1c280*/  LOP3.LUT R29, R0, R7, RZ, 0xfc, !PT ;  /* 0x00000007001d7212 */ /* 0x000fe200078efcff */
[----:B------:R-:W-:Y:S01]  /*1c290*/  IMAD.MOV.U32 R0, RZ, RZ, 0x40 ;  /* 0x00000040ff007424 */ /* 0x000fe200078e00ff */
[----:B------:R-:W-:Y:S01]  /*1c2a0*/  LOP3.LUT P0, RZ, R10, 0x4, RZ, 0xc0, !PT ;  /* 0x000000040aff7812 */ /* 0x000fe2000780c0ff */
[----:B------:R0:W-:Y:S03]  /*1c2b0*/  STL [R1+0x4], R2 ;  /* 0x0000040201007387 */ /* 0x0001e60000100800 */
[----:B------:R-:W-:Y:S01]  /*1c2c0*/  SEL R0, R0, 0xffffffc0, !P0 ;  /* 0xffffffc000007807 */ /* 0x000fe20004000000 */
[----:B------:R-:W-:Y:S01]  /*1c2d0*/  BSSY B7, `(.L_x_1285) ;  /* 0x00005ad000077945 */ /* 0x000fe20003800000 */
[----:B------:R-:W-:Y:S02]  /*1c2e0*/  IMAD.MOV.U32 R22, RZ, RZ, 0x1 ;  /* 0x00000001ff167424 */ /* 0x000fe400078e00ff */
[----:B------:R-:W-:-:S02]  /*1c2f0*/  IMAD.MOV.U32 R18, RZ, RZ, RZ ;  /* 0x000000ffff127224 */ /* 0x000fc400078e00ff */
[----:B------:R-:W-:Y:S02]  /*1c300*/  IMAD.MOV.U32 R17, RZ, RZ, RZ ;  /* 0x000000ffff117224 */ /* 0x000fe400078e00ff */
[----:B------:R-:W-:Y:S01]  /*1c310*/  IMAD.MOV.U32 R19, RZ, RZ, 0x1 ;  /* 0x00000001ff137424 */ /* 0x000fe200078e00ff */
[----:B------:R-:W-:Y:S01]  /*1c320*/  ULDC.64 UR38, c[0x0][0x198] ;  /* 0x0000660000267ab9 */ /* 0x000fe20000000a00 */
[----:B------:R-:W-:Y:S01]  /*1c330*/  ULDC UR36, c[0x0][0xc] ;  /* 0x0000030000247ab9 */ /* 0x000fe20000000800 */
[C---:B--2---:R-:W-:Y:S02]  /*1c340*/  LOP3.LUT R3, R8.reuse, 0x1, RZ, 0xfc, !PT ;  /* 0x0000000108037812 */ /* 0x044fe400078efcff */
[----:B0-----:R-:W-:-:S03]  /*1c350*/  LOP3.LUT R2, R8, 0x2, RZ, 0xfc, !PT ;  /* 0x0000000208027812 */ /* 0x001fc600078efcff */
[----:B------:R0:W-:Y:S04]  /*1c360*/  STL [R1+0x20], R3 ;  /* 0x0000200301007387 */ /* 0x0001e80000100800 */
[----:B------:R0:W-:Y:S04]  /*1c370*/  STL [R1+0xc], R2 ;  /* 0x00000c0201007387 */ /* 0x0001e80000100800 */
[----:B------:R0:W-:Y:S04]  /*1c380*/  STL [R1+0x18], RZ ;  /* 0x000018ff01007387 */ /* 0x0001e80000100800 */
[----:B------:R0:W-:Y:S02]  /*1c390*/  STL [R1], R0 ;  /* 0x0000000001007387 */ /* 0x0001e40000100800 */
.L_x_1412:
[----:B------:R-:W-:Y:S05]  /*1c3a0*/  YIELD ;  /* 0x0000000000007946 */ /* 0x000fea0003800000 */
[----:B------:R-:W-:Y:S01]  /*1c3b0*/  ULDC.64 UR4, c[0x0][0xa28] ;  /* 0x00028a0000047ab9 */ /* 0x000fe20000000a00 */
[----:B0-----:R-:W-:Y:S01]  /*1c3c0*/  IMAD.MOV.U32 R9, RZ, RZ, RZ ;  /* 0x000000ffff097224 */ /* 0x001fe200078e00ff */
[----:B------:R-:W-:Y:S01]  /*1c3d0*/  ISETP.NE.U32.AND P0, PT, RZ, UR4, PT ;  /* 0x00000004ff007c0c */ /* 0x000fe2000bf05070 */
[----:B-1----:R-:W1:Y:S01]  /*1c3e0*/  LDC.64 R10, c[0x0][0xa00] ;  /* 0x00028000ff0a7b82 */ /* 0x002e620000000a00 */
[----:B------:R-:W-:Y:S01]  /*1c3f0*/  ULDC.64 UR6, c[0x0][0xa08] ;  /* 0x0002820000067ab9 */ /* 0x000fe20000000a00 */
[----:B------:R-:W-:Y:S01]  /*1c400*/  ULDC.64 UR8, c[0x0][0xa10] ;  /* 0x0002840000087ab9 */ /* 0x000fe20000000a00 */
[----:B------:R-:W-:Y:S01]  /*1c410*/  ISETP.NE.AND.EX P0, PT, RZ, UR5, PT, P0 ;  /* 0x00000005ff007c0c */ /* 0x000fe2000bf05300 */
[----:B------:R-:W-:-:S04]  /*1c420*/  ULDC.64 UR4, c[0x0][0xa18] ;  /* 0x0002860000047ab9 */ /* 0x000fc80000000a00 */
[----:B------:R-:W2:Y:S08]  /*1c430*/  LDC.64 R4, c[0x0][0xa08] ;  /* 0x00028200ff047b82 */ /* 0x000eb00000000a00 */
[----:B0-----:R-:W0:Y:S02]  /*1c440*/  @P0 LDC.64 R2, c[0x0][0xa28] ;  /* 0x00028a00ff020b82 */ /* 0x001e240000000a00 */
[----:B0-----:R-:W-:-:S05]  /*1c450*/  @P0 IMAD.WIDE R2, R27, 0x4, R2 ;  /* 0x000000041b020825 */ /* 0x001fca00078e0202 */
[----:B------:R0:W5:Y:S01]  /*1c460*/  @P0 LDG.E R9, desc[UR40][R2.64] ;  /* 0x0000002802090981 */ /* 0x000162000c1e1900 */
[----:B------:R-:W-:Y:S01]  /*1c470*/  ISETP.NE.U32.AND P0, PT, RZ, UR4, PT ;  /* 0x00000004ff007c0c */ /* 0x000fe2000bf05070 */
[----:B------:R-:W-:Y:S01]  /*1c480*/  IMAD.MOV.U32 R0, RZ, RZ, RZ ;  /* 0x000000ffff007224 */ /* 0x000fe200078e00ff */
[----:B------:R-:W-:Y:S01]  /*1c490*/  ISETP.NE.U32.AND P2, PT, RZ, UR6, PT ;  /* 0x00000006ff007c0c */ /* 0x000fe2000bf45070 */
[----:B-1----:R-:W-:Y:S01]  /*1c4a0*/  IMAD.WIDE R10, R27, 0x4, R10 ;  /* 0x000000041b0a7825 */ /* 0x002fe200078e020a */
[----:B------:R-:W-:Y:S01]  /*1c4b0*/  ISETP.NE.AND.EX P0, PT, RZ, UR5, PT, P0 ;  /* 0x00000005ff007c0c */ /* 0x000fe2000bf05300 */
[----:B------:R-:W-:Y:S01]  /*1c4c0*/  ULDC.64 UR4, c[0x0][0xa00] ;  /* 0x0002800000047ab9 */ /* 0x000fe20000000a00 */
[----:B------:R-:W-:Y:S01]  /*1c4d0*/  ISETP.NE.U32.AND P4, PT, RZ, UR8, PT ;  /* 0x00000008ff007c0c */ /* 0x000fe2000bf85070 */
[----:B------:R-:W-:Y:S01]  /*1c4e0*/  IMAD.MOV.U32 R28, RZ, RZ, RZ ;  /* 0x000000ffff1c7224 */ /* 0x000fe200078e00ff */
[----:B------:R-:W-:Y:S01]  /*1c4f0*/  ISETP.NE.U32.AND P1, PT, RZ, UR4, PT ;  /* 0x00000004ff007c0c */ /* 0x000fe2000bf25070 */
[----:B0-----:R-:W0:Y:S01]  /*1c500*/  LDC.64 R2, c[0x0][0xa10] ;  /* 0x00028400ff027b82 */ /* 0x001e220000000a00 */
[----:B------:R-:W-:-:S02]  /*1c510*/  IMAD.MOV.U32 R6, RZ, RZ, RZ ;  /* 0x000000ffff067224 */ /* 0x000fc400078e00ff */
[----:B------:R-:W-:Y:S01]  /*1c520*/  ISETP.NE.AND.EX P3, PT, RZ, UR5, PT, P1 ;  /* 0x00000005ff007c0c */ /* 0x000fe2000bf65310 */
[----:B--2---:R-:W-:Y:S01]  /*1c530*/  IMAD.WIDE R4, R27, 0x4, R4 ;  /* 0x000000041b047825 */ /* 0x004fe200078e0204 */
[----:B------:R-:W-:Y:S02]  /*1c540*/  ISETP.NE.AND.EX P1, PT, RZ, UR7, PT, P2 ;  /* 0x00000007ff007c0c */ /* 0x000fe4000bf25320 */
[----:B------:R-:W-:Y:S01]  /*1c550*/  ISETP.NE.AND.EX P2, PT, RZ, UR9, PT, P4 ;  /* 0x00000009ff007c0c */ /* 0x000fe2000bf45340 */
[----:B------:R-:W1:Y:S01]  /*1c560*/  @P0 LDC.64 R12, c[0x0][0xa18] ;  /* 0x00028600ff0c0b82 */ /* 0x000e620000000a00 */
[----:B------:R-:W-:Y:S02]  /*1c570*/  ULDC UR4, c[0x0][0x288] ;  /* 0x0000a20000047ab9 */ /* 0x000fe40000000800 */
[----:B------:R-:W-:Y:S01]  /*1c580*/  IMAD.U32 R7, RZ, RZ, UR4 ;  /* 0x00000004ff077e24 */ /* 0x000fe2000f8e00ff */
[----:B------:R-:W-:-:S04]  /*1c590*/  ULDC.64 UR4, c[0x0][0x3f8] ;  /* 0x0000fe0000047ab9 */ /* 0x000fc80000000a00 */
[----:B------:R-:W2:Y:S04]  /*1c5a0*/  @P3 LDG.E R0, desc[UR40][R10.64] ;  /* 0x000000280a003981 */ /* 0x000ea8000c1e1900 */
[----:B------:R3:W5:Y:S01]  /*1c5b0*/  @P1 LDG.E R28, desc[UR40][R4.64] ;  /* 0x00000028041c1981 */ /* 0x000762000c1e1900 */
[----:B0-----:R-:W-:-:S05]  /*1c5c0*/  IMAD.WIDE R2, R27, 0x4, R2 ;  /* 0x000000041b027825 */ /* 0x001fca00078e0202 */
[----:B------:R3:W5:Y:S01]  /*1c5d0*/  @P2 LDG.E R6, desc[UR40][R2.64] ;  /* 0x0000002802062981 */ /* 0x000762000c1e1900 */
[----:B-1----:R-:W-:-:S05]  /*1c5e0*/  @P0 IMAD.WIDE R12, R27, 0x4, R12 ;  /* 0x000000041b0c0825 */ /* 0x002fca00078e020c */
[----:B------:R3:W5:Y:S01]  /*1c5f0*/  @P0 LDG.E R7, desc[UR40][R12.64] ;  /* 0x000000280c070981 */ /* 0x000762000c1e1900 */
[----:B------:R-:W-:-:S03]  /*1c600*/  UISETP.NE.U32.AND UP0, UPT, UR4, URZ, UPT ;  /* 0x0000003f0400728c */ /* 0x000fc6000bf05070 */
[----:B------:R-:W-:Y:S01]  /*1c610*/  ULDC UR4, c[0x0][0x404] ;  /* 0x0001010000047ab9 */ /* 0x000fe20000000800 */
[----:B------:R-:W-:-:S03]  /*1c620*/  UISETP.NE.AND.EX UP0, UPT, UR5, URZ, UPT, UP0 ;  /* 0x0000003f0500728c */ /* 0x000fc6000bf05300 */
[----:B------:R-:W-:Y:S01]  /*1c630*/  ULDC UR5, c[0x0][0x2e0] ;  /* 0x0000b80000057ab9 */ /* 0x000fe20000000800 */
[----:B------:R-:W-:-:S04]  /*1c640*/  USEL UR4, UR4, 0x1, UP0 ;  /* 0x0000000104047887 */ /* 0x000fc80008000000 */
[----:B------:R-:W-:-:S03]  /*1c650*/  UIMAD UR4, UR4, UR5, URZ ;  /* 0x00000005040472a4 */ /* 0x000fc6000f8e023f */
[----:B------:R-:W-:Y:S02]  /*1c660*/  ULDC UR5, c[0x0][0x338] ;  /* 0x0000ce0000057ab9 */ /* 0x000fe40000000800 */
[----:B------:R-:W-:Y:S01]  /*1c670*/  IMAD.U32 R8, RZ, RZ, UR5 ;  /* 0x00000005ff087e24 */ /* 0x000fe2000f8e00ff */
[----:B--2---:R0:W-:Y:S02]  /*1c680*/  STL [R1+0x1c], R0 ;  /* 0x00001c0001007387 */ /* 0x0041e40000100800 */
[----:B0-----:R-:W-:Y:S01]  /*1c690*/  IMAD.U32 R0, RZ, RZ, UR4 ;  /* 0x00000004ff007e24 */ /* 0x001fe2000f8e00ff */
[----:B---3--:R-:W-:Y:S06]  /*1c6a0*/  @P0 BRA `(.L_x_1286) ;  /* 0x0000000000100947 */ /* 0x008fec0003800000 */
[----:B------:R-:W-:Y:S05]  /*1c6b0*/  @!P3 BRA `(.L_x_1286) ;  /* 0x00000000000cb947 */ /* 0x000fea0003800000 */
[----:B-----5:R-:W2:Y:S04]  /*1c6c0*/  LDG.E R7, desc[UR40][R10.64] ;  /* 0x000000280a077981 */ /* 0x020ea8000c1e1900 */
[----:B------:R-:W2:Y:S02]  /*1c6d0*/  LDG.E R10, desc[UR40][R10.64+0x4] ;  /* 0x000004280a0a7981 */ /* 0x000ea4000c1e1900 */
[----:B--2---:R-:W-:-:S07]  /*1c6e0*/  IMAD.IADD R7, R10, 0x1, -R7 ;  /* 0x000000010a077824 */ /* 0x004fce00078e0a07 */
.L_x_1286:
[----:B------:R-:W-:Y:S01]  /*1c6f0*/  ULDC.64 UR4, c[0x0][0xa20] ;  /* 0x0002880000047ab9 */ /* 0x000fe20000000a00 */
[----:B-----5:R-:W-:Y:S01]  /*1c700*/  IMAD.IADD R28, R28, 0x1, R9 ;  /* 0x000000011c1c7824 */ /* 0x020fe200078e0209 */
[----:B------:R-:W-:-:S04]  /*1c710*/  ISETP.NE.U32.AND P0, PT, RZ, UR4, PT ;  /* 0x00000004ff007c0c */ /* 0x000fc8000bf05070 */
[----:B------:R-:W-:-:S13]  /*1c720*/  ISETP.NE.AND.EX P0, PT, RZ, UR5, PT, P0 ;  /* 0x00000005ff007c0c */ /* 0x000fda000bf05300 */
[----:B------:R-:W-:Y:S05]  /*1c730*/  @!P0 BRA `(.L_x_1287) ;  /* 0x0000000000108947 */ /* 0x000fea0003800000 */
[----:B------:R-:W0:Y:S02]  /*1c740*/  LDC.64 R4, c[0x0][0xa20] ;  /* 0x00028800ff047b82 */ /* 0x000e240000000a00 */
[----:B0-----:R-:W-:-:S05]  /*1c750*/  IMAD.WIDE R4, R27, 0x4, R4 ;  /* 0x000000041b047825 */ /* 0x001fca00078e0204 */
[----:B------:R0:W5:Y:S01]  /*1c760*/  LDG.E R0, desc[UR40][R4.64] ;  /* 0x0000002804007981 */ /* 0x000162000c1e1900 */
[----:B------:R-:W-:Y:S05]  /*1c770*/  BRA `(.L_x_1288) ;  /* 0x0000000000107947 */ /* 0x000fea0003800000 */
.L_x_1287:
[----:B------:R-:W-:Y:S05]  /*1c780*/  @!P1 BRA `(.L_x_1288) ;  /* 0x00000000000c9947 */ /* 0x000fea0003800000 */
[----:B------:R-:W2:Y:S04]  /*1c790*/  LDG.E R0, desc[UR40][R4.64] ;  /* 0x0000002804007981 */ /* 0x000ea8000c1e1900 */
[----:B------:R-:W2:Y:S02]  /*1c7a0*/  LDG.E R11, desc[UR40][R4.64+0x4] ;  /* 0x00000428040b7981 */ /* 0x000ea4000c1e1900 */
[----:B--2---:R-:W-:-:S07]  /*1c7b0*/  IMAD.IADD R0, R11, 0x1, -R0 ;  /* 0x000000010b007824 */ /* 0x004fce00078e0a00 */
.L_x_1288:
[----:B0-----:R-:W2:Y:S04]  /*1c7c0*/  @P2 LDG.E R4, desc[UR40][R2.64] ;  /* 0x0000002802042981 */ /* 0x001ea8000c1e1900 */
[----:B------:R0:W2:Y:S01]  /*1c7d0*/  @P2 LDG.E R5, desc[UR40][R2.64+0x4] ;  /* 0x0000042802052981 */ /* 0x0000a2000c1e1900 */
[----:B-----5:R-:W-:Y:S02]  /*1c7e0*/  IMAD.IADD R9, R0, 0x1, -R9 ;  /* 0x0000000100097824 */ /* 0x020fe400078e0a09 */
[----:B------:R-:W-:-:S05]  /*1c7f0*/  IMAD R0, R25, 0xc0, RZ ;  /* 0x000000c019007824 */ /* 0x000fca00078e02ff */
[----:B------:R-:W-:Y:S01]  /*1c800*/  IADD3 R0, -R7, 0xc0, R0 ;  /* 0x000000c007007810 */ /* 0x000fe20007ffe100 */
[----:B0-----:R-:W0:Y:S02]  /*1c810*/  LDC.64 R2, c[0x0][0x9e0] ;  /* 0x00027800ff027b82 */ /* 0x001e240000000a00 */
[----:B0-----:R-:W-:Y:S01]  /*1c820*/  ISETP.GE.AND P1, PT, R3, 0x1, PT ;  /* 0x000000010300780c */ /* 0x001fe20003f26270 */
[----:B--2---:R-:W-:-:S04]  /*1c830*/  @P2 IMAD.IADD R8, R5, 0x1, -R4 ;  /* 0x0000000105082824 */ /* 0x004fc800078e0a04 */
[----:B------:R-:W-:-:S04]  /*1c840*/  IMAD.IADD R10, R9, 0x1, R8 ;  /* 0x00000001090a7824 */ /* 0x000fc800078e0208 */
[C---:B------:R-:W-:Y:S02]  /*1c850*/  VIADD R20, R10.reuse, 0x7f ;  /* 0x0000007f0a147836 */ /* 0x040fe40000000000 */
[----:B------:R-:W-:-:S03]  /*1c860*/  IMAD.IADD R0, R10, 0x1, R0 ;  /* 0x000000010a007824 */ /* 0x000fc600078e0200 */
[----:B------:R-:W-:Y:S01]  /*1c870*/  SHF.R.S32.HI R5, RZ, 0x1f, R20 ;  /* 0x0000001fff057819 */ /* 0x000fe20000011414 */
[----:B------:R-:W-:-:S03]  /*1c880*/  IMAD.IADD R2, R0, 0x1, R2 ;  /* 0x0000000100027824 */ /* 0x000fc600078e0202 */
[----:B------:R-:W-:-:S04]  /*1c890*/  LEA.HI R20, R5, R20, RZ, 0x7 ;  /* 0x0000001405147211 */ /* 0x000fc800078f38ff */
[----:B------:R-:W-:Y:S01]  /*1c8a0*/  SHF.R.S32.HI R20, RZ, 0x7, R20 ;  /* 0x00000007ff147819 */ /* 0x000fe20000011414 */
        /* <DEDUP_REMOVED lines=12> */
.L_x_1291:
[----:B------:R-:W-:-:S13]  /*1c970*/  ISETP.NE.AND P0, PT, R3, 0x1, PT ;  /* 0x000000010300780c */ /* 0x000fda0003f05270 */
[----:B------:R-:W0:Y:S02]  /*1c980*/  @P0 LDC.64 R4, c[0x0][0x9e8] ;  /* 0x00027a00ff040b82 */ /* 0x000e240000000a00 */
[----:B0-----:R-:W-:-:S05]  /*1c990*/  @P0 IMAD.HI.U32 R4, R11, R4, RZ ;  /* 0x000000040b040227 */ /* 0x001fca00078e00ff */
[----:B------:R-:W-:-:S07]  /*1c9a0*/  @P0 SHF.R.U32.HI R11, RZ, R5, R4 ;  /* 0x00000005ff0b0219 */ /* 0x000fce0000011604 */
.L_x_1292:
[----:B------:R-:W-:Y:S05]  /*1c9b0*/  BSYNC B0 ;  /* 0x0000000000007941 */ /* 0x000fea0003800000 */
.L_x_1290:
[----:B------:R-:W-:-:S05]  /*1c9c0*/  IMAD R11, R11, R3, R3 ;  /* 0x000000030b0b7224 */ /* 0x000fca00078e0203 */
[----:B------:R-:W-:-:S07]  /*1c9d0*/  VIMNMX R2, R2, R11, PT ;  /* 0x0000000b02027248 */ /* 0x000fce0003fe0100 */
.L_x_1289:
        /* <DEDUP_REMOVED lines=15> */
.L_x_1295:
[----:B------:R-:W-:Y:S01]  /*1cad0*/  ISETP.NE.AND P0, PT, R3, 0x1, PT ;  /* 0x000000010300780c */ /* 0x000fe20003f05270 */
[----:B------:R-:W-:-:S12]  /*1cae0*/  IMAD.MOV.U32 R11, RZ, RZ, R7 ;  /* 0x000000ffff0b7224 */ /* 0x000fd800078e0007 */
[----:B------:R-:W0:Y:S02]  /*1caf0*/  @P0 LDC.64 R4, c[0x0][0x9e8] ;  /* 0x00027a00ff040b82 */ /* 0x000e240000000a00 */
[----:B0-----:R-:W-:-:S05]  /*1cb00*/  @P0 IMAD.HI.U32 R4, R7, R4, RZ ;  /* 0x0000000407040227 */ /* 0x001fca00078e00ff */
[----:B------:R-:W-:-:S07]  /*1cb10*/  @P0 SHF.R.U32.HI R11, RZ, R5, R4 ;  /* 0x00000005ff0b0219 */ /* 0x000fce0000011604 */
.L_x_1296:
[----:B------:R-:W-:Y:S05]  /*1cb20*/  BSYNC B0 ;  /* 0x0000000000007941 */ /* 0x000fea0003800000 */
.L_x_1294:
[----:B------:R-:W-:-:S05]  /*1cb30*/  IMAD R3, R11, R3, RZ ;  /* 0x000000030b037224 */ /* 0x000fca00078e02ff */
[----:B------:R-:W-:-:S07]  /*1cb40*/  VIMNMX R10, R10, R3, !PT ;  /* 0x000000030a0a7248 */ /* 0x000fce0007fe0100 */
.L_x_1293:
[----:B------:R-:W-:Y:S01]  /*1cb50*/  VIADD R2, R2, 0x7f ;  /* 0x0000007f02027836 */ /* 0x000fe20000000000 */
[----:B------:R-:W-:Y:S04]  /*1cb60*/  BSSY B0, `(.L_x_1297) ;  /* 0x0000163000007945 */ /* 0x000fe80003800000 */
[----:B------:R-:W-:-:S04]  /*1cb70*/  SHF.R.S32.HI R3, RZ, 0x1f, R2 ;  /* 0x0000001fff037819 */ /* 0x000fc80000011402 */
[----:B------:R-:W-:Y:S02]  /*1cb80*/  LEA.HI R3, R3, R2, RZ, 0x7 ;  /* 0x0000000203037211 */ /* 0x000fe400078f38ff */
[----:B------:R-:W-:Y:S02]  /*1cb90*/  SHF.R.S32.HI R2, RZ, 0x1f, R10 ;  /* 0x0000001fff027819 */ /* 0x000fe4000001140a */
[----:B------:R-:W-:Y:S02]  /*1cba0*/  SHF.R.S32.HI R3, RZ, 0x7, R3 ;  /* 0x00000007ff037819 */ /* 0x000fe40000011403 */
[----:B------:R-:W-:Y:S02]  /*1cbb0*/  LEA.HI R2, R2, R10, RZ, 0x7 ;  /* 0x0000000a02027211 */ /* 0x000fe400078f38ff */
[----:B------:R-:W-:Y:S02]  /*1cbc0*/  VIMNMX R4, R20, R3, PT ;  /* 0x0000000314047248 */ /* 0x000fe40003fe0100 */
[----:B------:R-:W-:-:S04]  /*1cbd0*/  SHF.R.S32.HI R2, RZ, 0x7, R2 ;  /* 0x00000007ff027819 */ /* 0x000fc80000011402 */
[----:B------:R-:W-:-:S05]  /*1cbe0*/  VIMNMX R2, RZ, R2, !PT ;  /* 0x00000002ff027248 */ /* 0x000fca0007fe0100 */
        /* <DEDUP_REMOVED lines=10> */
[----:B------:R-:W-:Y:S02]  /*1cc90*/  @P0 SHF.R.S32.HI R4, RZ, 0x7, R2 ;  /* 0x00000007ff040819 */ /* 0x000fe40000011402 */
[----:B------:R-:W-:Y:S02]  /*1cca0*/  PLOP3.LUT P0, PT, PT, PT, PT, 0x80, 0x0 ;  /* 0x000000000000781c */ /* 0x000fe40003f0f070 */
[----:B------:R-:W-:-:S13]  /*1ccb0*/  ISETP.GT.AND P1, PT, R4, R5, PT ;  /* 0x000000050400720c */ /* 0x000fda0003f24270 */
[----:B------:R-:W-:Y:S05]  /*1ccc0*/  @!P1 BRA `(.L_x_1298) ;  /* 0x0000001400309947 */ /* 0x000fea0003800000 */
[----:B------:R-:W0:Y:S01]  /*1ccd0*/  LDC R2, c[0x0][0x428] ;  /* 0x00010a00ff027b82 */ /* 0x000e220000000800 */
[----:B------:R-:W-:Y:S01]  /*1cce0*/  UMOV UR4, 0xffffffff ;  /* 0xffffffff00047882 */ /* 0x000fe20000000000 */
[----:B0-----:R-:W-:-:S13]  /*1ccf0*/  ISETP.NE.AND P0, PT, R2, 0x1, PT ;  /* 0x000000010200780c */ /* 0x001fda0003f05270 */
[----:B------:R-:W0:Y:S08]  /*1cd00*/  @P0 LDC R3, c[0x0][0x42c] ;  /* 0x00010b00ff030b82 */ /* 0x000e300000000800 */
[----:B------:R-:W1:Y:S01]  /*1cd10*/  @P0 LDC R2, c[0x0][0x430] ;  /* 0x00010c00ff020b82 */ /* 0x000e620000000800 */
[----:B0-----:R-:W-:-:S04]  /*1cd20*/  @P0 IMAD.HI.U32 R8, R26, R3, RZ ;  /* 0x000000031a080227 */ /* 0x001fc800078e00ff */
[----:B------:R-:W-:Y:S01]  /*1cd30*/  IMAD.MOV.U32 R3, RZ, RZ, R26 ;  /* 0x000000ffff037224 */ /* 0x000fe200078e001a */
[----:B-1----:R-:W-:Y:S02]  /*1cd40*/  @P0 SHF.R.U32.HI R3, RZ, R2, R8 ;  /* 0x00000002ff030219 */ /* 0x002fe40000011608 */
[----:B------:R-:W-:Y:S01]  /*1cd50*/  SEL R2, R27, RZ, !P2 ;  /* 0x000000ff1b027207 */ /* 0x000fe20005000000 */
[----:B------:R-:W-:Y:S06]  /*1cd60*/  BRA.DIV UR4, `(.L_x_1299) ;  /* 0x0000005e04607947 */ /* 0x000fec000b800000 */
[----:B------:R-:W0:Y:S02]  /*1cd70*/  S2R R8, SR_TID.X ;  /* 0x0000000000087919 */ /* 0x000e240000002100 */
[----:B0-----:R-:W-:-:S04]  /*1cd80*/  SHF.R.U32.HI R8, RZ, 0x5, R8 ;  /* 0x00000005ff087819 */ /* 0x001fc80000011608 */
[----:B------:R-:W-:-:S05]  /*1cd90*/  LOP3.LUT R8, R8, 0x3, RZ, 0xc0, !PT ;  /* 0x0000000308087812 */ /* 0x000fca00078ec0ff */
[----:B------:R0:W1:Y:S02]  /*1cda0*/  SHFL.IDX PT, R14, R8, RZ, 0x1f ;  /* 0x00001fff080e7589 */ /* 0x00006400000e0000 */
.L_x_1459:
[----:B-1----:R-:W-:Y:S02]  /*1cdb0*/  ISETP.NE.AND P0, PT, R14, RZ, PT ;  /* 0x000000ff0e00720c */ /* 0x002fe40003f05270 */
[----:B------:R-:W-:-:S11]  /*1cdc0*/  PLOP3.LUT P6, PT, PT, PT, PT, 0x8, 0x0 ;  /* 0x000000000000781c */ /* 0x000fd60003fce170 */
[----:B------:R-:W-:Y:S05]  /*1cdd0*/  @P0 BRA `(.L_x_1300) ;  /* 0x00000000000c0947 */ /* 0x000fea0003800000 */
[----:B------:R-:W-:-:S03]  /*1cde0*/  UMOV UR4, 0xffffffff ;  /* 0xffffffff00047882 */ /* 0x000fc60000000000 */
[----:B------:R-:W-:Y:S05]  /*1cdf0*/  BRA.DIV UR4, `(.L_x_1301) ;  /* 0x0000005e04707947 */ /* 0x000fea000b800000 */
[----:B------:R-:W-:-:S13]  /*1ce00*/  ELECT P6, URZ, PT ;  /* 0x00000000003f782f */ /* 0x000fda00038c0000 */
.L_x_1300:
[----:B0-----:R-:W2:Y:S01]  /*1ce10*/  LDL R8, [R1+0x18] ;  /* 0x0000180001087983 */ /* 0x001ea20000100800 */
[----:B------:R-:W-:Y:S01]  /*1ce20*/  BSSY B1, `(.L_x_1302) ;  /* 0x000000b000017945 */ /* 0x000fe20003800000 */
[----:B------:R-:W0:Y:S01]  /*1ce30*/  S2R R13, SR_CgaCtaId ;  /* 0x00000000000d7919 */ /* 0x000e220000008800 */
[----:B--2---:R-:W-:-:S05]  /*1ce40*/  VIADD R8, R8, 0x1 ;  /* 0x0000000108087836 */ /* 0x004fca0000000000 */
[----:B------:R-:W-:-:S04]  /*1ce50*/  LEA.HI R9, R8, R8, RZ, 0x1 ;  /* 0x0000000808097211 */ /* 0x000fc800078f08ff */
[----:B------:R-:W-:-:S05]  /*1ce60*/  LOP3.LUT R9, R9, 0xfffffffe, RZ, 0xc0, !PT ;  /* 0xfffffffe09097812 */ /* 0x000fca00078ec0ff */
[----:B------:R-:W-:Y:S01]  /*1ce70*/  IMAD.IADD R8, R8, 0x1, -R9 ;  /* 0x0000000108087824 */ /* 0x000fe200078e0a09 */
[----:B------:R-:W-:-:S04]  /*1ce80*/  MOV R9, 0x400 ;  /* 0x0000040000097802 */ /* 0x000fc80000000f00 */
[----:B0-----:R-:W-:Y:S02]  /*1ce90*/  LEA R13, R13, R9, 0x18 ;  /* 0x000000090d0d7211 */ /* 0x001fe400078ec0ff */
[----:B------:R-:W-:-:S04]  /*1cea0*/  SHF.L.U32 R8, R8, 0x1f, RZ ;  /* 0x0000001f08087819 */ /* 0x000fc800000006ff */
[----:B------:R-:W0:Y:S02]  /*1ceb0*/  SYNCS.PHASECHK.TRANS64.TRYWAIT P0, [R13+URZ+0x19c20], R8 ;  /* 0x019c20080d0075a7 */ /* 0x000e24000800017f */
[----:B0-----:R-:W-:Y:S05]  /*1cec0*/  @!P0 BRA `(.L_x_1303) ;  /* 0x0000005c005c8947 */ /* 0x001fea0003800000 */
.L_x_1462:
[----:B------:R-:W-:Y:S05]  /*1ced0*/  BSYNC B1 ;  /* 0x0000000000017941 */ /* 0x000fea0003800000 */
.L_x_1302:
        /* <DEDUP_REMOVED lines=10> */
.L_x_1463:
[----:B------:R-:W-:Y:S05]  /*1cf80*/  BSYNC B2 ;  /* 0x0000000000027941 */ /* 0x000fea0003800000 */
.L_x_1306:
        /* <DEDUP_REMOVED lines=9> */
.L_x_1309:
[----:B------:R-:W-:Y:S05]  /*1d020*/  BSYNC B2 ;  /* 0x0000000000027941 */ /* 0x000fea0003800000 */
.L_x_1308:
[----:B0-----:R-:W-:Y:S01]  /*1d030*/  IMAD.MOV.U32 R8, RZ, RZ, RZ ;  /* 0x000000ffff087224 */ /* 0x001fe200078e00ff */
[----:B------:R-:W-:Y:S01]  /*1d040*/  UIADD3 UR4, UP0, UR38, 0x570, URZ ;  /* 0x0000057026047890 */ /* 0x000fe2000ff1e03f */
[----:B------:R-:W-:Y:S01]  /*1d050*/  IMAD R9, R4, 0x80, R6 ;  /* 0x0000008004097824 */ /* 0x000fe200078e0206 */
[----:B------:R-:W-:Y:S01]  /*1d060*/  PLOP3.LUT P0, PT, PT, PT, PT, 0x80, 0x0 ;  /* 0x000000000000781c */ /* 0x000fe20003f0f070 */
[----:B------:R-:W-:Y:S01]  /*1d070*/  IMAD R10, R18, 0x3000, R13 ;  /* 0x00003000120a7824 */ /* 0x000fe200078e020d */
[----:B------:R-:W-:Y:S01]  /*1d080*/  R2UR UR10, R8 ;  /* 0x00000000080a72ca */ /* 0x000fe200000e0000 */
[----:B------:R-:W-:Y:S01]  /*1d090*/  VIADD R9, R9, 0xffffff80 ;  /* 0xffffff8009097836 */ /* 0x000fe20000000000 */
[----:B------:R-:W-:Y:S01]  /*1d0a0*/  UIADD3.X UR5, URZ, UR39, URZ, UP0, !UPT ;  /* 0x000000273f057290 */ /* 0x000fe200087fe43f */
[----:B------:R-:W-:Y:S01]  /*1d0b0*/  VIADD R8, R12, 0x19c90 ;  /* 0x00019c900c087836 */ /* 0x000fe20000000000 */
[----:B------:R-:W-:Y:S01]  /*1d0c0*/  UMOV UR6, 0x0 ;  /* 0x0000000000067882 */ /* 0x000fe20000000000 */
[----:B------:R-:W-:Y:S01]  /*1d0d0*/  VIADD R14, R10, 0x13800 ;  /* 0x000138000a0e7836 */ /* 0x000fe20000000000 */
[----:B------:R-:W-:-:S09]  /*1d0e0*/  UMOV UR7, 0x12f00000 ;  /* 0x12f0000000077882 */ /* 0x000fd20000000000 */
.L_x_1310:
        /* <DEDUP_REMOVED lines=16> */
.L_x_1311:
        /* <DEDUP_REMOVED lines=16> */
.L_x_1312:
        /* <DEDUP_REMOVED lines=13> */
.L_x_1464:
[----:B------:R-:W-:Y:S05]  /*1d3c0*/  BSYNC B2 ;  /* 0x0000000000027941 */ /* 0x000fea0003800000 */
.L_x_1313:
[----:B------:R-:W-:Y:S01]  /*1d3d0*/  BSSY B2, `(.L_x_1315) ;  /* 0x000000b000027945 */ /* 0x000fe20003800000 */
[----:B------:R-:W-:Y:S02]  /*1d3e0*/  IMAD.MOV.U32 R14, RZ, RZ, 0x0 ;  /* 0x00000000ff0e7424 */ /* 0x000fe400078e00ff */
[----:B------:R-:W-:Y:S01]  /*1d3f0*/  IMAD.MOV.U32 R15, RZ, RZ, 0x12f00000 ;  /* 0x12f00000ff0f7424 */ /* 0x000fe200078e00ff */
[----:B------:R-:W-:Y:S06]  /*1d400*/  @P1 BRA `(.L_x_1316) ;  /* 0x00000000001c1947 */ /* 0x000fec0003800000 */
[----:B------:R-:W0:Y:S02]  /*1d410*/  S2R R8, SR_TID.X ;  /* 0x0000000000087919 */ /* 0x000e240000002100 */
[----:B01----:R-:W-:Y:S01]  /*1d420*/  LOP3.LUT R11, R8, 0x1f, RZ, 0xc0, !PT ;  /* 0x0000001f080b7812 */ /* 0x003fe200078ec0ff */
[----:B------:R-:W-:-:S03]  /*1d430*/  IMAD.MOV.U32 R8, RZ, RZ, 0x3000 ;  /* 0x00003000ff087424 */ /* 0x000fc600078e00ff */
[----:B------:R-:W-:Y:S01]  /*1d440*/  ISETP.NE.AND P0, PT, R11, RZ, PT ;  /* 0x000000ff0b00720c */ /* 0x000fe20003f05270 */
[----:B------:R2:W-:-:S12]  /*1d450*/  SYNCS.ARRIVE.TRANS64 RZ, [R12+URZ+0x19cb0], R8 ;  /* 0x019cb0080cff79a7 */ /* 0x0005d8000800003f */
[----:B--2---:R-:W-:Y:S05]  /*1d460*/  @!P0 BRA `(.L_x_1316) ;  /* 0x0000000000048947 */ /* 0x004fea0003800000 */
[----:B------:R-:W-:Y:S01]  /*1d470*/  BPT.TRAP 0x1 ;  /* 0x000000040000795c */ /* 0x000fe20000300000 */
.L_x_1316:
[----:B------:R-:W-:Y:S05]  /*1d480*/  BSYNC B2 ;  /* 0x0000000000027941 */ /* 0x000fea0003800000 */
.L_x_1315:
[----:B------:R-:W-:Y:S01]  /*1d490*/  R2UR UR6, R14 ;  /* 0x000000000e0672ca */ /* 0x000fe200000e0000 */
[----:B------:R-:W-:Y:S01]  /*1d4a0*/  IMAD.MOV.U32 R8, RZ, RZ, RZ ;  /* 0x000000ffff087224 */ /* 0x000fe200078e00ff */
[----:B------:R-:W-:Y:S01]  /*1d4b0*/  R2UR UR7, R15 ;  /* 0x000000000f0772ca */ /* 0x000fe200000e0000 */
[----:B------:R-:W-:Y:S01]  /*1d4c0*/  UIADD3 UR4, UP0, UR38, 0x670, URZ ;  /* 0x0000067026047890 */ /* 0x000fe2000ff1e03f */
[----:B------:R-:W-:Y:S01]  /*1d4d0*/  PLOP3.LUT P0, PT, PT, PT, PT, 0x80, 0x0 ;  /* 0x000000000000781c */ /* 0x000fe20003f0f070 */
[----:B01----:R-:W-:Y:S01]  /*1d4e0*/  VIADD R12, R12, 0x19cb0 ;  /* 0x00019cb00c0c7836 */ /* 0x003fe20000000000 */
[----:B------:R-:W-:Y:S01]  /*1d4f0*/  R2UR UR10, R8 ;  /* 0x00000000080a72ca */ /* 0x000fe200000e0000 */
[----:B------:R-:W-:Y:S01]  /*1d500*/  VIADD R8, R10, 0x9000 ;  /* 0x000090000a087836 */ /* 0x000fe20000000000 */
[----:B------:R-:W-:-:S13]  /*1d510*/  UIADD3.X UR5, URZ, UR39, URZ, UP0, !UPT ;  /* 0x000000273f057290 */ /* 0x000fda00087fe43f */
.L_x_1317:
        /* <DEDUP_REMOVED lines=15> */
.L_x_1318:
        /* <DEDUP_REMOVED lines=15> */
.L_x_1319:
        /* <DEDUP_REMOVED lines=10> */
.L_x_1305:
[----:B------:R-:W-:Y:S05]  /*1d7a0*/  BSYNC B1 ;  /* 0x0000000000017941 */ /* 0x000fea0003800000 */
.L_x_1304:
[----:B------:R-:W-:Y:S01]  /*1d7b0*/  VIADD R12, R4, 0xfffffffe ;  /* 0xfffffffe040c7836 */ /* 0x000fe20000000000 */
[----:B------:R-:W-:Y:S01]  /*1d7c0*/  PLOP3.LUT P0, PT, PT, PT, PT, 0x8, 0x0 ;  /* 0x000000000000781c */ /* 0x000fe20003f0e170 */
[----:B------:R-:W-:-:S03]  /*1d7d0*/  VIADD R18, R18, 0x1 ;  /* 0x0000000112127836 */ /* 0x000fc60000000000 */
[----:B------:R-:W-:Y:S02]  /*1d7e0*/  ISETP.GE.AND P2, PT, R12, R5, PT ;  /* 0x000000050c00720c */ /* 0x000fe40003f46270 */
[----:B------:R-:W-:-:S04]  /*1d7f0*/  ISETP.NE.AND P1, PT, R18, 0x2, PT ;  /* 0x000000021200780c */ /* 0x000fc80003f25270 */
[----:B------:R-:W-:Y:S02]  /*1d800*/  SEL R4, RZ, 0x1, P1 ;  /* 0x00000001ff047807 */ /* 0x000fe40000800000 */
[----:B------:R-:W-:Y:S02]  /*1d810*/  SEL R18, R18, RZ, P1 ;  /* 0x000000ff12127207 */ /* 0x000fe40000800000 */
[----:B------:R-:W-:-:S03]  /*1d820*/  LOP3.LUT R22, R22, R4, RZ, 0x3c, !PT ;  /* 0x0000000416167212 */ /* 0x000fc600078e3cff */
[----:B------:R-:W-:Y:S05]  /*1d830*/  @!P2 BRA `(.L_x_1298) ;  /* 0x000000080054a947 */ /* 0x000fea0003800000 */
.L_x_1336:
        /* <DEDUP_REMOVED lines=11> */
.L_x_1465:
[----:B------:R-:W-:Y:S05]  /*1d8f0*/  BSYNC B2 ;  /* 0x0000000000027941 */ /* 0x000fea0003800000 */
.L_x_1322:
        /* <DEDUP_REMOVED lines=9> */
.L_x_1325:
[----:B------:R-:W-:Y:S05]  /*1d990*/  BSYNC B2 ;  /* 0x0000000000027941 */ /* 0x000fea0003800000 */
.L_x_1324:
        /* <DEDUP_REMOVED lines=11> */
.L_x_1326:
        /* <DEDUP_REMOVED lines=12> */
[----:B------:R-:W-:Y:S01]  /*1db10*/  UMOV UR6, 0x0 ;  /* 0x0000000000067882 */ /* 0x000fe20000000000 */
[----:B------:R-:W-:Y:S02]  /*1db20*/  UMOV UR7, 0x12f00000 ;  /* 0x12f0000000077882 */ /* 0x000fe40000000000 */
[----:B------:R-:W-:Y:S01]  /*1db30*/  R2UR UR10, R14 ;  /* 0x000000000e0a72ca */ /* 0x000fe200000e0000 */
[----:B------:R-:W-:-:S14]  /*1db40*/  VIADD R14, R9, 0x14800 ;  /* 0x00014800090e7836 */ /* 0x000fdc0000000000 */
.L_x_1327:
        /* <DEDUP_REMOVED lines=16> */
.L_x_1328:
        /* <DEDUP_REMOVED lines=13> */
.L_x_1466:
[----:B------:R-:W-:Y:S05]  /*1dd20*/  BSYNC B2 ;  /* 0x0000000000027941 */ /* 0x000fea0003800000 */
.L_x_1329:
        /* <DEDUP_REMOVED lines=11> */
.L_x_1332:
[----:B------:R-:W-:Y:S05]  /*1dde0*/  BSYNC B2 ;  /* 0x0000000000027941 */ /* 0x000fea0003800000 */
.L_x_1331:
[----:B------:R-:W-:Y:S01]  /*1ddf0*/  R2UR UR10, R21 ;  /* 0x00000000150a72ca */ /* 0x000fe200000e0000 */
[----:B------:R-:W-:Y:S01]  /*1de00*/  UIADD3 UR4, UP0, UR38, 0x670, URZ ;  /* 0x0000067026047890 */ /* 0x000fe2000ff1e03f */
[----:B------:R-:W-:Y:S01]  /*1de10*/  R2UR UR6, R14 ;  /* 0x000000000e0672ca */ /* 0x000fe200000e0000 */
[----:B01----:R-:W-:Y:S01]  /*1de20*/  VIADD R11, R11, 0x19cb0 ;  /* 0x00019cb00b0b7836 */ /* 0x003fe20000000000 */
[----:B------:R-:W-:Y:S01]  /*1de30*/  R2UR UR7, R15 ;  /* 0x000000000f0772ca */ /* 0x000fe200000e0000 */
[----:B------:R-:W-:Y:S01]  /*1de40*/  VIADD R4, R9, 0x9000 ;  /* 0x0000900009047836 */ /* 0x000fe20000000000 */
[----:B------:R-:W-:Y:S01]  /*1de50*/  PLOP3.LUT P1, PT, PT, PT, PT, 0x80, 0x0 ;  /* 0x000000000000781c */ /* 0x000fe20003f2f070 */
[----:B------:R-:W-:-:S12]  /*1de60*/  UIADD3.X UR5, URZ, UR39, URZ, UP0, !UPT ;  /* 0x000000273f057290 */ /* 0x000fd800087fe43f */
.L_x_1333:
        /* <DEDUP_REMOVED lines=11> */
[----:B------:R-:W-:Y:S01]  /*1df20*/  R2UR UR6, R14 ;  /* 0x000000000e0672ca */ /* 0x000fe200000e0000 */
[----:B------:R-:W-:Y:S01]  /*1df30*/  VIADD R4, R9, 0xa000 ;  /* 0x0000a00009047836 */ /* 0x000fe20000000000 */
[----:B------:R-:W-:Y:S02]  /*1df40*/  R2UR UR7, R15 ;  /* 0x000000000f0772ca */ /* 0x000fe400000e0000 */
[----:B------:R-:W-:Y:S02]  /*1df50*/  R2UR UR10, R10 ;  /* 0x000000000a0a72ca */ /* 0x000fe400000e0000 */
[----:B------:R-:W-:-:S13]  /*1df60*/  PLOP3.LUT P1, PT, PT, PT, PT, 0x80, 0x0 ;  /* 0x000000000000781c */ /* 0x000fda0003f2f070 */
.L_x_1334:
        /* <DEDUP_REMOVED lines=15> */
.L_x_1335:
        /* <DEDUP_REMOVED lines=10> */
.L_x_1321:
[----:B------:R-:W-:Y:S05]  /*1e100*/  BSYNC B1 ;  /* 0x0000000000017941 */ /* 0x000fea0003800000 */
.L_x_1320:
        /* <DEDUP_REMOVED lines=8> */
.L_x_1298:
[----:B------:R-:W-:Y:S05]  /*1e190*/  BSYNC B0 ;  /* 0x0000000000007941 */ /* 0x000fea0003800000 */
.L_x_1297:
[----:B------:R-:W1:Y:S01]  /*1e1a0*/  LDC.64 R2, c[0x0][0x9e0] ;  /* 0x00027800ff027b82 */ /* 0x000e620000000a00 */
[----:B------:R-:W-:Y:S07]  /*1e1b0*/  @!P0 WARPSYNC.ALL ;  /* 0x0000000000008948 */ /* 0x000fee0003800000 */
[----:B------:R-:W-:Y:S01]  /*1e1c0*/  @!P0 BAR.SYNC.DEFER_BLOCKING 0xc, 0x200 ;  /* 0x0308000000008b1d */ /* 0x000fe20000010000 */
[----:B-1----:R-:W-:Y:S01]  /*1e1d0*/  ISETP.GE.AND P0, PT, R3, 0x1, PT ;  /* 0x000000010300780c */ /* 0x002fe20003f06270 */
[----:B------:R-:W-:-:S12]  /*1e1e0*/  IMAD.IADD R2, R0, 0x1, R2 ;  /* 0x0000000100027824 */ /* 0x000fd800078e0202 */
[----:B------:R-:W-:Y:S05]  /*1e1f0*/  @!P0 BRA `(.L_x_1337) ;  /* 0x0000000000488947 */ /* 0x000fea0003800000 */
        /* <DEDUP_REMOVED lines=11> */
.L_x_1339:
[----:B------:R-:W-:-:S13]  /*1e2b0*/  ISETP.NE.AND P1, PT, R3, 0x1, PT ;  /* 0x000000010300780c */ /* 0x000fda0003f25270 */
[----:B------:R-:W1:Y:S02]  /*1e2c0*/  @P1 LDC.64 R4, c[0x0][0x9e8] ;  /* 0x00027a00ff041b82 */ /* 0x000e640000000a00 */
[----:B-1----:R-:W-:-:S05]  /*1e2d0*/  @P1 IMAD.HI.U32 R4, R6, R4, RZ ;  /* 0x0000000406041227 */ /* 0x002fca00078e00ff */
[----:B------:R-:W-:-:S07]  /*1e2e0*/  @P1 SHF.R.U32.HI R6, RZ, R5, R4 ;  /* 0x00000005ff061219 */ /* 0x000fce0000011604 */
.L_x_1340:
[----:B------:R-:W-:Y:S05]  /*1e2f0*/  BSYNC B0 ;  /* 0x0000000000007941 */ /* 0x000fea0003800000 */
.L_x_1338:
[----:B------:R-:W-:-:S05]  /*1e300*/  IMAD R5, R6, R3, R3 ;  /* 0x0000000306057224 */ /* 0x000fca00078e0203 */
[----:B------:R-:W-:-:S07]  /*1e310*/  VIMNMX R2, R2, R5, PT ;  /* 0x0000000502027248 */ /* 0x000fce0003fe0100 */
.L_x_1337:
[----:B------:R-:W-:Y:S01]  /*1e320*/  VIADD R2, R2, 0x7f ;  /* 0x0000007f02027836 */ /* 0x000fe20000000000 */
[----:B------:R-:W-:Y:S02]  /*1e330*/  ULDC UR4, c[0x0][0x9dc] ;  /* 0x0002770000047ab9 */ /* 0x000fe40000000800 */
[----:B------:R-:W-:Y:S02]  /*1e340*/  VIADD R0, R7, -UR4 ;  /* 0x8000000407007c36 */ /* 0x000fe40008000000 */
[----:B------:R-:W-:-:S04]  /*1e350*/  SHF.R.S32.HI R5, RZ, 0x1f, R2 ;  /* 0x0000001fff057819 */ /* 0x000fc80000011402 */
[----:B------:R-:W-:-:S04]  /*1e360*/  LEA.HI R5, R5, R2, RZ, 0x7 ;  /* 0x0000000205057211 */ /* 0x000fc800078f38ff */
[----:B------:R-:W-:-:S04]  /*1e370*/  SHF.R.S32.HI R5, RZ, 0x7, R5 ;  /* 0x00000007ff057819 */ /* 0x000fc80000011405 */
[----:B------:R-:W-:-:S05]  /*1e380*/  VIMNMX R6, R20, R5, PT ;  /* 0x0000000514067248 */ /* 0x000fca0003fe0100 */
[----:B------:R1:W-:Y:S01]  /*1e390*/  STL [R1+0x10], R6 ;  /* 0x0000100601007387 */ /* 0x0003e20000100800 */
[----:B------:R-:W-:Y:S05]  /*1e3a0*/  @!P0 BRA `(.L_x_1341) ;  /* 0x0000000000448947 */ /* 0x000fea0003800000 */
[----:B------:R-:W-:Y:S01]  /*1e3b0*/  ISETP.GT.AND P0, PT, R7, -0x1, PT ;  /* 0xffffffff0700780c */ /* 0x000fe20003f04270 */
[----:B------:R-:W-:-:S12]  /*1e3c0*/  BSSY B0, `(.L_x_1342) ;  /* 0x000000d000007945 */ /* 0x000fd80003800000 */
[----:B------:R-:W-:Y:S05]  /*1e3d0*/  @P0 BRA `(.L_x_1343) ;  /* 0x00000000001c0947 */ /* 0x000fea0003800000 */
[----:B------:R-:W-:Y:S02]  /*1e3e0*/  ISETP.NE.AND P0, PT, R3, 0x1, PT ;  /* 0x000000010300780c */ /* 0x000fe40003f05270 */
[----:B------:R-:W-:-:S11]  /*1e3f0*/  LOP3.LUT R7, RZ, R7, RZ, 0x33, !PT ;  /* 0x00000007ff077212 */ /* 0x000fd600078e33ff */
[----:B------:R-:W2:Y:S02]  /*1e400*/  @P0 LDC.64 R4, c[0x0][0x9e8] ;  /* 0x00027a00ff040b82 */ /* 0x000ea40000000a00 */
[----:B--2---:R-:W-:-:S05]  /*1e410*/  @P0 IMAD.HI.U32 R4, R7, R4, RZ ;  /* 0x0000000407040227 */ /* 0x004fca00078e00ff */
[----:B------:R-:W-:-:S04]  /*1e420*/  @P0 SHF.R.U32.HI R7, RZ, R5, R4 ;  /* 0x00000005ff070219 */ /* 0x000fc80000011604 */
[----:B------:R-:W-:Y:S01]  /*1e430*/  LOP3.LUT R7, RZ, R7, RZ, 0x33, !PT ;  /* 0x00000007ff077212 */ /* 0x000fe200078e33ff */
[----:B------:R-:W-:Y:S06]  /*1e440*/  BRA `(.L_x_1344) ;  /* 0x0000000000107947 */ /* 0x000fec0003800000 */
.L_x_1343:
[----:B------:R-:W-:-:S13]  /*1e450*/  ISETP.NE.AND P0, PT, R3, 0x1, PT ;  /* 0x000000010300780c */ /* 0x000fda0003f05270 */
[----:B------:R-:W2:Y:S02]  /*1e460*/  @P0 LDC.64 R4, c[0x0][0x9e8] ;  /* 0x00027a00ff040b82 */ /* 0x000ea40000000a00 */
[----:B--2---:R-:W-:-:S05]  /*1e470*/  @P0 IMAD.HI.U32 R4, R7, R4, RZ ;  /* 0x0000000407040227 */ /* 0x004fca00078e00ff */
[----:B------:R-:W-:-:S07]  /*1e480*/  @P0 SHF.R.U32.HI R7, RZ, R5, R4 ;  /* 0x00000005ff070219 */ /* 0x000fce0000011604 */
.L_x_1344:
[----:B------:R-:W-:Y:S05]  /*1e490*/  BSYNC B0 ;  /* 0x0000000000007941 */ /* 0x000fea0003800000 */
.L_x_1342:
[----:B------:R-:W-:-:S05]  /*1e4a0*/  IMAD R3, R7, R3, RZ ;  /* 0x0000000307037224 */ /* 0x000fca00078e02ff */
[----:B------:R-:W-:-:S07]  /*1e4b0*/  VIMNMX R0, R0, R3, !PT ;  /* 0x0000000300007248 */ /* 0x000fce0007fe0100 */
.L_x_1341:
[----:B------:R-:W-:Y:S01]  /*1e4c0*/  SHF.R.S32.HI R3, RZ, 0x1f, R0 ;  /* 0x0000001fff037819 */ /* 0x000fe20000011400 */
[----:B------:R-:W-:Y:S03]  /*1e4d0*/  BSSY B6, `(.L_x_1345) ;  /* 0x00002cc000067945 */ /* 0x000fe60003800000 */
[----:B------:R-:W-:-:S04]  /*1e4e0*/  LEA.HI R3, R3, R0, RZ, 0x7 ;  /* 0x0000000003037211 */ /* 0x000fc800078f38ff */
[----:B------:R-:W-:-:S04]  /*1e4f0*/  SHF.R.S32.HI R3, RZ, 0x7, R3 ;  /* 0x00000007ff037819 */ /* 0x000fc80000011403 */
[----:B------:R-:W-:-:S04]  /*1e500*/  VIMNMX R23, RZ, R3, !PT ;  /* 0x00000003ff177248 */ /* 0x000fc80007fe0100 */
[----:B------:R-:W-:-:S13]  /*1e510*/  ISETP.GT.AND P0, PT, R6, R23, PT ;  /* 0x000000170600720c */ /* 0x000fda0003f04270 */
[----:B------:R-:W-:Y:S05]  /*1e520*/  @P0 BRA `(.L_x_1346) ;  /* 0x0000000000440947 */ /* 0x000fea0003800000 */
[----:B------:R-:W2:Y:S02]  /*1e530*/  S2R R2, SR_TID.X ;  /* 0x0000000000027919 */ /* 0x000ea40000002100 */
[----:B--2---:R-:W-:-:S04]  /*1e540*/  LOP3.LUT R2, R2, 0x7f, RZ, 0xc0, !PT ;  /* 0x0000007f02027812 */ /* 0x004fc800078ec0ff */
[----:B------:R-:W-:-:S13]  /*1e550*/  ISETP.NE.AND P0, PT, R2, RZ, PT ;  /* 0x000000ff0200720c */ /* 0x000fda0003f05270 */
[----:B------:R-:W-:Y:S05]  /*1e560*/  @P0 BRA `(.L_x_1347) ;  /* 0x0000002c00080947 */ /* 0x000fea0003800000 */
[----:B------:R-:W2:Y:S01]  /*1e570*/  S2R R5, SR_LANEID ;  /* 0x0000000000057919 */ /* 0x000ea20000000000 */
[----:B------:R-:W-:Y:S01]  /*1e580*/  VOTEU.ANY UR4, UPT, PT ;  /* 0x0000000000047886 */ /* 0x000fe200038e0100 */
[----:B------:R-:W3:Y:S01]  /*1e590*/  LDC.64 R2, c[0x0][0xc38] ;  /* 0x00030e00ff027b82 */ /* 0x000ee20000000a00 */
[----:B------:R-:W2:Y:S02]  /*1e5a0*/  FLO.U32 R0, UR4 ;  /* 0x0000000400007d00 */ /* 0x000ea400080e0000 */
[----:B--2---:R-:W-:-:S06]  /*1e5b0*/  ISETP.EQ.U32.AND P0, PT, R0, R5, PT ;  /* 0x000000050000720c */ /* 0x004fcc0003f02070 */
[----:B------:R-:W3:Y:S07]  /*1e5c0*/  POPC R5, UR4 ;  /* 0x0000000400057d09 */ /* 0x000eee0008000000 */
[----:B---3--:R-:W2:Y:S01]  /*1e5d0*/  @P0 ATOMG.E.ADD.STRONG.GPU PT, R3, desc[UR40][R2.64], R5 ;  /* 0x00000005020309a8 */ /* 0x008ea200081ee1e8 */
[----:B------:R-:W3:Y:S02]  /*1e5e0*/  S2R R4, SR_LTMASK ;  /* 0x0000000000047919 */ /* 0x000ee40000003900 */
[----:B---3--:R-:W-:-:S04]  /*1e5f0*/  LOP3.LUT R4, R4, UR4, RZ, 0xc0, !PT ;  /* 0x0000000404047c12 */ /* 0x008fc8000f8ec0ff */
[----:B------:R-:W3:Y:S01]  /*1e600*/  POPC R7, R4 ;  /* 0x0000000400077309 */ /* 0x000ee20000000000 */
[----:B--2---:R-:W3:Y:S02]  /*1e610*/  SHFL.IDX PT, R0, R3, R0, 0x1f ;  /* 0x00001f0003007589 */ /* 0x004ee400000e0000 */
[----:B---3--:R-:W-:Y:S01]  /*1e620*/  IADD3 R24, R0, UR36, R7 ;  /* 0x0000002400187c10 */ /* 0x008fe2000fffe007 */
[----:B------:R-:W-:Y:S06]  /*1e630*/  BRA `(.L_x_1347) ;  /* 0x0000002800d47947 */ /* 0x000fec0003800000 */
.L_x_1346:
[----:B------:R-:W2:Y:S01]  /*1e640*/  S2R R3, SR_CgaCtaId ;  /* 0x0000000000037919 */ /* 0x000ea20000008800 */
[----:B------:R-:W-:-:S04]  /*1e650*/  MOV R0, 0x400 ;  /* 0x0000040000007802 */ /* 0x000fc80000000f00 */
        /* <DEDUP_REMOVED lines=9> */
[----:B------:R-:W2:Y:S01]  /*1e6f0*/  LDC.64 R2, c[0x4][R2] ;  /* 0x0100000002027b82 */ /* 0x000ea20000000a00 */
[----:B------:R-:W-:Y:S02]  /*1e700*/  IMAD.U32 R5, RZ, RZ, UR7 ;  /* 0x00000007ff057e24 */ /* 0x000fe4000f8e00ff */
[----:B-1----:R-:W-:Y:S02]  /*1e710*/  IMAD.U32 R6, RZ, RZ, UR8 ;  /* 0x00000008ff067e24 */ /* 0x002fe4000f8e00ff */
[----:B------:R-:W-:-:S02]  /*1e720*/  IMAD.U32 R7, RZ, RZ, UR9 ;  /* 0x00000009ff077e24 */ /* 0x000fc4000f8e00ff */
[----:B------:R-:W-:Y:S02]  /*1e730*/  IMAD.U32 R10, RZ, RZ, UR4 ;  /* 0x00000004ff0a7e24 */ /* 0x000fe4000f8e00ff */
[----:B------:R-:W-:Y:S02]  /*1e740*/  IMAD.U32 R11, RZ, RZ, UR5 ;  /* 0x00000005ff0b7e24 */ /* 0x000fe4000f8e00ff */
[----:B0-----:R-:W-:Y:S02]  /*1e750*/  IMAD.MOV.U32 R8, RZ, RZ, 0x70 ;  /* 0x00000070ff087424 */ /* 0x001fe400078e00ff */
[----:B------:R-:W-:Y:S02]  /*1e760*/  IMAD.MOV.U32 R12, RZ, RZ, 0x1 ;  /* 0x00000001ff0c7424 */ /* 0x000fe400078e00ff */
[----:B------:R-:W-:-:S07]  /*1e770*/  IMAD.MOV.U32 R13, RZ, RZ, RZ ;  /* 0x000000ffff0d7224 */ /* 0x000fce00078e00ff */
[----:B------:R-:W-:-:S07]  /*1e780*/  LEPC R20, `(.L_x_1348) ;  /* 0x000000001014794e */ /* 0x000fce0000000000 */
[----:B--2---:R-:W-:Y:S05]  /*1e790*/  CALL.ABS.NOINC R2 ;  /* 0x0000000002007343 */ /* 0x004fea0003c00000 */
.L_x_1348:
[----:B------:R-:W2:Y:S01]  /*1e7a0*/  S2R R20, SR_CgaCtaId ;  /* 0x0000000000147919 */ /* 0x000ea20000008800 */
[----:B------:R-:W-:Y:S02]  /*1e7b0*/  MOV R2, 0x400 ;  /* 0x0000040000027802 */ /* 0x000fe40000000f00 */
[----:B------:R-:W-:Y:S02]  /*1e7c0*/  LOP3.LUT R16, R16, 0xfffffffe, RZ, 0xc0, !PT ;  /* 0xfffffffe10107812 */ /* 0x000fe400078ec0ff */
[----:B--2---:R-:W-:-:S05]  /*1e7d0*/  LEA R2, R20, R2, 0x18 ;  /* 0x0000000214027211 */ /* 0x004fca00078ec0ff */
[----:B------:R-:W-:-:S05]  /*1e7e0*/  VIADD R0, R2, 0x9000 ;  /* 0x0000900002007836 */ /* 0x000fca0000000000 */
        /* <DEDUP_REMOVED lines=19> */
.L_x_1349:
        /* <DEDUP_REMOVED lines=22> */
.L_x_1350:
        /* <DEDUP_REMOVED lines=22> */
.L_x_1351:
[----:B------:R-:W2:Y:S01]  /*1ebe0*/  LDL.LU R21, [R1+0x1c] ;  /* 0x00001c0001157983 */ /* 0x000ea20000300800 */
[----:B------:R-:W3:Y:S01]  /*1ebf0*/  LDC R0, c[0x0][0x428] ;  /* 0x00010a00ff007b82 */ /* 0x000ee20000000800 */
[----:B------:R-:W-:Y:S01]  /*1ec00*/  ULDC.64 UR4, c[0x0][0x9f8] ;  /* 0x00027e0000047ab9 */ /* 0x000fe20000000a00 */
[----:B------:R-:W4:Y:S01]  /*1ec10*/  S2R R20, SR_TID.X ;  /* 0x0000000000147919 */ /* 0x000f220000002100 */
[----:B------:R-:W-:-:S04]  /*1ec20*/  ISETP.NE.U32.AND P0, PT, RZ, UR4, PT ;  /* 0x00000004ff007c0c */ /* 0x000fc8000bf05070 */
[----:B------:R-:W-:Y:S01]  /*1ec30*/  ISETP.NE.AND.EX P0, PT, RZ, UR5, PT, P0 ;  /* 0x00000005ff007c0c */ /* 0x000fe2000bf05300 */
[----:B------:R-:W-:Y:S01]  /*1ec40*/  ULDC.64 UR4, c[0x0][0xa00] ;  /* 0x0002800000047ab9 */ /* 0x000fe20000000a00 */
[----:B---3--:R-:W-:Y:S01]  /*1ec50*/  ISETP.NE.AND P1, PT, R0, 0x1, PT ;  /* 0x000000010000780c */ /* 0x008fe20003f25270 */
[----:B------:R-:W-:-:S12]  /*1ec60*/  IMAD.MOV.U32 R0, RZ, RZ, R26 ;  /* 0x000000ffff007224 */ /* 0x000fd800078e001a */
[----:B------:R-:W3:Y:S08]  /*1ec70*/  @P1 LDC R3, c[0x0][0x42c] ;  /* 0x00010b00ff031b82 */ /* 0x000ef00000000800 */
[----:B------:R-:W0:Y:S01]  /*1ec80*/  @P1 LDC R2, c[0x0][0x430] ;  /* 0x00010c00ff021b82 */ /* 0x000e220000000800 */
[----:B---3--:R-:W-:-:S05]  /*1ec90*/  @P1 IMAD.HI.U32 R3, R26, R3, RZ ;  /* 0x000000031a031227 */ /* 0x008fca00078e00ff */
[----:B0-----:R-:W-:Y:S02]  /*1eca0*/  @P1 SHF.R.U32.HI R0, RZ, R2, R3 ;  /* 0x00000002ff001219 */ /* 0x001fe40000011603 */
[----:B------:R-:W0:Y:S02]  /*1ecb0*/  @P0 LDC.64 R2, c[0x0][0x9f8] ;  /* 0x00027e00ff020b82 */ /* 0x000e240000000a00 */
[----:B0-----:R-:W-:-:S04]  /*1ecc0*/  @P0 IMAD.WIDE R2, R27, 0x4, R2 ;  /* 0x000000041b020825 */ /* 0x001fc800078e0202 */
[----:B--2---:R-:W-:Y:S01]  /*1ecd0*/  IMAD R25, R25, 0xc0, R21 ;  /* 0x000000c019197824 */ /* 0x004fe200078e0215 */
[----:B----4-:R-:W-:Y:S01]  /*1ece0*/  LOP3.LUT R21, R20, 0x7f, RZ, 0xc0, !PT ;  /* 0x0000007f14157812 */ /* 0x010fe200078ec0ff */
[----:B------:R-:W-:-:S03]  /*1ecf0*/  IMAD.MOV.U32 R20, RZ, RZ, R27 ;  /* 0x000000ffff147224 */ /* 0x000fc600078e001b */
[----:B------:R-:W-:-:S03]  /*1ed00*/  ISETP.NE.AND P1, PT, R21, RZ, PT ;  /* 0x000000ff1500720c */ /* 0x000fc60003f25270 */
[----:B------:R0:W5:Y:S01]  /*1ed10*/  @P0 LDG.E R20, desc[UR40][R2.64] ;  /* 0x0000002802140981 */ /* 0x000162000c1e1900 */
[----:B------:R-:W-:Y:S02]  /*1ed20*/  ISETP.NE.U32.AND P0, PT, RZ, UR4, PT ;  /* 0x00000004ff007c0c */ /* 0x000fe4000bf05070 */
[----:B------:R-:W-:Y:S02]  /*1ed30*/  PLOP3.LUT P3, PT, P1, PT, PT, 0x8, 0x0 ;  /* 0x000000000000781c */ /* 0x000fe40000f6e170 */
[----:B------:R-:W-:-:S04]  /*1ed40*/  ISETP.NE.AND.EX P2, PT, RZ, UR5, PT, P0 ;  /* 0x00000005ff007c0c */ /* 0x000fc8000bf45300 */
[----:B-1----:R-:W-:Y:S01]  /*1ed50*/  SEL R6, R27, RZ, !P2 ;  /* 0x000000ff1b067207 */ /* 0x002fe20005000000 */
[----:B------:R-:W-:-:S05]  /*1ed60*/  VOTEU.ALL UP1, P1 ;  /* 0x00000000003f7886 */ /* 0x000fca0000820000 */
[----:B------:R-:W-:-:S04]  /*1ed70*/  @!UP1 UIADD3 UR8, UP0, UR38, 0x270, URZ ;  /* 0x0000027026089890 */ /* 0x000fc8000ff1e03f */
[----:B------:R-:W-:-:S03]  /*1ed80*/  @!UP1 UIADD3.X UR9, URZ, UR39, URZ, UP0, !UPT ;  /* 0x000000273f099290 */ /* 0x000fc600087fe43f */
[----:B0-----:R-:W-:-:S09]  /*1ed90*/  VOTEU.ALL UP0, P1 ;  /* 0x00000000003f7886 */ /* 0x001fd20000800000 */
.L_x_1352:
        /* <DEDUP_REMOVED lines=13> */
.L_x_1353:
        /* <DEDUP_REMOVED lines=12> */
.L_x_1354:
        /* <DEDUP_REMOVED lines=21> */
.L_x_1469:
[----:B-1----:R-:W-:Y:S02]  /*1f080*/  ISETP.NE.AND P0, PT, R14, RZ, PT ;  /* 0x000000ff0e00720c */ /* 0x002fe40003f05270 */
[----:B------:R-:W-:-:S11]  /*1f090*/  PLOP3.LUT P6, PT, PT, PT, PT, 0x8, 0x0 ;  /* 0x000000000000781c */ /* 0x000fd60003fce170 */
[----:B------:R-:W-:Y:S05]  /*1f0a0*/  @P0 BRA `(.L_x_1356) ;  /* 0x0000000800400947 */ /* 0x000fea0003800000 */
[----:B------:R-:W-:-:S03]  /*1f0b0*/  UMOV UR4, 0xffffffff ;  /* 0xffffffff00047882 */ /* 0x000fc60000000000 */
[----:B------:R-:W-:Y:S05]  /*1f0c0*/  BRA.DIV UR4, `(.L_x_1357) ;  /* 0x0000003e04747947 */ /* 0x000fea000b800000 */
[----:B------:R-:W-:-:S13]  /*1f0d0*/  ELECT P6, URZ, PT ;  /* 0x00000000003f782f */ /* 0x000fda00038c0000 */
.L_x_1472:
[----:B------:R-:W-:Y:S05]  /*1f0e0*/  @!P6 BRA `(.L_x_1358) ;  /* 0x000000040098e947 */ /* 0x000fea0003800000 */
[----:B0-----:R-:W2:Y:S01]  /*1f0f0*/  LDL R3, [R1+0x10] ;  /* 0x0000100001037983 */ /* 0x001ea20000100800 */
[----:B------:R-:W-:-:S04]  /*1f100*/  ISETP.NE.U32.AND P0, PT, R4, RZ, PT ;  /* 0x000000ff0400720c */ /* 0x000fc80003f05070 */
[----:B------:R-:W-:Y:S01]  /*1f110*/  ISETP.NE.AND.EX P0, PT, R5, RZ, PT, P0 ;  /* 0x000000ff0500720c */ /* 0x000fe20003f05300 */
[----:B--2---:R-:W-:-:S12]  /*1f120*/  VIADD R7, R3, 0xffffffff ;  /* 0xffffffff03077836 */ /* 0x004fd80000000000 */
        /* <DEDUP_REMOVED lines=8> */
[----:B------:R-:W-:-:S04]  /*1f1b0*/  IMAD R8, R21, UR4, RZ ;  /* 0x0000000415087c24 */ /* 0x000fc8000f8e02ff */
[----:B------:R-:W-:Y:S02]  /*1f1c0*/  IMAD.MOV R3, RZ, RZ, -R2 ;  /* 0x000000ffff037224 */ /* 0x000fe400078e0a02 */
[----:B------:R-:W-:Y:S02]  /*1f1d0*/  IMAD R8, R20, UR5, R8 ;  /* 0x0000000514087c24 */ /* 0x000fe4000f8e0208 */
[----:B------:R-:W-:Y:S01]  /*1f1e0*/  IMAD R7, R9, R3, R7 ;  /* 0x0000000309077224 */ /* 0x000fe200078e0207 */
[----:B------:R-:W-:-:S03]  /*1f1f0*/  SHF.R.S32.HI R3, RZ, 0x1f, R2 ;  /* 0x0000001fff037819 */ /* 0x000fc60000011402 */
[----:B------:R-:W-:-:S04]  /*1f200*/  IMAD.WIDE.U32 R2, R20, UR4, R2 ;  /* 0x0000000414027c25 */ /* 0x000fc8000f8e0002 */
[----:B------:R-:W-:Y:S01]  /*1f210*/  IMAD.IADD R3, R3, 0x1, R8 ;  /* 0x0000000103037824 */ /* 0x000fe200078e0208 */
[----:B------:R-:W-:-:S04]  /*1f220*/  LEA R4, P0, R2, R4, 0x2 ;  /* 0x0000000402047211 */ /* 0x000fc800078010ff */
[----:B------:R-:W-:-:S05]  /*1f230*/  LEA.HI.X R5, R2, R5, R3, 0x2, P0 ;  /* 0x0000000502057211 */ /* 0x000fca00000f1403 */
[----:B------:R0:W5:Y:S04]  /*1f240*/  LDG.E R2, desc[UR40][R4.64] ;  /* 0x0000002804027981 */ /* 0x000168000c1e1900 */
.L_x_1359:
        /* <DEDUP_REMOVED lines=10> */
.L_x_1473:
        /* <DEDUP_REMOVED lines=8> */
.L_x_1361:
        /* <DEDUP_REMOVED lines=30> */
.L_x_1474:
        /* <DEDUP_REMOVED lines=8> */
.L_x_1363:
        /* <DEDUP_REMOVED lines=24> */
.L_x_1358:
[----:B01----:R-:W0:Y:S01]  /*1f750*/  S2R R5, SR_CgaCtaId ;  /* 0x0000000000057919 */ /* 0x003e220000008800 */
[----:B------:R-:W-:Y:S01]  /*1f760*/  MOV R4, 0x400 ;  /* 0x0000040000047802 */ /* 0x000fe20000000f00 */
[----:B------:R-:W-:Y:S05]  /*1f770*/  WARPSYNC.ALL ;  /* 0x0000000000007948 */ /* 0x000fea0003800000 */
[----:B------:R-:W-:Y:S01]  /*1f780*/  BAR.SYNC.DEFER_BLOCKING 0x8, 0x1a0 ;  /* 0x0206800000007b1d */ /* 0x000fe20000010000 */
[----:B------:R-:W-:-:S13]  /*1f790*/  ELECT P0, URZ, PT ;  /* 0x00000000003f782f */ /* 0x000fda0003800000 */
[----:B------:R-:W-:Y:S01]  /*1f7a0*/  @P0 R2UR UR13, R6 ;  /* 0x00000000060d02ca */ /* 0x000fe200000e0000 */
[----:B------:R-:W-:Y:S01]  /*1f7b0*/  UIADD3 UR4, UP0, UR38, 0x270, URZ ;  /* 0x0000027026047890 */ /* 0x000fe2000ff1e03f */
[----:B------:R-:W-:Y:S02]  /*1f7c0*/  @P0 R2UR UR12, R26 ;  /* 0x000000001a0c02ca */ /* 0x000fe400000e0000 */
[C---:B------:R-:W-:Y:S01]  /*1f7d0*/  @P0 R2UR UR11, R25.reuse ;  /* 0x00000000190b02ca */ /* 0x040fe200000e0000 */
        /* <DEDUP_REMOVED lines=29> */
.L_x_1356:
[----:B------:R-:W2:Y:S04]  /*1f9b0*/  LDL.LU R7, [R1+0x18] ;  /* 0x0000180001077983 */ /* 0x000ea80000300800 */
[----:B------:R-:W3:Y:S01]  /*1f9c0*/  LDL.LU R4, [R1+0x10] ;  /* 0x0000100001047983 */ /* 0x000ee20000300800 */
[----:B------:R-:W-:Y:S01]  /*1f9d0*/  MOV R5, 0x400 ;  /* 0x0000040000057802 */ /* 0x000fe20000000f00 */
[----:B------:R-:W-:Y:S01]  /*1f9e0*/  BSSY B0, `(.L_x_1364) ;  /* 0x000000d000007945 */ /* 0x000fe20003800000 */
[----:B------:R-:W1:Y:S02]  /*1f9f0*/  S2R R6, SR_CgaCtaId ;  /* 0x0000000000067919 */ /* 0x000e640000008800 */
[----:B-1----:R-:W-:Y:S01]  /*1fa00*/  LEA R5, R6, R5, 0x18 ;  /* 0x0000000506057211 */ /* 0x002fe200078ec0ff */
[----:B--2---:R-:W-:-:S02]  /*1fa10*/  VIADD R7, R7, 0x1 ;  /* 0x0000000107077836 */ /* 0x004fc40000000000 */
[----:B---3--:R-:W-:-:S03]  /*1fa20*/  VIADD R12, R4, 0xfffffffe ;  /* 0xfffffffe040c7836 */ /* 0x008fc60000000000 */
[----:B0-----:R-:W-:Y:S01]  /*1fa30*/  LEA.HI R3, R7, R7, RZ, 0x1 ;  /* 0x0000000707037211 */ /* 0x001fe200078f08ff */
[----:B------:R0:W-:Y:S03]  /*1fa40*/  STL [R1+0x18], R7 ;  /* 0x0000180701007387 */ /* 0x0001e60000100800 */
[----:B------:R-:W-:Y:S02]  /*1fa50*/  LOP3.LUT R3, R3, 0xfffffffe, RZ, 0xc0, !PT ;  /* 0xfffffffe03037812 */ /* 0x000fe400078ec0ff */
[----:B------:R-:W-:-:S03]  /*1fa60*/  ISETP.GE.AND P2, PT, R12, R23, PT ;  /* 0x000000170c00720c */ /* 0x000fc60003f46270 */
[----:B------:R-:W-:-:S05]  /*1fa70*/  IMAD.IADD R3, R7, 0x1, -R3 ;  /* 0x0000000107037824 */ /* 0x000fca00078e0a03 */
[----:B------:R-:W-:-:S04]  /*1fa80*/  SHF.L.U32 R3, R3, 0x1f, RZ ;  /* 0x0000001f03037819 */ /* 0x000fc800000006ff */
[----:B------:R-:W1:Y:S02]  /*1fa90*/  SYNCS.PHASECHK.TRANS64.TRYWAIT P0, [R5+URZ+0x19c20], R3 ;  /* 0x019c2003050075a7 */ /* 0x000e64000800017f */
[----:B01----:R-:W-:Y:S05]  /*1faa0*/  @!P0 BRA `(.L_x_1365) ;  /* 0x0000003400448947 */ /* 0x003fea0003800000 */
.L_x_1475:
[----:B------:R-:W-:Y:S05]  /*1fab0*/  BSYNC B0 ;  /* 0x0000000000007941 */ /* 0x000fea0003800000 */
.L_x_1364:
[----:B------:R-:W-:Y:S05]  /*1fac0*/  @!P2 BRA `(.L_x_1366) ;  /* 0x000000100018a947 */ /* 0x000fea0003800000 */
[----:B------:R-:W-:Y:S02]  /*1fad0*/  IMAD.MOV.U32 R6, RZ, RZ, R17 ;  /* 0x000000ffff067224 */ /* 0x000fe400078e0011 */
[----:B------:R-:W-:-:S07]  /*1fae0*/  IMAD.MOV.U32 R7, RZ, RZ, R19 ;  /* 0x000000ffff077224 */ /* 0x000fce00078e0013 */
.L_x_1390:
[----:B------:R-:W-:Y:S01]  /*1faf0*/  VIADD R17, R6, 0x1 ;  /* 0x0000000106117836 */ /* 0x000fe20000000000 */
[----:B------:R-:W-:Y:S05]  /*1fb00*/  YIELD ;  /* 0x0000000000007946 */ /* 0x000fea0003800000 */
[----:B------:R-:W-:Y:S01]  /*1fb10*/  ISETP.NE.AND P0, PT, R17, 0x2, PT ;  /* 0x000000021100780c */ /* 0x000fe20003f05270 */
[----:B------:R-:W-:Y:S03]  /*1fb20*/  BSSY B0, `(.L_x_1367) ;  /* 0x00000a9000007945 */ /* 0x000fe60003800000 */
[----:B0-----:R-:W-:-:S02]  /*1fb30*/  SEL R4, RZ, 0x1, P0 ;  /* 0x00000001ff047807 */ /* 0x001fc40000000000 */
[----:B------:R-:W-:Y:S02]  /*1fb40*/  SEL R17, R17, RZ, P0 ;  /* 0x000000ff11117207 */ /* 0x000fe40000000000 */
[----:B------:R-:W-:Y:S01]  /*1fb50*/  LOP3.LUT R19, R7, R4, RZ, 0x3c, !PT ;  /* 0x0000000407137212 */ /* 0x000fe200078e3cff */
[----:B-1----:R-:W-:Y:S06]  /*1fb60*/  @!P6 BRA `(.L_x_1368) ;  /* 0x000000080090e947 */ /* 0x002fec0003800000 */
        /* <DEDUP_REMOVED lines=19> */
[----:B------:R-:W-:-:S04]  /*1fca0*/  LEA R4, P0, R2, UR4, 0x2 ;  /* 0x0000000402047c11 */ /* 0x000fc8000f8010ff */
[----:B------:R-:W-:-:S05]  /*1fcb0*/  LEA.HI.X R5, R2, UR5, R3, 0x2, P0 ;  /* 0x0000000502057c11 */ /* 0x000fca00080f1403 */
[----:B------:R0:W5:Y:S04]  /*1fcc0*/  LDG.E R2, desc[UR40][R4.64] ;  /* 0x0000002804027981 */ /* 0x000168000c1e1900 */
.L_x_1369:
[----:B0-----:R-:W0:Y:S01]  /*1fcd0*/  S2R R5, SR_CgaCtaId ;  /* 0x0000000000057919 */ /* 0x001e220000008800 */
[----:B------:R-:W-:Y:S01]  /*1fce0*/  MOV R4, 0x400 ;  /* 0x0000040000047802 */ /* 0x000fe20000000f00 */
[----:B------:R-:W-:Y:S01]  /*1fcf0*/  BSSY B1, `(.L_x_1370) ;  /* 0x0000009000017945 */ /* 0x000fe20003800000 */
[----:B------:R-:W1:Y:S02]  /*1fd00*/  S2R R3, SR_TID.X ;  /* 0x0000000000037919 */ /* 0x000e640000002100 */
[----:B0-----:R-:W-:Y:S02]  /*1fd10*/  LEA R4, R5, R4, 0x18 ;  /* 0x0000000405047211 */ /* 0x001fe400078ec0ff */
[----:B-1----:R-:W-:-:S03]  /*1fd20*/  LOP3.LUT R3, R3, 0x7f, RZ, 0xc0, !PT ;  /* 0x0000007f03037812 */ /* 0x002fc600078ec0ff */
[----:B------:R-:W-:Y:S01]  /*1fd30*/  IMAD R5, R17, 0x8, R4 ;  /* 0x0000000811057824 */ /* 0x000fe200078e0204 */
[----:B------:R-:W-:Y:S02]  /*1fd40*/  SHF.L.U32 R4, R19, 0x1f, RZ ;  /* 0x0000001f13047819 */ /* 0x000fe400000006ff */
[----:B------:R-:W-:Y:S02]  /*1fd50*/  ISETP.NE.AND P2, PT, R3, RZ, PT ;  /* 0x000000ff0300720c */ /* 0x000fe40003f45270 */
[----:B------:R-:W0:Y:S02]  /*1fd60*/  SYNCS.PHASECHK.TRANS64.TRYWAIT P0, [R5+URZ+0x19c80], R4 ;  /* 0x019c8004050075a7 */ /* 0x000e24000800017f */
[----:B0-----:R-:W-:Y:S09]  /*1fd70*/  @!P0 BRA `(.L_x_1371) ;  /* 0x0000003000b08947 */ /* 0x001ff20003800000 */
.L_x_1476:
[----:B------:R-:W-:Y:S05]  /*1fd80*/  BSYNC B1 ;  /* 0x0000000000017941 */ /* 0x000fea0003800000 */
.L_x_1370:
        /* <DEDUP_REMOVED lines=9> */
.L_x_1373:
[----:B------:R-:W-:Y:S05]  /*1fe20*/  BSYNC B1 ;  /* 0x0000000000017941 */ /* 0x000fea0003800000 */
.L_x_1372:
[----:B------:R-:W1:Y:S01]  /*1fe30*/  S2R R9, SR_CgaCtaId ;  /* 0x0000000000097919 */ /* 0x000e620000008800 */
[----:B------:R-:W-:Y:S01]  /*1fe40*/  IMAD.MOV.U32 R15, RZ, RZ, RZ ;  /* 0x000000ffff0f7224 */ /* 0x000fe200078e00ff */
[----:B------:R-:W-:Y:S01]  /*1fe50*/  MOV R3, 0x400 ;  /* 0x0000040000037802 */ /* 0x000fe20000000f00 */
[----:B------:R-:W-:Y:S01]  /*1fe60*/  UIADD3 UR4, UP0, UR38, 0x470, URZ ;  /* 0x0000047026047890 */ /* 0x000fe2000ff1e03f */
[----:B------:R-:W-:Y:S01]  /*1fe70*/  PLOP3.LUT P0, PT, PT, PT, PT, 0x80, 0x0 ;  /* 0x000000000000781c */ /* 0x000fe20003f0f070 */
[----:B------:R-:W-:Y:S01]  /*1fe80*/  UMOV UR6, 0x0 ;  /* 0x0000000000067882 */ /* 0x000fe20000000000 */
[----:B------:R-:W-:Y:S01]  /*1fe90*/  R2UR UR10, R15 ;  /* 0x000000000f0a72ca */ /* 0x000fe200000e0000 */
[----:B------:R-:W-:Y:S01]  /*1fea0*/  UIADD3.X UR5, URZ, UR39, URZ, UP0, !UPT ;  /* 0x000000273f057290 */ /* 0x000fe200087fe43f */
[----:B------:R-:W-:Y:S01]  /*1feb0*/  UMOV UR7, 0x14f00000 ;  /* 0x14f0000000077882 */ /* 0x000fe20000000000 */
[----:B-1----:R-:W-:Y:S01]  /*1fec0*/  LEA R3, R9, R3, 0x18 ;  /* 0x0000000309037211 */ /* 0x002fe200078ec0ff */
[----:B------:R-:W-:-:S02]  /*1fed0*/  IMAD R9, R8, 0x80, R28 ;  /* 0x0000008008097824 */ /* 0x000fc400078e021c */
[----:B------:R-:W-:Y:S02]  /*1fee0*/  VIADD R8, R5, 0x19c70 ;  /* 0x00019c7005087836 */ /* 0x000fe40000000000 */
[----:B------:R-:W-:-:S04]  /*1fef0*/  IMAD R3, R17, 0x3000, R3 ;  /* 0x0000300011037824 */ /* 0x000fc800078e0203 */
[----:B------:R-:W-:-:S07]  /*1ff00*/  VIADD R10, R3, 0x9000 ;  /* 0x00009000030a7836 */ /* 0x000fce0000000000 */
.L_x_1374:
        /* <DEDUP_REMOVED lines=16> */
.L_x_1375:
        /* <DEDUP_REMOVED lines=16> */
.L_x_1376:
        /* <DEDUP_REMOVED lines=13> */
.L_x_1477:
[----:B------:R-:W-:Y:S05]  /*201e0*/  BSYNC B1 ;  /* 0x0000000000017941 */ /* 0x000fea0003800000 */
.L_x_1377:
        /* <DEDUP_REMOVED lines=11> */
.L_x_1380:
[----:B------:R-:W-:Y:S05]  /*202a0*/  BSYNC B1 ;  /* 0x0000000000017941 */ /* 0x000fea0003800000 */
.L_x_1379:
        /* <DEDUP_REMOVED lines=8> */
.L_x_1381:
        /* <DEDUP_REMOVED lines=15> */
.L_x_1382:
        /* <DEDUP_REMOVED lines=15> */
.L_x_1383:
        /* <DEDUP_REMOVED lines=10> */
.L_x_1368:
[----:B------:R-:W-:Y:S05]  /*205b0*/  BSYNC B0 ;  /* 0x0000000000007941 */ /* 0x000fea0003800000 */
.L_x_1367:
[----:B------:R-:W2:Y:S02]  /*205c0*/  LDL R4, [R1+0x20] ;  /* 0x0000200001047983 */ /* 0x000ea40000100800 */
[----:B--2---:R-:W-:-:S13]  /*205d0*/  ISETP.NE.AND P0, PT, R4, 0x3, PT ;  /* 0x000000030400780c */ /* 0x004fda0003f05270 */
[----:B------:R-:W-:Y:S05]  /*205e0*/  @!P0 BRA `(.L_x_1384) ;  /* 0x0000000000048947 */ /* 0x000fea0003800000 */
[----:B------:R-:W-:Y:S01]  /*205f0*/  BPT.TRAP 0x1 ;  /* 0x000000040000795c */ /* 0x000fe20000300000 */
.L_x_1384:
        /* <DEDUP_REMOVED lines=11> */
.L_x_1478:
[----:B------:R-:W-:Y:S05]  /*206b0*/  BSYNC B0 ;  /* 0x0000000000007941 */ /* 0x000fea0003800000 */
.L_x_1385:
[----:B------:R-:W-:Y:S05]  /*206c0*/  @!P0 BRA `(.L_x_1387) ;  /* 0x0000000000048947 */ /* 0x000fea0003800000 */
[----:B------:R-:W-:Y:S01]  /*206d0*/  BPT.TRAP 0x1 ;  /* 0x000000040000795c */ /* 0x000fe20000300000 */
.L_x_1387:
[----:B0-----:R-:W-:Y:S01]  /*206e0*/  SHF.L.U32 R4, R7, 0x1f, RZ ;  /* 0x0000001f07047819 */ /* 0x001fe200000006ff */
[----:B------:R-:W-:-:S03]  /*206f0*/  IMAD R10, R6, 0x3000, RZ ;  /* 0x00003000060a7824 */ /* 0x000fc600078e02ff */
[----:B------:R-:W0:Y:S02]  /*20700*/  SYNCS.PHASECHK.TRANS64.TRYWAIT P2, [R13+URZ+0x19c60], R4 ;  /* 0x019c60040d0075a7 */ /* 0x000e24000804017f */
[----:B0-----:R-:W-:Y:S05]  /*20710*/  @!P2 BRA `(.L_x_1388) ;  /* 0x000000280084a947 */ /* 0x001fea0003800000 */
.L_x_1479:
[----:B------:R-:W2:Y:S01]  /*20720*/  LDL R3, [R1+0x4] ;  /* 0x0000040001037983 */ /* 0x000ea20000100800 */
[----:B------:R-:W-:-:S03]  /*20730*/  MOV R25, 0x400 ;  /* 0x0000040000197802 */ /* 0x000fc60000000f00 */
[----:B------:R-:W3:Y:S01]  /*20740*/  LDL R15, [R1] ;  /* 0x00000000010f7983 */ /* 0x000ee20000100800 */
[----:B------:R-:W1:Y:S01]  /*20750*/  S2R R26, SR_CgaCtaId ;  /* 0x00000000001a7919 */ /* 0x000e620000008800 */
[----:B------:R-:W-:Y:S05]  /*20760*/  WARPSYNC.ALL ;  /* 0x0000000000007948 */ /* 0x000fea0003800000 */
[----:B-1----:R-:W-:Y:S02]  /*20770*/  LEA R25, R26, R25, 0x18 ;  /* 0x000000191a197211 */ /* 0x002fe400078ec0ff */
[----:B------:R-:W-:-:S05]  /*20780*/  LOP3.LUT R14, R10, R29, RZ, 0xfc, !PT ;  /* 0x0000001d0a0e7212 */ /* 0x000fca00078efcff */
        /* <DEDUP_REMOVED lines=21> */
[----:B------:R-:W0:Y:S01]  /*208e0*/  LDSM.16.MT88.4 R4, [R3+0x9800] ;  /* 0x009800000304783b */ /* 0x000e220000004200 */
[----:B---3--:R-:W-:Y:S02]  /*208f0*/  IADD3 R14, R15, 0x3000, R14 ;  /* 0x000030000f0e7810 */ /* 0x008fe40007ffe00e */
[C-C-:B0-----:R-:W-:Y:S02]  /*20900*/  PRMT R8, R4.reuse, 0x6420, R5.reuse ;  /* 0x0000642004087816 */ /* 0x141fe40000000005 */
        /* <DEDUP_REMOVED lines=24> */
.L_x_1389:
[----:B-1----:R1:W-:Y:S01]  /*20a90*/  SYNCS.ARRIVE.TRANS64.A1T0 RZ, [R13+URZ+0x19c50], RZ ;  /* 0x019c50ff0dff79a7 */ /* 0x0023e2000810003f */
[----:B------:R-:W-:Y:S01]  /*20aa0*/  BAR.SYNC.DEFER_BLOCKING 0x2, 0x80 ;  /* 0x0082000000007b1d */ /* 0x000fe20000010000 */
[C---:B------:R-:W-:Y:S01]  /*20ab0*/  ISETP.GT.AND P0, PT, R12.reuse, R23, PT ;  /* 0x000000170c00720c */ /* 0x040fe20003f04270 */
[----:B------:R-:W-:Y:S02]  /*20ac0*/  @!P1 VIADD R3, R13, 0x19c80 ;  /* 0x00019c800d039836 */ /* 0x000fe40000000000 */
[----:B------:R-:W-:Y:S02]  /*20ad0*/  VIADD R12, R12, 0xffffffff ;  /* 0xffffffff0c0c7836 */ /* 0x000fe40000000000 */
[----:B------:R-:W-:Y:S01]  /*20ae0*/  IMAD.MOV.U32 R6, RZ, RZ, R17 ;  /* 0x000000ffff067224 */ /* 0x000fe200078e0011 */
[----:B------:R-:W-:Y:S01]  /*20af0*/  @!P1 PRMT R3, RZ, 0x654, R3 ;  /* 0x00000654ff039816 */ /* 0x000fe20000000003 */
[----:B------:R-:W-:-:S03]  /*20b00*/  IMAD.MOV.U32 R7, RZ, RZ, R19 ;  /* 0x000000ffff077224 */ /* 0x000fc600078e0013 */
[----:B------:R1:W-:Y:S03]  /*20b10*/  @!P1 SYNCS.ARRIVE.TRANS64.RED.A1T0 RZ, [R3+URZ], RZ ;  /* 0x000000ff03ff99a7 */ /* 0x0003e6000810043f */
[----:B------:R-:W-:Y:S05]  /*20b20*/  @P0 BRA `(.L_x_1390) ;  /* 0xffffffec00f00947 */ /* 0x000fea000383ffff */
.L_x_1366:
        /* <DEDUP_REMOVED lines=16> */
.L_x_1392:
[----:B------:R-:W-:Y:S05]  /*20c30*/  BSYNC B0 ;  /* 0x0000000000007941 */ /* 0x000fea0003800000 */
.L_x_1391:
[----:B------:R-:W-:Y:S05]  /*20c40*/  @!P2 BRA `(.L_x_1393) ;  /* 0x000000000004a947 */ /* 0x000fea0003800000 */
[----:B------:R-:W-:Y:S01]  /*20c50*/  BPT.TRAP 0x1 ;  /* 0x000000040000795c */ /* 0x000fe20000300000 */
.L_x_1393:
        /* <DEDUP_REMOVED lines=11> */
.L_x_1480:
[----:B------:R-:W-:Y:S05]  /*20d10*/  BSYNC B0 ;  /* 0x0000000000007941 */ /* 0x000fea0003800000 */
.L_x_1394:
[----:B------:R-:W-:Y:S05]  /*20d20*/  @!P2 BRA `(.L_x_1396) ;  /* 0x000000000004a947 */ /* 0x000fea0003800000 */
[----:B------:R-:W-:Y:S01]  /*20d30*/  BPT.TRAP 0x1 ;  /* 0x000000040000795c */ /* 0x000fe20000300000 */
.L_x_1396:
[----:B0-----:R-:W-:-:S04]  /*20d40*/  SHF.L.U32 R0, R19, 0x1f, RZ ;  /* 0x0000001f13007819 */ /* 0x001fc800000006ff */
[----:B------:R-:W0:Y:S02]  /*20d50*/  SYNCS.PHASECHK.TRANS64.TRYWAIT P0, [R3+URZ+0x19c60], R0 ;  /* 0x019c6000030075a7 */ /* 0x000e24000800017f */
[----:B0-----:R-:W-:Y:S05]  /*20d60*/  @!P0 BRA `(.L_x_1397) ;  /* 0x0000002400188947 */ /* 0x001fea0003800000 */
.L_x_1481:
[----:B------:R-:W0:Y:S01]  /*20d70*/  LDL R4, [R1+0x4] ;  /* 0x0000040001047983 */ /* 0x000e220000100800 */
[----:B------:R-:W-:-:S03]  /*20d80*/  MOV R8, 0x400 ;  /* 0x0000040000087802 */ /* 0x000fc60000000f00 */
[----:B------:R-:W2:Y:S01]  /*20d90*/  LDL R12, [R1] ;  /* 0x00000000010c7983 */ /* 0x000ea20000100800 */
[----:B------:R-:W1:Y:S01]  /*20da0*/  S2R R9, SR_CgaCtaId ;  /* 0x0000000000097919 */ /* 0x000e620000008800 */
[----:B------:R-:W-:Y:S01]  /*20db0*/  IMAD R2, R17, 0x3000, RZ ;  /* 0x0000300011027824 */ /* 0x000fe200078e02ff */
[----:B------:R-:W-:Y:S05]  /*20dc0*/  WARPSYNC.ALL ;  /* 0x0000000000007948 */ /* 0x000fea0003800000 */
[----:B-1----:R-:W-:Y:S02]  /*20dd0*/  LEA R8, R9, R8, 0x18 ;  /* 0x0000000809087211 */ /* 0x002fe400078ec0ff */
[----:B0-----:R-:W-:-:S05]  /*20de0*/  LOP3.LUT R0, R2, R4, RZ, 0xfc, !PT ;  /* 0x0000000402007212 */ /* 0x001fca00078efcff */
[----:B------:R-:W-:-:S05]  /*20df0*/  IMAD.IADD R0, R8, 0x1, R0 ;  /* 0x0000000108007824 */ /* 0x000fca00078e0200 */
[----:B------:R-:W0:Y:S01]  /*20e00*/  LDSM.16.MT88.4 R4, [R0+0x9000] ;  /* 0x009000000004783b */ /* 0x000e220000004200 */
[----:B------:R-:W-:-:S05]  /*20e10*/  LOP3.LUT R2, R2, R29, RZ, 0xfc, !PT ;  /* 0x0000001d02027212 */ /* 0x000fca00078efcff */
[----:B------:R-:W-:Y:S01]  /*20e20*/  IMAD.IADD R2, R8, 0x1, R2 ;  /* 0x0000000108027824 */ /* 0x000fe200078e0202 */
        /* <DEDUP_REMOVED lines=18> */
[----:B--2---:R-:W-:Y:S02]  /*20f50*/  IADD3 R2, R12, 0x3000, R2 ;  /* 0x000030000c027810 */ /* 0x004fe40007ffe002 */
        /* <DEDUP_REMOVED lines=25> */
.L_x_1398:
        /* <DEDUP_REMOVED lines=10> */
.L_x_1347:
[----:B------:R-:W-:Y:S05]  /*21190*/  BSYNC B6 ;  /* 0x0000000000067941 */ /* 0x000fea0003800000 */
.L_x_1345:
[----:B------:R-:W-:-:S13]  /*211a0*/  LOP3.LUT P0, RZ, R16, 0x2, RZ, 0xc0, !PT ;  /* 0x0000000210ff7812 */ /* 0x000fda000780c0ff */
[----:B------:R-:W-:Y:S05]  /*211b0*/  @!P0 BRA `(.L_x_1399) ;  /* 0x0000000000208947 */ /* 0x000fea0003800000 */
[----:B------:R-:W-:Y:S05]  /*211c0*/  WARPSYNC.ALL ;  /* 0x0000000000007948 */ /* 0x000fea0003800000 */
[----:B------:R-:W2:Y:S08]  /*211d0*/  S2UR UR5, SR_CgaCtaId ;  /* 0x00000000000579c3 */ /* 0x000eb00000008800 */
[----:B------:R-:W-:Y:S06]  /*211e0*/  BAR.SYNC.DEFER_BLOCKING 0x5, 0x200 ;  /* 0x0148000000007b1d */ /* 0x000fec0000010000 */
[----:B------:R-:W-:-:S02]  /*211f0*/  UMOV UR4, 0x400 ;  /* 0x0000040000047882 */ /* 0x000fc40000000000 */
[----:B--2---:R-:W-:-:S09]  /*21200*/  ULEA UR4, UR5, UR4, 0x18 ;  /* 0x0000000405047291 */ /* 0x004fd2000f8ec03f */
[----:B------:R-:W2:Y:S01]  /*21210*/  LDS.128 R24, [UR4+0x19cd0] ;  /* 0x019cd004ff187984 */ /* 0x000ea20008000c00 */
[----:B------:R-:W-:Y:S06]  /*21220*/  BAR.ARV 0x4, 0x200 ;  /* 0x0108000000007b1d */ /* 0x000fec0000002000 */
[----:B------:R-:W-:Y:S05]  /*21230*/  BRA `(.L_x_1400) ;  /* 0x0000000800cc7947 */ /* 0x000fea0003800000 */
.L_x_1399:
        /* <DEDUP_REMOVED lines=17> */
[----:B--2---:R-:W-:Y:S01]  /*21350*/  @!P1 IMAD.MOV.U32 R25, RZ, RZ, R2 ;  /* 0x000000ffff199224 */ /* 0x004fe200078e0002 */
[----:B------:R-:W-:-:S04]  /*21360*/  ISETP.NE.AND P1, PT, R8, RZ, PT ;  /* 0x000000ff0800720c */ /* 0x000fc80003f25270 */
[----:B------:R-:W0:Y:S02]  /*21370*/  SHFL.UP PT, R14, R25, 0x1, RZ ;  /* 0x04200000190e7989 */ /* 0x000e2400000e00ff */
[----:B0-----:R-:W-:-:S05]  /*21380*/  SEL R4, R14, RZ, P1 ;  /* 0x000000ff0e047207 */ /* 0x001fca0000800000 */
[----:B------:R-:W-:-:S05]  /*21390*/  IMAD.IADD R4, R25, 0x1, R4 ;  /* 0x0000000119047824 */ /* 0x000fca00078e0204 */
[----:B------:R-:W0:Y:S02]  /*213a0*/  SHFL.UP PT, R14, R4, 0x2, RZ ;  /* 0x04400000040e7989 */ /* 0x000e2400000e00ff */
[----:B0-----:R-:W-:-:S05]  /*213b0*/  SEL R5, R14, RZ, P2 ;  /* 0x000000ff0e057207 */ /* 0x001fca0001000000 */
[----:B-1----:R-:W-:Y:S02]  /*213c0*/  IMAD.IADD R6, R4, 0x1, R5 ;  /* 0x0000000104067824 */ /* 0x002fe400078e0205 */
[----:B------:R-:W-:Y:S04]  /*213d0*/  SHFL.IDX PT, R5, R24, 0x1, 0x1f ;  /* 0x00201f0018057f89 */ /* 0x000fe800000e0000 */
        /* <DEDUP_REMOVED lines=10> */
.L_x_1491:
[----:B------:R-:W-:Y:S02]  /*21480*/  ULDC UR4, c[0x0][0xc10] ;  /* 0x0003040000047ab9 */ /* 0x000fe40000000800 */
[----:B------:R-:W-:-:S04]  /*21490*/  IMAD.U32 R4, RZ, RZ, UR4 ;  /* 0x00000004ff047e24 */ /* 0x000fc8000f8e00ff */
[----:B-1----:R-:W-:-:S04]  /*214a0*/  IMAD R14, R14, R4, RZ ;  /* 0x000000040e0e7224 */ /* 0x002fc800078e02ff */
[----:B------:R-:W-:-:S05]  /*214b0*/  IMAD.IADD R5, R5, 0x1, R14 ;  /* 0x0000000105057824 */ /* 0x000fca00078e020e */
[----:B------:R-:W-:-:S13]  /*214c0*/  ISETP.GT.AND P6, PT, R5, R0, PT ;  /* 0x000000000500720c */ /* 0x000fda0003fc4270 */
[----:B------:R-:W-:Y:S05]  /*214d0*/  @P6 BRA `(.L_x_1402) ;  /* 0x00000000009c6947 */ /* 0x000fea0003800000 */
.L_x_1407:
[----:B------:R-:W1:Y:S01]  /*214e0*/  LDC R2, c[0x0][0xc14] ;  /* 0x00030500ff027b82 */ /* 0x000e620000000800 */
[----:B------:R-:W-:-:S05]  /*214f0*/  VIADD R27, R27, 0x1f ;  /* 0x0000001f1b1b7836 */ /* 0x000fca0000000000 */
[----:B-1----:R-:W-:-:S13]  /*21500*/  ISETP.GE.AND P6, PT, R27, R2, PT ;  /* 0x000000021b00720c */ /* 0x002fda0003fc6270 */
[----:B------:R-:W-:Y:S05]  /*21510*/  @P6 BRA `(.L_x_1403) ;  /* 0x0000000400d06947 */ /* 0x000fea0003800000 */
[----:B0-----:R-:W0:Y:S01]  /*21520*/  S2R R3, SR_TID.X ;  /* 0x0000000000037919 */ /* 0x001e220000002100 */
        /* <DEDUP_REMOVED lines=9> */
.L_x_1405:
[----:B------:R-:W-:Y:S05]  /*215c0*/  BSYNC B0 ;  /* 0x0000000000007941 */ /* 0x000fea0003800000 */
.L_x_1404:
        /* <DEDUP_REMOVED lines=18> */
.L_x_1499:
[----:B------:R-:W-:Y:S02]  /*216f0*/  ULDC UR4, c[0x0][0xc10] ;  /* 0x0003040000047ab9 */ /* 0x000fe40000000800 */
[----:B------:R-:W-:-:S04]  /*21700*/  IMAD.U32 R4, RZ, RZ, UR4 ;  /* 0x00000004ff047e24 */ /* 0x000fc8000f8e00ff */
[----:B-1----:R-:W-:-:S04]  /*21710*/  IMAD R14, R14, R4, RZ ;  /* 0x000000040e0e7224 */ /* 0x002fc800078e02ff */
[----:B------:R-:W-:-:S05]  /*21720*/  IMAD.IADD R5, R14, 0x1, R5 ;  /* 0x000000010e057824 */ /* 0x000fca00078e0205 */
[----:B------:R-:W-:-:S13]  /*21730*/  ISETP.GT.AND P6, PT, R5, R0, PT ;  /* 0x000000000500720c */ /* 0x000fda0003fc4270 */
[----:B------:R-:W-:Y:S05]  /*21740*/  @!P6 BRA `(.L_x_1407) ;  /* 0xfffffffc0064e947 */ /* 0x000fea000383ffff */
.L_x_1402:
        /* <DEDUP_REMOVED lines=8> */
.L_x_1503:
[----:B------:R-:W-:Y:S01]  /*217d0*/  ISETP.NE.AND P0, PT, R2, RZ, PT ;  /* 0x000000ff0200720c */ /* 0x000fe20003f05270 */
[----:B------:R-:W-:-:S12]  /*217e0*/  IMAD.MOV.U32 R14, RZ, RZ, RZ ;  /* 0x000000ffff0e7224 */ /* 0x000fd800078e00ff */
[----:B------:R-:W-:Y:S05]  /*217f0*/  @!P0 BRA `(.L_x_1409) ;  /* 0x0000000000108947 */ /* 0x000fea0003800000 */
[----:B------:R-:W-:Y:S01]  /*21800*/  UMOV UR4, 0xffffffff ;  /* 0xffffffff00047882 */ /* 0x000fe20000000000 */
[----:B------:R-:W-:Y:S02]  /*21810*/  VIADD R12, R6, 0xffffffff ;  /* 0xffffffff060c7836 */ /* 0x000fe40000000000 */
[----:B------:R-:W-:Y:S05]  /*21820*/  BRA.DIV UR4, `(.L_x_1410) ;  /* 0x0000002204a47947 */ /* 0x000fea000b800000 */
[----:B------:R3:W4:Y:S02]  /*21830*/  SHFL.IDX PT, R14, R3, R12, 0x1f ;  /* 0x00001f0c030e7589 */ /* 0x00072400000e0000 */
.L_x_1409:
[----:B0--3--:R-:W0:Y:S01]  /*21840*/  LDC.64 R2, c[0x0][0xc68] ;  /* 0x00031a00ff027b82 */ /* 0x009e220000000a00 */
[----:B------:R-:W-:-:S04]  /*21850*/  IMAD.IADD R27, R6, 0x1, R27 ;  /* 0x00000001061b7824 */ /* 0x000fc800078e021b */
[----:B0-----:R-:W-:-:S05]  /*21860*/  IMAD.WIDE R2, R27, 0x4, R2 ;  /* 0x000000041b027825 */ /* 0x001fca00078e0202 */
[----:B-1----:R0:W2:Y:S01]  /*21870*/  LDG.E R6, desc[UR40][R2.64] ;  /* 0x0000002802067981 */ /* 0x0020a2000c1e1900 */
[----:B----4-:R-:W-:-:S04]  /*21880*/  IMAD R24, R14, R4, R24 ;  /* 0x000000040e187224 */ /* 0x010fc800078e0218 */
[----:B------:R-:W-:Y:S02]  /*21890*/  IMAD.IADD R0, R0, 0x1, -R24 ;  /* 0x0000000100007824 */ /* 0x000fe400078e0a18 */
[----:B0-----:R-:W-:Y:S02]  /*218a0*/  IMAD.MOV.U32 R2, RZ, RZ, RZ ;  /* 0x000000ffff027224 */ /* 0x001fe400078e00ff */
[----:B--2---:R-:W-:-:S05]  /*218b0*/  IMAD R5, R25, R6, RZ ;  /* 0x0000000619057224 */ /* 0x004fca00078e02ff */
[----:B------:R-:W-:-:S04]  /*218c0*/  IABS R7, R5 ;  /* 0x0000000500077213 */ /* 0x000fc80000000000 */
[----:B------:R-:W0:Y:S08]  /*218d0*/  I2F.RP R8, R7 ;  /* 0x0000000700087306 */ /* 0x000e300000209400 */
[----:B0-----:R-:W0:Y:S02]  /*218e0*/  MUFU.RCP R8, R8 ;  /* 0x0000000800087308 */ /* 0x001e240000001000 */
[----:B0-----:R-:W-:Y:S01]  /*218f0*/  VIADD R9, R8, 0xffffffe ;  /* 0x0ffffffe08097836 */ /* 0x001fe20000000000 */
[----:B------:R-:W-:-:S05]  /*21900*/  IABS R8, R5 ;  /* 0x0000000500087213 */ /* 0x000fca0000000000 */
[----:B------:R-:W0:Y:S01]  /*21910*/  F2I.FTZ.U32.TRUNC.NTZ R3, R9 ;  /* 0x0000000900037305 */ /* 0x000e22000021f000 */
[----:B------:R-:W-:Y:S02]  /*21920*/  IMAD.MOV R8, RZ, RZ, -R8 ;  /* 0x000000ffff087224 */ /* 0x000fe400078e0a08 */
[----:B0-----:R-:W-:-:S04]  /*21930*/  IMAD.MOV R10, RZ, RZ, -R3 ;  /* 0x000000ffff0a7224 */ /* 0x001fc800078e0a03 */
[----:B------:R-:W-:-:S04]  /*21940*/  IMAD R11, R10, R7, RZ ;  /* 0x000000070a0b7224 */ /* 0x000fc800078e02ff */
        /* <DEDUP_REMOVED lines=17> */
[----:B------:R-:W-:-:S03]  /*21a60*/  IMAD R0, R5, R9, R0 ;  /* 0x0000000905007224 */ /* 0x000fc600078e0200 */
[----:B------:R-:W-:-:S04]  /*21a70*/  VIADDMNMX R4, R3, R4, R6, PT ;  /* 0x0000000403047246 */ /* 0x000fc80003800106 */
[----:B------:R-:W-:-:S04]  /*21a80*/  IABS R6, R4 ;  /* 0x0000000400067213 */ /* 0x000fc80000000000 */
[----:B------:R-:W0:Y:S08]  /*21a90*/  I2F.RP R8, R6 ;  /* 0x0000000600087306 */ /* 0x000e300000209400 */
[----:B0-----:R-:W0:Y:S02]  /*21aa0*/  MUFU.RCP R8, R8 ;  /* 0x0000000800087308 */ /* 0x001e240000001000 */
[----:B0-----:R-:W-:Y:S01]  /*21ab0*/  VIADD R2, R8, 0xffffffe ;  /* 0x0ffffffe08027836 */ /* 0x001fe20000000000 */
[----:B------:R-:W-:-:S05]  /*21ac0*/  IABS R8, R0 ;  /* 0x0000000000087213 */ /* 0x000fca0000000000 */
[----:B------:R0:W1:Y:S02]  /*21ad0*/  F2I.FTZ.U32.TRUNC.NTZ R3, R2 ;  /* 0x0000000200037305 */ /* 0x000064000021f000 */
[----:B0-----:R-:W-:Y:S02]  /*21ae0*/  IMAD.MOV.U32 R2, RZ, RZ, RZ ;  /* 0x000000ffff027224 */ /* 0x001fe400078e00ff */
[----:B-1----:R-:W-:-:S04]  /*21af0*/  IMAD.MOV R5, RZ, RZ, -R3 ;  /* 0x000000ffff057224 */ /* 0x002fc800078e0a03 */
[----:B------:R-:W-:-:S04]  /*21b00*/  IMAD R5, R5, R6, RZ ;  /* 0x0000000605057224 */ /* 0x000fc800078e02ff */
[----:B------:R-:W-:Y:S01]  /*21b10*/  IMAD.HI.U32 R3, R3, R5, R2 ;  /* 0x0000000503037227 */ /* 0x000fe200078e0002 */
[-C--:B------:R-:W-:Y:S02]  /*21b20*/  IABS R5, R4.reuse ;  /* 0x0000000400057213 */ /* 0x080fe40000000000 */
[C---:B------:R-:W-:Y:S01]  /*21b30*/  LOP3.LUT R2, R0.reuse, R4, RZ, 0x3c, !PT ;  /* 0x0000000400027212 */ /* 0x040fe200078e3cff */
[----:B------:R-:W-:Y:S02]  /*21b40*/  IMAD.IADD R0, R0, 0x1, R7 ;  /* 0x0000000100007824 */ /* 0x000fe400078e0207 */
[----:B------:R-:W-:Y:S01]  /*21b50*/  IMAD.MOV R5, RZ, RZ, -R5 ;  /* 0x000000ffff057224 */ /* 0x000fe200078e0a05 */
[----:B------:R-:W-:Y:S01]  /*21b60*/  ISETP.GE.AND P2, PT, R2, RZ, PT ;  /* 0x000000ff0200720c */ /* 0x000fe20003f46270 */
[----:B------:R-:W-:-:S04]  /*21b70*/  IMAD.HI.U32 R3, R3, R8, RZ ;  /* 0x0000000803037227 */ /* 0x000fc800078e00ff */
[----:B------:R-:W-:-:S05]  /*21b80*/  IMAD R5, R3, R5, R8 ;  /* 0x0000000503057224 */ /* 0x000fca00078e0208 */
[----:B------:R-:W-:-:S13]  /*21b90*/  ISETP.GT.U32.AND P1, PT, R6, R5, PT ;  /* 0x000000050600720c */ /* 0x000fda0003f24070 */
[----:B------:R-:W-:Y:S02]  /*21ba0*/  @!P1 IMAD.IADD R5, R5, 0x1, -R6 ;  /* 0x0000000105059824 */ /* 0x000fe400078e0a06 */
[----:B------:R-:W-:Y:S01]  /*21bb0*/  @!P1 VIADD R3, R3, 0x1 ;  /* 0x0000000103039836 */ /* 0x000fe20000000000 */
[----:B------:R-:W-:Y:S02]  /*21bc0*/  ISETP.NE.AND P1, PT, R4, RZ, PT ;  /* 0x000000ff0400720c */ /* 0x000fe40003f25270 */
[----:B------:R-:W-:-:S13]  /*21bd0*/  ISETP.GE.U32.AND P0, PT, R5, R6, PT ;  /* 0x000000060500720c */ /* 0x000fda0003f06070 */
[----:B------:R-:W-:-:S04]  /*21be0*/  @P0 VIADD R3, R3, 0x1 ;  /* 0x0000000103030836 */ /* 0x000fc80000000000 */
[----:B------:R-:W-:Y:S01]  /*21bf0*/  @!P2 IMAD.MOV R3, RZ, RZ, -R3 ;  /* 0x000000ffff03a224 */ /* 0x000fe200078e0a03 */
[----:B------:R-:W-:Y:S01]  /*21c00*/  @!P1 LOP3.LUT R3, RZ, R4, RZ, 0x33, !PT ;  /* 0x00000004ff039212 */ /* 0x000fe200078e33ff */
[----:B------:R-:W-:-:S04]  /*21c10*/  IMAD.MOV R4, RZ, RZ, -R4 ;  /* 0x000000ffff047224 */ /* 0x000fc800078e0a04 */
[----:B------:R-:W-:Y:S01]  /*21c20*/  IMAD R26, R3, R4, R0 ;  /* 0x00000004031a7224 */ /* 0x000fe200078e0200 */
[----:B------:R-:W-:-:S05]  /*21c30*/  LOP3.LUT R0, RZ, R3, RZ, 0x33, !PT ;  /* 0x00000003ff007212 */ /* 0x000fca00078e33ff */
[----:B------:R-:W-:Y:S01]  /*21c40*/  IMAD.IADD R25, R25, 0x1, R0 ;  /* 0x0000000119197824 */ /* 0x000fe200078e0200 */
[----:B------:R-:W-:Y:S06]  /*21c50*/  BRA `(.L_x_1411) ;  /* 0x00000000001c7947 */ /* 0x000fec0003800000 */
.L_x_1403:
[----:B------:R-:W-:Y:S01]  /*21c60*/  UMOV UR4, URZ ;  /* 0x0000003f00047c82 */ /* 0x000fe20008000000 */
[----:B------:R-:W-:Y:S01]  /*21c70*/  UMOV UR5, URZ ;  /* 0x0000003f00057c82 */ /* 0x000fe20008000000 */
[----:B------:R-:W-:Y:S01]  /*21c80*/  ULDC UR6, c[0x0][0xc14] ;  /* 0x0003050000067ab9 */ /* 0x000fe20000000800 */
[----:B------:R-:W-:Y:S02]  /*21c90*/  IMAD.MOV.U32 R24, RZ, RZ, R0 ;  /* 0x000000ffff187224 */ /* 0x000fe400078e0000 */
[----:B------:R-:W-:Y:S02]  /*21ca0*/  IMAD.U32 R25, RZ, RZ, UR4 ;  /* 0x00000004ff197e24 */ /* 0x000fe4000f8e00ff */
[----:B------:R-:W-:Y:S02]  /*21cb0*/  IMAD.U32 R26, RZ, RZ, UR5 ;  /* 0x00000005ff1a7e24 */ /* 0x000fe4000f8e00ff */
[----:B------:R-:W-:-:S07]  /*21cc0*/  IMAD.U32 R27, RZ, RZ, UR6 ;  /* 0x00000006ff1b7e24 */ /* 0x000fce000f8e00ff */
.L_x_1411:
[----:B------:R-:W1:Y:S01]  /*21cd0*/  S2R R0, SR_TID.X ;  /* 0x0000000000007919 */ /* 0x000e620000002100 */
[----:B------:R-:W-:Y:S05]  /*21ce0*/  WARPSYNC.ALL ;  /* 0x0000000000007948 */ /* 0x000fea0003800000 */
[----:B------:R-:W-:Y:S01]  /*21cf0*/  BAR.SYNC.DEFER_BLOCKING 0x4, 0x200 ;  /* 0x0108000000007b1d */ /* 0x000fe20000010000 */
[----:B-1----:R-:W-:-:S04]  /*21d00*/  LOP3.LUT R0, R0, 0x1f, RZ, 0xc0, !PT ;  /* 0x0000001f00007812 */ /* 0x002fc800078ec0ff */
[----:B------:R-:W-:-:S13]  /*21d10*/  ISETP.NE.AND P0, PT, R0, RZ, PT ;  /* 0x000000ff0000720c */ /* 0x000fda0003f05270 */
[----:B0-----:R-:W0:Y:S01]  /*21d20*/  @!P0 S2R R3, SR_CgaCtaId ;  /* 0x0000000000038919 */ /* 0x001e220000008800 */
[----:B------:R-:W-:-:S04]  /*21d30*/  @!P0 MOV R0, 0x400 ;  /* 0x0000040000008802 */ /* 0x000fc80000000f00 */
[----:B0-----:R-:W-:-:S05]  /*21d40*/  @!P0 LEA R0, R3, R0, 0x18 ;  /* 0x0000000003008211 */ /* 0x001fca00078ec0ff */
[----:B------:R0:W-:Y:S01]  /*21d50*/  @!P0 STS.128 [R0+0x19cd0], R24 ;  /* 0x019cd01800008388 */ /* 0x0001e20000000c00 */
[----:B------:R-:W-:Y:S06]  /*21d60*/  BAR.ARV 0x5, 0x200 ;  /* 0x0148000000007b1d */ /* 0x000fec0000002000 */
.L_x_1400:
[----:B------:R-:W-:Y:S02]  /*21d70*/  ULDC UR4, c[0x0][0xc14] ;  /* 0x0003050000047ab9 */ /* 0x000fe40000000800 */
[----:B--2---:R-:W-:-:S13]  /*21d80*/  ISETP.GE.AND P0, PT, R27, UR4, PT ;  /* 0x000000041b007c0c */ /* 0x004fda000bf06270 */
[----:B------:R-:W-:Y:S05]  /*21d90*/  @!P0 BRA `(.L_x_1412) ;  /* 0xffffffa400808947 */ /* 0x000fea000383ffff */
[----:B------:R-:W-:Y:S05]  /*21da0*/  BSYNC B7 ;  /* 0x0000000000077941 */ /* 0x000fea0003800000 */
.L_x_1285:
[----:B0-----:R-:W2:Y:S01]  /*21db0*/  LDL.LU R0, [R1+0x18] ;  /* 0x0000180001007983 */ /* 0x001ea20000300800 */
[----:B------:R-:W-:Y:S01]  /*21dc0*/  BSSY B0, `(.L_x_1413) ;  /* 0x000000b000007945 */ /* 0x000fe20003800000 */
[----:B------:R-:W0:Y:S01]  /*21dd0*/  S2R R5, SR_CgaCtaId ;  /* 0x0000000000057919 */ /* 0x000e220000008800 */
[----:B--2---:R-:W-:-:S05]  /*21de0*/  VIADD R0, R0, 0x1 ;  /* 0x0000000100007836 */ /* 0x004fca0000000000 */
[----:B-1----:R-:W-:-:S04]  /*21df0*/  LEA.HI R2, R0, R0, RZ, 0x1 ;  /* 0x0000000000027211 */ /* 0x002fc800078f08ff */
[----:B------:R-:W-:Y:S02]  /*21e00*/  LOP3.LUT R3, R2, 0xfffffffe, RZ, 0xc0, !PT ;  /* 0xfffffffe02037812 */ /* 0x000fe400078ec0ff */
[----:B------:R-:W-:-:S03]  /*21e10*/  MOV R2, 0x400 ;  /* 0x0000040000027802 */ /* 0x000fc60000000f00 */
[----:B------:R-:W-:Y:S01]  /*21e20*/  IMAD.IADD R0, R0, 0x1, -R3 ;  /* 0x0000000100007824 */ /* 0x000fe200078e0a03 */
[----:B0-----:R-:W-:-:S04]  /*21e30*/  LEA R8, R5, R2, 0x18 ;  /* 0x0000000205087211 */ /* 0x001fc800078ec0ff */
[----:B------:R-:W-:-:S04]  /*21e40*/  SHF.L.U32 R0, R0, 0x1f, RZ ;  /* 0x0000001f00007819 */ /* 0x000fc800000006ff */
[----:B------:R-:W0:Y:S02]  /*21e50*/  SYNCS.PHASECHK.TRANS64.TRYWAIT P0, [R8+URZ+0x19c20], R0 ;  /* 0x019c2000080075a7 */ /* 0x000e24000800017f */
[----:B0-----:R-:W-:Y:S05]  /*21e60*/  @!P0 BRA `(.L_x_1414) ;  /* 0x0000001c00388947 */ /* 0x001fea0003800000 */
.L_x_1506:
[----:B------:R-:W-:Y:S05]  /*21e70*/  BSYNC B0 ;  /* 0x0000000000007941 */ /* 0x000fea0003800000 */
.L_x_1413:
[----:B------:R-:W-:-:S03]  /*21e80*/  UMOV UR4, 0xffffffff ;  /* 0xffffffff00047882 */ /* 0x000fc60000000000 */
[----:B------:R-:W-:Y:S05]  /*21e90*/  BRA.DIV UR4, `(.L_x_1415) ;  /* 0x0000001e04407947 */ /* 0x000fea000b800000 */
[----:B0-----:R-:W0:Y:S02]  /*21ea0*/  S2R R0, SR_TID.X ;  /* 0x0000000000007919 */ /* 0x001e240000002100 */
[----:B0-----:R-:W-:-:S04]  /*21eb0*/  SHF.R.U32.HI R0, RZ, 0x5, R0 ;  /* 0x00000005ff007819 */ /* 0x001fc80000011600 */
[----:B------:R-:W-:-:S05]  /*21ec0*/  LOP3.LUT R0, R0, 0x3, RZ, 0xc0, !PT ;  /* 0x0000000300007812 */ /* 0x000fca00078ec0ff */
[----:B------:R0:W1:Y:S02]  /*21ed0*/  SHFL.IDX PT, R14, R0, RZ, 0x1f ;  /* 0x00001fff000e7589 */ /* 0x00006400000e0000 */
.L_x_1509:
[----:B-1----:R-:W-:-:S13]  /*21ee0*/  ISETP.NE.AND P0, PT, R14, RZ, PT ;  /* 0x000000ff0e00720c */ /* 0x002fda0003f05270 */
[----:B------:R-:W-:Y:S05]  /*21ef0*/  @P0 BRA `(.L_x_1077) ;  /* 0x0000000000a40947 */ /* 0x000fea0003800000 */
[----:B------:R-:W-:-:S03]  /*21f00*/  UMOV UR4, 0xffffffff ;  /* 0xffffffff00047882 */ /* 0x000fc60000000000 */
[----:B------:R-:W-:Y:S05]  /*21f10*/  BRA.DIV UR4, `(.L_x_1416) ;  /* 0x0000001e04547947 */ /* 0x000fea000b800000 */
[----:B------:R-:W-:-:S13]  /*21f20*/  ELECT P6, URZ, PT ;  /* 0x00000000003f782f */ /* 0x000fda00038c0000 */
.L_x_1512:
[----:B------:R-:W-:Y:S05]  /*21f30*/  @!P6 BRA `(.L_x_1077) ;  /* 0x000000000094e947 */ /* 0x000fea0003800000 */
[----:B0-----:R-:W2:Y:S02]  /*21f40*/  LDL.LU R0, [R1+0x14] ;  /* 0x0000140001007983 */ /* 0x001ea40000300800 */
[----:B--2---:R-:W-:-:S04]  /*21f50*/  LOP3.LUT R0, R0, 0x2, RZ, 0xfc, !PT ;  /* 0x0000000200007812 */ /* 0x004fc800078efcff */
[----:B------:R-:W-:-:S13]  /*21f60*/  ISETP.NE.AND P0, PT, R0, 0x3, PT ;  /* 0x000000030000780c */ /* 0x000fda0003f05270 */
[----:B------:R-:W-:Y:S05]  /*21f70*/  @!P0 BRA `(.L_x_1417) ;  /* 0x0000000000048947 */ /* 0x000fea0003800000 */
[----:B------:R-:W-:Y:S01]  /*21f80*/  BPT.TRAP 0x1 ;  /* 0x000000040000795c */ /* 0x000fe20000300000 */
.L_x_1417:
        /* <DEDUP_REMOVED lines=12> */
.L_x_1513:
[----:B------:R-:W1:Y:S02]  /*22050*/  SYNCS.PHASECHK.TRANS64.TRYWAIT P1, [R7+URZ], R0 ;  /* 0x00000000070075a7 */ /* 0x000e64000802017f */
[----:B-1----:R-:W-:Y:S05]  /*22060*/  @!P1 BRA `(.L_x_1419) ;  /* 0x0000001c00349947 */ /* 0x002fea0003800000 */
.L_x_1514:
[----:B------:R-:W-:Y:S05]  /*22070*/  @!P0 BRA `(.L_x_1420) ;  /* 0x0000000000048947 */ /* 0x000fea0003800000 */
[----:B------:R-:W-:Y:S01]  /*22080*/  BPT.TRAP 0x1 ;  /* 0x000000040000795c */ /* 0x000fe20000300000 */
.L_x_1420:
[----:B------:R-:W-:-:S04]  /*22090*/  IMAD R2, R17, 0x8, R8 ;  /* 0x0000000811027824 */ /* 0x000fc800078e0208 */
[----:B------:R-:W2:Y:S02]  /*220a0*/  SYNCS.PHASECHK.TRANS64.TRYWAIT P1, [R2+URZ+0x19c60], R3 ;  /* 0x019c6003020075a7 */ /* 0x000ea4000802017f */
[----:B--2---:R-:W-:Y:S05]  /*220b0*/  @!P1 BRA `(.L_x_1421) ;  /* 0x0000001c00349947 */ /* 0x004fea0003800000 */
.L_x_1515:
[----:B------:R-:W-:Y:S05]  /*220c0*/  @!P0 BRA `(.L_x_1422) ;  /* 0x0000000000048947 */ /* 0x000fea0003800000 */
[----:B------:R-:W-:Y:S01]  /*220d0*/  BPT.TRAP 0x1 ;  /* 0x000000040000795c */ /* 0x000fe20000300000 */
.L_x_1422:
[----:B------:R-:W-:-:S04]  /*220e0*/  IMAD R5, R5, 0x8, R8 ;  /* 0x0000000805057824 */ /* 0x000fc800078e0208 */
[----:B------:R-:W3:Y:S02]  /*220f0*/  SYNCS.PHASECHK.TRANS64.TRYWAIT P1, [R5+URZ+0x19c60], R0 ;  /* 0x019c6000050075a7 */ /* 0x000ee4000802017f */
[----:B---3--:R-:W-:Y:S05]  /*22100*/  @!P1 BRA `(.L_x_1423) ;  /* 0x0000001c00349947 */ /* 0x008fea0003800000 */
.L_x_1516:
[----:B------:R-:W-:Y:S05]  /*22110*/  @!P0 BRA `(.L_x_1424) ;  /* 0x0000000000048947 */ /* 0x000fea0003800000 */
[----:B------:R-:W-:Y:S01]  /*22120*/  BPT.TRAP 0x1 ;  /* 0x000000040000795c */ /* 0x000fe20000300000 */
.L_x_1424:
[----:B------:R-:W4:Y:S02]  /*22130*/  SYNCS.PHASECHK.TRANS64.TRYWAIT P0, [R2+URZ+0x19c80], R3 ;  /* 0x019c8003020075a7 */ /* 0x000f24000800017f */
[----:B----4-:R-:W-:Y:S05]  /*22140*/  @!P0 BRA `(.L_x_1425) ;  /* 0x0000001c00388947 */ /* 0x010fea0003800000 */
.L_x_1426:
[----:B------:R0:W0:Y:S02]  /*22150*/  SYNCS.PHASECHK.TRANS64.TRYWAIT P0, [R5+URZ+0x19c80], R0 ;  /* 0x019c8000050075a7 */ /* 0x000024000800017f */
[----:B0-----:R-:W-:Y:S05]  /*22160*/  @!P0 NANOSLEEP.SYNCS 0x989680 ;  /* 0x009896800000895d */ /* 0x001fea0003900000 */
[----:B------:R-:W0:Y:S02]  /*22170*/  @!P0 SYNCS.PHASECHK.TRANS64 P0, [R5+URZ+0x19c80], R0 ;  /* 0x019c8000050085a7 */ /* 0x000e24000800007f */
[----:B0-----:R-:W-:Y:S05]  /*22180*/  @!P0 BRA `(.L_x_1426) ;  /* 0xfffffffc00f08947 */ /* 0x001fea000383ffff */
.L_x_1077:
[----:B------:R-:W-:Y:S05]  /*22190*/  BSYNC B8 ;  /* 0x0000000000087941 */ /* 0x000fea0003800000 */
.L_x_1074:
[----:B------:R-:W-:Y:S05]  /*221a0*/  EXIT ;  /* 0x000000000000794d */ /* 0x000fea0003800000 */
.L_x_1101:
[----:B0-----:R0:W1:Y:S02]  /*221b0*/  SYNCS.PHASECHK.TRANS64.TRYWAIT P5, [R89+URZ+0x19c90], R92 ;  /* 0x019c905c590075a7 */ /* 0x00106400080a017f */
[----:B-1----:R-:W-:Y:S05]  /*221c0*/  @!P5 NANOSLEEP.SYNCS 0x989680 ;  /* 0x009896800000d95d */ /* 0x002fea0003900000 */
[----:B------:R-:W1:Y:S02]  /*221d0*/  @!P5 SYNCS.PHASECHK.TRANS64 P5, [R89+URZ+0x19c90], R92 ;  /* 0x019c905c5900d5a7 */ /* 0x000e6400080a007f */
[----:B-1----:R-:W-:Y:S05]  /*221e0*/  @!P5 BRA `(.L_x_1101) ;  /* 0xfffffffc00f0d947 */ /* 0x002fea000383ffff */
[----:B------:R-:W-:Y:S05]  /*221f0*/  BRA `(.L_x_1427) ;  /* 0xfffffe0400f47947 */ /* 0x000fea000383ffff */
.L_x_1117:
[----:B0-----:R0:W1:Y:S02]  /*22200*/  SYNCS.PHASECHK.TRANS64.TRYWAIT P5, [R89+URZ+0x19c90], R92 ;  /* 0x019c905c590075a7 */ /* 0x00106400080a017f */
[----:B-1----:R-:W-:Y:S05]  /*22210*/  @!P5 NANOSLEEP.SYNCS 0x989680 ;  /* 0x009896800000d95d */ /* 0x002fea0003900000 */
[----:B------:R-:W1:Y:S02]  /*22220*/  @!P5 SYNCS.PHASECHK.TRANS64 P5, [R89+URZ+0x19c90], R92 ;  /* 0x019c905c5900d5a7 */ /* 0x000e6400080a007f */
[----:B-1----:R-:W-:Y:S05]  /*22230*/  @!P5 BRA `(.L_x_1117) ;  /* 0xfffffffc00f0d947 */ /* 0x002fea000383ffff */
[----:B------:R-:W-:Y:S05]  /*22240*/  BRA `(.L_x_1428) ;  /* 0xfffffe2000047947 */ /* 0x000fea000383ffff */
.L_x_1126:
[----:B0-----:R0:W1:Y:S02]  /*22250*/  SYNCS.PHASECHK.TRANS64.TRYWAIT P5, [R89+URZ+0x19c90], R92 ;  /* 0x019c905c590075a7 */ /* 0x00106400080a017f */
[----:B-1----:R-:W-:Y:S05]  /*22260*/  @!P5 NANOSLEEP.SYNCS 0x989680 ;  /* 0x009896800000d95d */ /* 0x002fea0003900000 */
[----:B------:R-:W1:Y:S02]  /*22270*/  @!P5 SYNCS.PHASECHK.TRANS64 P5, [R89+URZ+0x19c90], R92 ;  /* 0x019c905c5900d5a7 */ /* 0x000e6400080a007f */
[----:B-1----:R-:W-:Y:S05]  /*22280*/  @!P5 BRA `(.L_x_1126) ;  /* 0xfffffffc00f0d947 */ /* 0x002fea000383ffff */
[----:B------:R-:W-:Y:S05]  /*22290*/  BRA `(.L_x_1429) ;  /* 0xfffffe4000147947 */ /* 0x000fea000383ffff */
.L_x_1130:
[----:B--2---:R2:W3:Y:S02]  /*222a0*/  SYNCS.PHASECHK.TRANS64.TRYWAIT P5, [R89+URZ+0x19cb0], R92 ;  /* 0x019cb05c590075a7 */ /* 0x0044e400080a017f */
[----:B---3--:R-:W-:Y:S05]  /*222b0*/  @!P5 NANOSLEEP.SYNCS 0x989680 ;  /* 0x009896800000d95d */ /* 0x008fea0003900000 */
[----:B------:R-:W3:Y:S02]  /*222c0*/  @!P5 SYNCS.PHASECHK.TRANS64 P5, [R89+URZ+0x19cb0], R92 ;  /* 0x019cb05c5900d5a7 */ /* 0x000ee400080a007f */
[----:B---3--:R-:W-:Y:S05]  /*222d0*/  @!P5 BRA `(.L_x_1130) ;  /* 0xfffffffc00f0d947 */ /* 0x008fea000383ffff */
[----:B------:R-:W-:Y:S05]  /*222e0*/  BRA `(.L_x_1430) ;  /* 0xfffffe4000847947 */ /* 0x000fea000383ffff */
.L_x_1158:
[----:B------:R-:W-:Y:S01]  /*222f0*/  BSSY B1, `(.L_x_1431) ;  /* 0x0000007000017945 */ /* 0x000fe20003800000 */
[----:B------:R-:W-:Y:S02]  /*22300*/  IMAD.MOV.U32 R12, RZ, RZ, RZ ;  /* 0x000000ffff0c7224 */ /* 0x000fe400078e00ff */
[----:B------:R-:W-:Y:S02]  /*22310*/  IMAD.MOV.U32 R11, RZ, RZ, 0x1e1f ;  /* 0x00001e1fff0b7424 */ /* 0x000fe400078e00ff */
[----:B------:R-:W-:-:S07]  /*22320*/  IMAD.MOV.U32 R15, RZ, RZ, -0x1 ;  /* 0xffffffffff0f7424 */ /* 0x000fce00078e00ff */
[----:B-----5:R-:W-:Y:S05]  /*22330*/  WARPSYNC.COLLECTIVE R15, `(.L_x_1432) ;  /* 0x000000000f087348 */ /* 0x020fea0003c00000 */
[----:B------:R0:W1:Y:S02]  /*22340*/  SHFL.IDX P6, R14, R13, R12, R11 ;  /* 0x0000000c0d0e7389 */ /* 0x00006400000c000b */
[----:B01---5:R-:W-:Y:S01]  /*22350*/  ENDCOLLECTIVE ;  /* 0x000000000000791b */ /* 0x023fe20003800000 */
.L_x_1432:
[----:B------:R-:W-:Y:S05]  /*22360*/  BSYNC B1 ;  /* 0x0000000000017941 */ /* 0x000fea0003800000 */
.L_x_1431:
[----:B------:R-:W-:Y:S05]  /*22370*/  BRA `(.L_x_1433) ;  /* 0xfffffe5800947947 */ /* 0x000fea000383ffff */
.L_x_1159:
[----:B------:R-:W-:Y:S01]  /*22380*/  BSSY B1, `(.L_x_1434) ;  /* 0x0000008000017945 */ /* 0x000fe20003800000 */
[----:B------:R-:W-:Y:S02]  /*22390*/  IMAD.MOV.U32 R13, RZ, RZ, R4 ;  /* 0x000000ffff0d7224 */ /* 0x000fe400078e0004 */
[----:B------:R-:W-:Y:S02]  /*223a0*/  IMAD.MOV.U32 R12, RZ, RZ, RZ ;  /* 0x000000ffff0c7224 */ /* 0x000fe400078e00ff */
[----:B------:R-:W-:Y:S02]  /*223b0*/  IMAD.MOV.U32 R11, RZ, RZ, 0x1e1f ;  /* 0x00001e1fff0b7424 */ /* 0x000fe400078e00ff */
[----:B------:R-:W-:-:S07]  /*223c0*/  IMAD.MOV.U32 R15, RZ, RZ, -0x1 ;  /* 0xffffffffff0f7424 */ /* 0x000fce00078e00ff */
[----:B-----5:R-:W-:Y:S05]  /*223d0*/  WARPSYNC.COLLECTIVE R15, `(.L_x_1435) ;  /* 0x000000000f087348 */ /* 0x020fea0003c00000 */
[----:B------:R0:W1:Y:S02]  /*223e0*/  SHFL.IDX P6, R14, R13, R12, R11 ;  /* 0x0000000c0d0e7389 */ /* 0x00006400000c000b */
[----:B01---5:R-:W-:Y:S01]  /*223f0*/  ENDCOLLECTIVE ;  /* 0x000000000000791b */ /* 0x023fe20003800000 */
.L_x_1435:
[----:B------:R-:W-:Y:S05]  /*22400*/  BSYNC B1 ;  /* 0x0000000000017941 */ /* 0x000fea0003800000 */
.L_x_1434:
[----:B------:R-:W-:Y:S05]  /*22410*/  BRA `(.L_x_1436) ;  /* 0xfffffe5800747947 */ /* 0x000fea000383ffff */
.L_x_1160:
        /* <DEDUP_REMOVED lines=8> */
.L_x_1438:
[----:B------:R-:W-:Y:S05]  /*224a0*/  BSYNC B1 ;  /* 0x0000000000017941 */ /* 0x000fea0003800000 */
.L_x_1437:
[----:B------:R-:W-:Y:S05]  /*224b0*/  BRA `(.L_x_1439) ;  /* 0xfffffe5800547947 */ /* 0x000fea000383ffff */
.L_x_1161:
        /* <DEDUP_REMOVED lines=8> */
.L_x_1441:
[----:B------:R-:W-:Y:S05]  /*22540*/  BSYNC B1 ;  /* 0x0000000000017941 */ /* 0x000fea0003800000 */
.L_x_1440:
[----:B------:R-:W-:Y:S05]  /*22550*/  BRA `(.L_x_1442) ;  /* 0xfffffe5800347947 */ /* 0x000fea000383ffff */
.L_x_1163:
[----:B0-----:R0:W1:Y:S02]  /*22560*/  SYNCS.PHASECHK.TRANS64.TRYWAIT P1, [R17+URZ+0x19c00], R6 ;  /* 0x019c0006110075a7 */ /* 0x001064000802017f */
[----:B-1----:R-:W-:Y:S05]  /*22570*/  @!P1 NANOSLEEP.SYNCS 0x989680 ;  /* 0x009896800000995d */ /* 0x002fea0003900000 */
[----:B------:R-:W1:Y:S02]  /*22580*/  @!P1 SYNCS.PHASECHK.TRANS64 P1, [R17+URZ+0x19c00], R6 ;  /* 0x019c0006110095a7 */ /* 0x000e64000802007f */
[----:B-1----:R-:W-:Y:S05]  /*22590*/  @!P1 BRA `(.L_x_1163) ;  /* 0xfffffffc00f09947 */ /* 0x002fea000383ffff */
[----:B------:R-:W-:Y:S05]  /*225a0*/  BRA `(.L_x_1443) ;  /* 0xfffffe58002c7947 */ /* 0x000fea000383ffff */
.L_x_1171:
[----:B------:R-:W-:Y:S01]  /*225b0*/  BSSY B1, `(.L_x_1444) ;  /* 0x0000007000017945 */ /* 0x000fe20003800000 */
[----:B------:R-:W-:Y:S02]  /*225c0*/  IMAD.MOV.U32 R12, RZ, RZ, RZ ;  /* 0x000000ffff0c7224 */ /* 0x000fe400078e00ff */
[----:B------:R-:W-:Y:S02]  /*225d0*/  IMAD.MOV.U32 R11, RZ, RZ, 0x1e1f ;  /* 0x00001e1fff0b7424 */ /* 0x000fe400078e00ff */
[----:B------:R-:W-:-:S07]  /*225e0*/  IMAD.MOV.U32 R15, RZ, RZ, -0x1 ;  /* 0xffffffffff0f7424 */ /* 0x000fce00078e00ff */
[----:B-----5:R-:W-:Y:S05]  /*225f0*/  WARPSYNC.COLLECTIVE R15, `(.L_x_1445) ;  /* 0x000000000f087348 */ /* 0x020fea0003c00000 */
[----:B------:R0:W1:Y:S02]  /*22600*/  SHFL.IDX P6, R14, R13, R12, R11 ;  /* 0x0000000c0d0e7389 */ /* 0x00006400000c000b */
[----:B01---5:R-:W-:Y:S01]  /*22610*/  ENDCOLLECTIVE ;  /* 0x000000000000791b */ /* 0x023fe20003800000 */
.L_x_1445:
[----:B------:R-:W-:Y:S05]  /*22620*/  BSYNC B1 ;  /* 0x0000000000017941 */ /* 0x000fea0003800000 */
.L_x_1444:
[----:B------:R-:W-:Y:S05]  /*22630*/  BRA `(.L_x_1446) ;  /* 0xfffffe7400407947 */ /* 0x000fea000383ffff */
.L_x_1172:
        /* <DEDUP_REMOVED lines=8> */
.L_x_1448:
[----:B------:R-:W-:Y:S05]  /*226c0*/  BSYNC B1 ;  /* 0x0000000000017941 */ /* 0x000fea0003800000 */
.L_x_1447:
[----:B------:R-:W-:Y:S05]  /*226d0*/  BRA `(.L_x_1449) ;  /* 0xfffffe7400207947 */ /* 0x000fea000383ffff */
.L_x_1173:
        /* <DEDUP_REMOVED lines=8> */
.L_x_1451:
[----:B------:R-:W-:Y:S05]  /*22760*/  BSYNC B1 ;  /* 0x0000000000017941 */ /* 0x000fea0003800000 */
.L_x_1450:
[----:B------:R-:W-:Y:S05]  /*22770*/  BRA `(.L_x_1452) ;  /* 0xfffffe7400007947 */ /* 0x000fea000383ffff */
.L_x_1174:
        /* <DEDUP_REMOVED lines=8> */
.L_x_1454:
[----:B------:R-:W-:Y:S05]  /*22800*/  BSYNC B1 ;  /* 0x0000000000017941 */ /* 0x000fea0003800000 */
.L_x_1453:
[----:B------:R-:W-:Y:S05]  /*22810*/  BRA `(.L_x_1455) ;  /* 0xfffffe7000e07947 */ /* 0x000fea000383ffff */
.L_x_1176:
[----:B0-----:R0:W1:Y:S02]  /*22820*/  SYNCS.PHASECHK.TRANS64.TRYWAIT P1, [R17+URZ+0x19c00], R10 ;  /* 0x019c000a110075a7 */ /* 0x001064000802017f */
[----:B-1----:R-:W-:Y:S05]  /*22830*/  @!P1 NANOSLEEP.SYNCS 0x989680 ;  /* 0x009896800000995d */ /* 0x002fea0003900000 */
[----:B------:R-:W1:Y:S02]  /*22840*/  @!P1 SYNCS.PHASECHK.TRANS64 P1, [R17+URZ+0x19c00], R10 ;  /* 0x019c000a110095a7 */ /* 0x000e64000802007f */
[----:B-1----:R-:W-:Y:S05]  /*22850*/  @!P1 BRA `(.L_x_1176) ;  /* 0xfffffffc00f09947 */ /* 0x002fea000383ffff */
[----:B------:R-:W-:Y:S05]  /*22860*/  BRA `(.L_x_1456) ;  /* 0xfffffe7000d87947 */ /* 0x000fea000383ffff */
.L_x_1182:
[----:B0-----:R0:W2:Y:S02]  /*22870*/  SYNCS.PHASECHK.TRANS64.TRYWAIT P2, [R4+URZ+0x19c30], R3 ;  /* 0x019c3003040075a7 */ /* 0x0010a4000804017f */
[----:B--2---:R-:W-:Y:S05]  /*22880*/  @!P2 NANOSLEEP.SYNCS 0x989680 ;  /* 0x009896800000a95d */ /* 0x004fea0003900000 */
[----:B------:R-:W2:Y:S02]  /*22890*/  @!P2 SYNCS.PHASECHK.TRANS64 P2, [R4+URZ+0x19c30], R3 ;  /* 0x019c30030400a5a7 */ /* 0x000ea4000804007f */
[----:B--2---:R-:W-:Y:S05]  /*228a0*/  @!P2 BRA `(.L_x_1182) ;  /* 0xfffffffc00f0a947 */ /* 0x004fea000383ffff */
[----:B------:R-:W-:Y:S05]  /*228b0*/  BRA `(.L_x_1181) ;  /* 0xfffffe9400507947 */ /* 0x000fea000383ffff */
.L_x_1202:
[----:B-1----:R1:W2:Y:S02]  /*228c0*/  SYNCS.PHASECHK.TRANS64.TRYWAIT P2, [R13+URZ+0x19c30], R14 ;  /* 0x019c300e0d0075a7 */ /* 0x0022a4000804017f */
[----:B--2---:R-:W-:Y:S05]  /*228d0*/  @!P2 NANOSLEEP.SYNCS 0x989680 ;  /* 0x009896800000a95d */ /* 0x004fea0003900000 */
[----:B------:R-:W2:Y:S02]  /*228e0*/  @!P2 SYNCS.PHASECHK.TRANS64 P2, [R13+URZ+0x19c30], R14 ;  /* 0x019c300e0d00a5a7 */ /* 0x000ea4000804007f */
[----:B--2---:R-:W-:Y:S05]  /*228f0*/  @!P2 BRA `(.L_x_1202) ;  /* 0xfffffffc00f0a947 */ /* 0x004fea000383ffff */
[----:B------:R-:W-:Y:S05]  /*22900*/  BRA `(.L_x_1201) ;  /* 0xfffffecc00e47947 */ /* 0x000fea000383ffff */
.L_x_1207:
[----:B-1----:R1:W2:Y:S02]  /*22910*/  SYNCS.PHASECHK.TRANS64.TRYWAIT P2, [R22+URZ+0x19c50], R14 ;  /* 0x019c500e160075a7 */ /* 0x0022a4000804017f */
[----:B--2---:R-:W-:Y:S05]  /*22920*/  @!P2 NANOSLEEP.SYNCS 0x989680 ;  /* 0x009896800000a95d */ /* 0x004fea0003900000 */
[----:B------:R-:W2:Y:S02]  /*22930*/  @!P2 SYNCS.PHASECHK.TRANS64 P2, [R22+URZ+0x19c50], R14 ;  /* 0x019c500e1600a5a7 */ /* 0x000ea4000804007f */
[----:B--2---:R-:W-:Y:S05]  /*22940*/  @!P2 BRA `(.L_x_1207) ;  /* 0xfffffffc00f0a947 */ /* 0x004fea000383ffff */
[----:B------:R-:W-:Y:S05]  /*22950*/  BRA `(.L_x_1206) ;  /* 0xfffffed000647947 */ /* 0x000fea000383ffff */
.L_x_1228:
[----:B--2---:R2:W3:Y:S02]  /*22960*/  SYNCS.PHASECHK.TRANS64.TRYWAIT P2, [R5+URZ+0x19c30], R12 ;  /* 0x019c300c050075a7 */ /* 0x0044e4000804017f */
[----:B---3--:R-:W-:Y:S05]  /*22970*/  @!P2 NANOSLEEP.SYNCS 0x989680 ;  /* 0x009896800000a95d */ /* 0x008fea0003900000 */
[----:B------:R-:W3:Y:S02]  /*22980*/  @!P2 SYNCS.PHASECHK.TRANS64 P2, [R5+URZ+0x19c30], R12 ;  /* 0x019c300c0500a5a7 */ /* 0x000ee4000804007f */
[----:B---3--:R-:W-:Y:S05]  /*22990*/  @!P2 BRA `(.L_x_1228) ;  /* 0xfffffffc00f0a947 */ /* 0x008fea000383ffff */
[----:B------:R-:W-:Y:S05]  /*229a0*/  BRA `(.L_x_1227) ;  /* 0xffffff0800247947 */ /* 0x000fea000383ffff */
.L_x_1233:
[----:B-1----:R1:W2:Y:S02]  /*229b0*/  SYNCS.PHASECHK.TRANS64.TRYWAIT P2, [R152+URZ+0x19c50], R5 ;  /* 0x019c5005980075a7 */ /* 0x0022a4000804017f */
[----:B--2---:R-:W-:Y:S05]  /*229c0*/  @!P2 NANOSLEEP.SYNCS 0x989680 ;  /* 0x009896800000a95d */ /* 0x004fea0003900000 */
[----:B------:R-:W2:Y:S02]  /*229d0*/  @!P2 SYNCS.PHASECHK.TRANS64 P2, [R152+URZ+0x19c50], R5 ;  /* 0x019c50059800a5a7 */ /* 0x000ea4000804007f */
[----:B--2---:R-:W-:Y:S05]  /*229e0*/  @!P2 BRA `(.L_x_1233) ;  /* 0xfffffffc00f0a947 */ /* 0x004fea000383ffff */
[----:B------:R-:W-:Y:S05]  /*229f0*/  BRA `(.L_x_1232) ;  /* 0xffffff0800a47947 */ /* 0x000fea000383ffff */
.L_x_1242:
[----:B--2---:R2:W3:Y:S02]  /*22a00*/  SYNCS.PHASECHK.TRANS64.TRYWAIT P2, [R5+URZ+0x19c30], R12 ;  /* 0x019c300c050075a7 */ /* 0x0044e4000804017f */
[----:B---3--:R-:W-:Y:S05]  /*22a10*/  @!P2 NANOSLEEP.SYNCS 0x989680 ;  /* 0x009896800000a95d */ /* 0x008fea0003900000 */
[----:B------:R-:W3:Y:S02]  /*22a20*/  @!P2 SYNCS.PHASECHK.TRANS64 P2, [R5+URZ+0x19c30], R12 ;  /* 0x019c300c0500a5a7 */ /* 0x000ee4000804007f */
[----:B---3--:R-:W-:Y:S05]  /*22a30*/  @!P2 BRA `(.L_x_1242) ;  /* 0xfffffffc00f0a947 */ /* 0x008fea000383ffff */
[----:B------:R-:W-:Y:S05]  /*22a40*/  BRA `(.L_x_1241) ;  /* 0xffffff2c007c7947 */ /* 0x000fea000383ffff */
.L_x_1247:
[----:B-1----:R1:W2:Y:S02]  /*22a50*/  SYNCS.PHASECHK.TRANS64.TRYWAIT P2, [R154+URZ+0x19c50], R12 ;  /* 0x019c500c9a0075a7 */ /* 0x0022a4000804017f */
[----:B--2---:R-:W-:Y:S05]  /*22a60*/  @!P2 NANOSLEEP.SYNCS 0x989680 ;  /* 0x009896800000a95d */ /* 0x004fea0003900000 */
[----:B------:R-:W2:Y:S02]  /*22a70*/  @!P2 SYNCS.PHASECHK.TRANS64 P2, [R154+URZ+0x19c50], R12 ;  /* 0x019c500c9a00a5a7 */ /* 0x000ea4000804007f */
[----:B--2---:R-:W-:Y:S05]  /*22a80*/  @!P2 BRA `(.L_x_1247) ;  /* 0xfffffffc00f0a947 */ /* 0x004fea000383ffff */
[----:B------:R-:W-:Y:S05]  /*22a90*/  BRA `(.L_x_1246) ;  /* 0xffffff2c00fc7947 */ /* 0x000fea000383ffff */
.L_x_1262:
[----:B---3--:R3:W4:Y:S02]  /*22aa0*/  SYNCS.PHASECHK.TRANS64.TRYWAIT P1, [R13+URZ+0x19c50], R0 ;  /* 0x019c50000d0075a7 */ /* 0x008724000802017f */
[----:B----4-:R-:W-:Y:S05]  /*22ab0*/  @!P1 NANOSLEEP.SYNCS 0x989680 ;  /* 0x009896800000995d */ /* 0x010fea0003900000 */
[----:B------:R-:W4:Y:S02]  /*22ac0*/  @!P1 SYNCS.PHASECHK.TRANS64 P1, [R13+URZ+0x19c50], R0 ;  /* 0x019c50000d0095a7 */ /* 0x000f24000802007f */
[----:B----4-:R-:W-:Y:S05]  /*22ad0*/  @!P1 BRA `(.L_x_1262) ;  /* 0xfffffffc00f09947 */ /* 0x010fea000383ffff */
[----:B------:R-:W-:Y:S05]  /*22ae0*/  BRA `(.L_x_1261) ;  /* 0xffffff6000e07947 */ /* 0x000fea000383ffff */
.L_x_1299:
[----:B------:R-:W0:Y:S01]  /*22af0*/  S2R R11, SR_TID.X ;  /* 0x00000000000b7919 */ /* 0x000e220000002100 */
[----:B------:R-:W-:Y:S01]  /*22b00*/  BSSY B1, `(.L_x_1457) ;  /* 0x000000a000017945 */ /* 0x000fe20003800000 */
[----:B------:R-:W-:Y:S02]  /*22b10*/  IMAD.MOV.U32 R12, RZ, RZ, RZ ;  /* 0x000000ffff0c7224 */ /* 0x000fe400078e00ff */
[----:B------:R-:W-:Y:S01]  /*22b20*/  IMAD.MOV.U32 R15, RZ, RZ, -0x1 ;  /* 0xffffffffff0f7424 */ /* 0x000fe200078e00ff */
[----:B0-----:R-:W-:-:S04]  /*22b30*/  SHF.R.U32.HI R11, RZ, 0x5, R11 ;  /* 0x00000005ff0b7819 */ /* 0x001fc8000001160b */
[----:B------:R-:W-:-:S05]  /*22b40*/  LOP3.LUT R11, R11, 0x3, RZ, 0xc0, !PT ;  /* 0x000000030b0b7812 */ /* 0x000fca00078ec0ff */
[----:B------:R-:W-:Y:S02]  /*22b50*/  IMAD.MOV.U32 R13, RZ, RZ, R11 ;  /* 0x000000ffff0d7224 */ /* 0x000fe400078e000b */
[----:B------:R-:W-:-:S07]  /*22b60*/  IMAD.MOV.U32 R11, RZ, RZ, 0x1f ;  /* 0x0000001fff0b7424 */ /* 0x000fce00078e00ff */
[----:B------:R-:W-:Y:S05]  /*22b70*/  WARPSYNC.COLLECTIVE R15, `(.L_x_1458) ;  /* 0x000000000f087348 */ /* 0x000fea0003c00000 */
[----:B------:R0:W1:Y:S02]  /*22b80*/  SHFL.IDX P6, R14, R13, R12, R11 ;  /* 0x0000000c0d0e7389 */ /* 0x00006400000c000b */
[----:B01----:R-:W-:Y:S01]  /*22b90*/  ENDCOLLECTIVE ;  /* 0x000000000000791b */ /* 0x003fe20003800000 */
.L_x_1458:
[----:B------:R-:W-:Y:S05]  /*22ba0*/  BSYNC B1 ;  /* 0x0000000000017941 */ /* 0x000fea0003800000 */
.L_x_1457:
[----:B------:R-:W-:Y:S05]  /*22bb0*/  BRA `(.L_x_1459) ;  /* 0xffffffa0007c7947 */ /* 0x000fea000383ffff */
.L_x_1301:
[----:B------:R-:W-:Y:S01]  /*22bc0*/  BSSY B1, `(.L_x_1460) ;  /* 0x0000006000017945 */ /* 0x000fe20003800000 */
[----:B------:R-:W-:-:S07]  /*22bd0*/  IMAD.MOV.U32 R15, RZ, RZ, -0x1 ;  /* 0xffffffffff0f7424 */ /* 0x000fce00078e00ff */
[----:B0-----:R-:W-:Y:S05]  /*22be0*/  WARPSYNC.COLLECTIVE R15, `(.L_x_1461) ;  /* 0x000000000f0c7348 */ /* 0x001fea0003c00000 */
[----:B------:R-:W-:Y:S02]  /*22bf0*/  ELECT P6, UR62, PT ;  /* 0x00000000003e782f */ /* 0x000fe400038c0000 */
[----:B------:R-:W-:Y:S01]  /*22c00*/  MOV R14, UR62 ;  /* 0x0000003e000e7c02 */ /* 0x000fe20008000f00 */
[----:B0-----:R-:W-:Y:S10]  /*22c10*/  ENDCOLLECTIVE ;  /* 0x000000000000791b */ /* 0x001ff40003800000 */
.L_x_1461:
[----:B------:R-:W-:Y:S05]  /*22c20*/  BSYNC B1 ;  /* 0x0000000000017941 */ /* 0x000fea0003800000 */
.L_x_1460:
[----:B------:R-:W-:Y:S05]  /*22c30*/  BRA `(.L_x_1300) ;  /* 0xffffffa000747947 */ /* 0x000fea000383ffff */
.L_x_1303:
[----:B0-----:R0:W1:Y:S02]  /*22c40*/  SYNCS.PHASECHK.TRANS64.TRYWAIT P0, [R13+URZ+0x19c20], R8 ;  /* 0x019c20080d0075a7 */ /* 0x001064000800017f */
[----:B-1----:R-:W-:Y:S05]  /*22c50*/  @!P0 NANOSLEEP.SYNCS 0x989680 ;  /* 0x009896800000895d */ /* 0x002fea0003900000 */
[----:B------:R-:W1:Y:S02]  /*22c60*/  @!P0 SYNCS.PHASECHK.TRANS64 P0, [R13+URZ+0x19c20], R8 ;  /* 0x019c20080d0085a7 */ /* 0x000e64000800007f */
[----:B-1----:R-:W-:Y:S05]  /*22c70*/  @!P0 BRA `(.L_x_1303) ;  /* 0xfffffffc00f08947 */ /* 0x002fea000383ffff */
[----:B------:R-:W-:Y:S05]  /*22c80*/  BRA `(.L_x_1462) ;  /* 0xffffffa000907947 */ /* 0x000fea000383ffff */
.L_x_1307:
[----:B-1----:R1:W2:Y:S02]  /*22c90*/  SYNCS.PHASECHK.TRANS64.TRYWAIT P0, [R12+URZ+0x19ca0], R11 ;  /* 0x019ca00b0c0075a7 */ /* 0x0022a4000800017f */
[----:B--2---:R-:W-:Y:S05]  /*22ca0*/  @!P0 NANOSLEEP.SYNCS 0x989680 ;  /* 0x009896800000895d */ /* 0x004fea0003900000 */
[----:B------:R-:W2:Y:S02]  /*22cb0*/  @!P0 SYNCS.PHASECHK.TRANS64 P0, [R12+URZ+0x19ca0], R11 ;  /* 0x019ca00b0c0085a7 */ /* 0x000ea4000800007f */
[----:B--2---:R-:W-:Y:S05]  /*22cc0*/  @!P0 BRA `(.L_x_1307) ;  /* 0xfffffffc00f08947 */ /* 0x004fea000383ffff */
[----:B------:R-:W-:Y:S05]  /*22cd0*/  BRA `(.L_x_1463) ;  /* 0xffffffa000a87947 */ /* 0x000fea000383ffff */
.L_x_1314:
[----:B0-----:R0:W2:Y:S02]  /*22ce0*/  SYNCS.PHASECHK.TRANS64.TRYWAIT P0, [R12+URZ+0x19cc0], R11 ;  /* 0x019cc00b0c0075a7 */ /* 0x0010a4000800017f */
[----:B--2---:R-:W-:Y:S05]  /*22cf0*/  @!P0 NANOSLEEP.SYNCS 0x989680 ;  /* 0x009896800000895d */ /* 0x004fea0003900000 */
[----:B------:R-:W2:Y:S02]  /*22d00*/  @!P0 SYNCS.PHASECHK.TRANS64 P0, [R12+URZ+0x19cc0], R11 ;  /* 0x019cc00b0c0085a7 */ /* 0x000ea4000800007f */
[----:B--2---:R-:W-:Y:S05]  /*22d10*/  @!P0 BRA `(.L_x_1314) ;  /* 0xfffffffc00f08947 */ /* 0x004fea000383ffff */
[----:B------:R-:W-:Y:S05]  /*22d20*/  BRA `(.L_x_1464) ;  /* 0xffffffa400a47947 */ /* 0x000fea000383ffff */
.L_x_1323:
[----:B-1----:R1:W2:Y:S02]  /*22d30*/  SYNCS.PHASECHK.TRANS64.TRYWAIT P1, [R11+URZ+0x19ca0], R10 ;  /* 0x019ca00a0b0075a7 */ /* 0x0022a4000802017f */
[----:B--2---:R-:W-:Y:S05]  /*22d40*/  @!P1 NANOSLEEP.SYNCS 0x989680 ;  /* 0x009896800000995d */ /* 0x004fea0003900000 */
[----:B------:R-:W2:Y:S02]  /*22d50*/  @!P1 SYNCS.PHASECHK.TRANS64 P1, [R11+URZ+0x19ca0], R10 ;  /* 0x019ca00a0b0095a7 */ /* 0x000ea4000802007f */
[----:B--2---:R-:W-:Y:S05]  /*22d60*/  @!P1 BRA `(.L_x_1323) ;  /* 0xfffffffc00f09947 */ /* 0x004fea000383ffff */
[----:B------:R-:W-:Y:S05]  /*22d70*/  BRA `(.L_x_1465) ;  /* 0xffffffa800dc7947 */ /* 0x000fea000383ffff */
.L_x_1330:
[----:B0-----:R0:W2:Y:S02]  /*22d80*/  SYNCS.PHASECHK.TRANS64.TRYWAIT P1, [R11+URZ+0x19cc0], R10 ;  /* 0x019cc00a0b0075a7 */ /* 0x0010a4000802017f */
[----:B--2---:R-:W-:Y:S05]  /*22d90*/  @!P1 NANOSLEEP.SYNCS 0x989680 ;  /* 0x009896800000995d */ /* 0x004fea0003900000 */
[----:B------:R-:W2:Y:S02]  /*22da0*/  @!P1 SYNCS.PHASECHK.TRANS64 P1, [R11+URZ+0x19cc0], R10 ;  /* 0x019cc00a0b0095a7 */ /* 0x000ea4000802007f */
[----:B--2---:R-:W-:Y:S05]  /*22db0*/  @!P1 BRA `(.L_x_1330) ;  /* 0xfffffffc00f09947 */ /* 0x004fea000383ffff */
[----:B------:R-:W-:Y:S05]  /*22dc0*/  BRA `(.L_x_1466) ;  /* 0xffffffac00d47947 */ /* 0x000fea000383ffff */
.L_x_1355:
        /* <DEDUP_REMOVED lines=11> */
.L_x_1468:
[----:B------:R-:W-:Y:S05]  /*22e80*/  BSYNC B0 ;  /* 0x0000000000007941 */ /* 0x000fea0003800000 */
.L_x_1467:
[----:B------:R-:W-:Y:S05]  /*22e90*/  BRA `(.L_x_1469) ;  /* 0xffffffc000787947 */ /* 0x000fea000383ffff */
.L_x_1357:
[----:B------:R-:W-:Y:S01]  /*22ea0*/  BSSY B0, `(.L_x_1470) ;  /* 0x0000006000007945 */ /* 0x000fe20003800000 */
[----:B------:R-:W-:-:S07]  /*22eb0*/  IMAD.MOV.U32 R15, RZ, RZ, -0x1 ;  /* 0xffffffffff0f7424 */ /* 0x000fce00078e00ff */
[----:B0-----:R-:W-:Y:S05]  /*22ec0*/  WARPSYNC.COLLECTIVE R15, `(.L_x_1471) ;  /* 0x000000000f0c7348 */ /* 0x001fea0003c00000 */
[----:B------:R-:W-:Y:S02]  /*22ed0*/  ELECT P6, UR62, PT ;  /* 0x00000000003e782f */ /* 0x000fe400038c0000 */
[----:B------:R-:W-:Y:S01]  /*22ee0*/  MOV R14, UR62 ;  /* 0x0000003e000e7c02 */ /* 0x000fe20008000f00 */
[----:B0-----:R-:W-:Y:S10]  /*22ef0*/  ENDCOLLECTIVE ;  /* 0x000000000000791b */ /* 0x001ff40003800000 */
.L_x_1471:
[----:B------:R-:W-:Y:S05]  /*22f00*/  BSYNC B0 ;  /* 0x0000000000007941 */ /* 0x000fea0003800000 */
.L_x_1470:
[----:B------:R-:W-:Y:S05]  /*22f10*/  BRA `(.L_x_1472) ;  /* 0xffffffc000707947 */ /* 0x000fea000383ffff */
.L_x_1360:
[----:B0-----:R0:W1:Y:S02]  /*22f20*/  SYNCS.PHASECHK.TRANS64.TRYWAIT P2, [R5+URZ+0x19c80], R4 ;  /* 0x019c8004050075a7 */ /* 0x001064000804017f */
[----:B-1----:R-:W-:Y:S05]  /*22f30*/  @!P2 NANOSLEEP.SYNCS 0x989680 ;  /* 0x009896800000a95d */ /* 0x002fea0003900000 */
[----:B------:R-:W1:Y:S02]  /*22f40*/  @!P2 SYNCS.PHASECHK.TRANS64 P2, [R5+URZ+0x19c80], R4 ;  /* 0x019c80040500a5a7 */ /* 0x000e64000804007f */
[----:B-1----:R-:W-:Y:S05]  /*22f50*/  @!P2 BRA `(.L_x_1360) ;  /* 0xfffffffc00f0a947 */ /* 0x002fea000383ffff */
[----:B------:R-:W-:Y:S05]  /*22f60*/  BRA `(.L_x_1473) ;  /* 0xffffffc000e07947 */ /* 0x000fea000383ffff */
.L_x_1362:
[----:B-1----:R1:W2:Y:S02]  /*22f70*/  SYNCS.PHASECHK.TRANS64.TRYWAIT P2, [R5+URZ+0x19c40], R4 ;  /* 0x019c4004050075a7 */ /* 0x0022a4000804017f */
[----:B--2---:R-:W-:Y:S05]  /*22f80*/  @!P2 NANOSLEEP.SYNCS 0x989680 ;  /* 0x009896800000a95d */ /* 0x004fea0003900000 */
[----:B------:R-:W2:Y:S02]  /*22f90*/  @!P2 SYNCS.PHASECHK.TRANS64 P2, [R5+URZ+0x19c40], R4 ;  /* 0x019c40040500a5a7 */ /* 0x000ea4000804007f */
[----:B--2---:R-:W-:Y:S05]  /*22fa0*/  @!P2 BRA `(.L_x_1362) ;  /* 0xfffffffc00f0a947 */ /* 0x004fea000383ffff */
[----:B------:R-:W-:Y:S05]  /*22fb0*/  BRA `(.L_x_1474) ;  /* 0xffffffc400647947 */ /* 0x000fea000383ffff */
.L_x_1365:
        /* <DEDUP_REMOVED lines=8> */
.L_x_1371:
[----:B0-----:R0:W1:Y:S02]  /*23040*/  SYNCS.PHASECHK.TRANS64.TRYWAIT P0, [R5+URZ+0x19c80], R4 ;  /* 0x019c8004050075a7 */ /* 0x001064000800017f */
[----:B-1----:R-:W-:Y:S05]  /*23050*/  @!P0 NANOSLEEP.SYNCS 0x989680 ;  /* 0x009896800000895d */ /* 0x002fea0003900000 */
[----:B------:R-:W1:Y:S02]  /*23060*/  @!P0 SYNCS.PHASECHK.TRANS64 P0, [R5+URZ+0x19c80], R4 ;  /* 0x019c8004050085a7 */ /* 0x000e64000800007f */
[----:B-1----:R-:W-:Y:S05]  /*23070*/  @!P0 BRA `(.L_x_1371) ;  /* 0xfffffffc00f08947 */ /* 0x002fea000383ffff */
[----:B------:R-:W-:Y:S05]  /*23080*/  BRA `(.L_x_1476) ;  /* 0xffffffcc003c7947 */ /* 0x000fea000383ffff */
.L_x_1378:
[----:B-1----:R1:W2:Y:S02]  /*23090*/  SYNCS.PHASECHK.TRANS64.TRYWAIT P0, [R5+URZ+0x19c40], R4 ;  /* 0x019c4004050075a7 */ /* 0x0022a4000800017f */
[----:B--2---:R-:W-:Y:S05]  /*230a0*/  @!P0 NANOSLEEP.SYNCS 0x989680 ;  /* 0x009896800000895d */ /* 0x004fea0003900000 */
[----:B------:R-:W2:Y:S02]  /*230b0*/  @!P0 SYNCS.PHASECHK.TRANS64 P0, [R5+URZ+0x19c40], R4 ;  /* 0x019c4004050085a7 */ /* 0x000ea4000800007f */
[----:B--2---:R-:W-:Y:S05]  /*230c0*/  @!P0 BRA `(.L_x_1378) ;  /* 0xfffffffc00f08947 */ /* 0x004fea000383ffff */
[----:B------:R-:W-:Y:S05]  /*230d0*/  BRA `(.L_x_1477) ;  /* 0xffffffd000407947 */ /* 0x000fea000383ffff */
.L_x_1386:
[----:B0-----:R0:W1:Y:S02]  /*230e0*/  SYNCS.PHASECHK.TRANS64.TRYWAIT P2, [R13+URZ+0x19c70], R4 ;  /* 0x019c70040d0075a7 */ /* 0x001064000804017f */
[----:B-1----:R-:W-:Y:S05]  /*230f0*/  @!P2 NANOSLEEP.SYNCS 0x989680 ;  /* 0x009896800000a95d */ /* 0x002fea0003900000 */
[----:B------:R-:W1:Y:S02]  /*23100*/  @!P2 SYNCS.PHASECHK.TRANS64 P2, [R13+URZ+0x19c70], R4 ;  /* 0x019c70040d00a5a7 */ /* 0x000e64000804007f */
[----:B-1----:R-:W-:Y:S05]  /*23110*/  @!P2 BRA `(.L_x_1386) ;  /* 0xfffffffc00f0a947 */ /* 0x002fea000383ffff */
[----:B------:R-:W-:Y:S05]  /*23120*/  BRA `(.L_x_1478) ;  /* 0xffffffd400607947 */ /* 0x000fea000383ffff */
.L_x_1388:
[----:B0-----:R0:W1:Y:S02]  /*23130*/  SYNCS.PHASECHK.TRANS64.TRYWAIT P2, [R13+URZ+0x19c60], R4 ;  /* 0x019c60040d0075a7 */ /* 0x001064000804017f */
[----:B-1----:R-:W-:Y:S05]  /*23140*/  @!P2 NANOSLEEP.SYNCS 0x989680 ;  /* 0x009896800000a95d */ /* 0x002fea0003900000 */
[----:B------:R-:W1:Y:S02]  /*23150*/  @!P2 SYNCS.PHASECHK.TRANS64 P2, [R13+URZ+0x19c60], R4 ;  /* 0x019c60040d00a5a7 */ /* 0x000e64000804007f */
[----:B-1----:R-:W-:Y:S05]  /*23160*/  @!P2 BRA `(.L_x_1388) ;  /* 0xfffffffc00f0a947 */ /* 0x002fea000383ffff */
[----:B------:R-:W-:Y:S05]  /*23170*/  BRA `(.L_x_1479) ;  /* 0xffffffd400687947 */ /* 0x000fea000383ffff */
.L_x_1395:
[----:B0-----:R0:W1:Y:S02]  /*23180*/  SYNCS.PHASECHK.TRANS64.TRYWAIT P0, [R3+URZ+0x19c70], R0 ;  /* 0x019c7000030075a7 */ /* 0x001064000800017f */
[----:B-1----:R-:W-:Y:S05]  /*23190*/  @!P0 NANOSLEEP.SYNCS 0x989680 ;  /* 0x009896800000895d */ /* 0x002fea0003900000 */
[----:B------:R-:W1:Y:S02]  /*231a0*/  @!P0 SYNCS.PHASECHK.TRANS64 P0, [R3+URZ+0x19c70], R0 ;  /* 0x019c7000030085a7 */ /* 0x000e64000800007f */
[----:B-1----:R-:W-:Y:S05]  /*231b0*/  @!P0 BRA `(.L_x_1395) ;  /* 0xfffffffc00f08947 */ /* 0x002fea000383ffff */
[----:B------:R-:W-:Y:S05]  /*231c0*/  BRA `(.L_x_1480) ;  /* 0xffffffd800d07947 */ /* 0x000fea000383ffff */
.L_x_1397:
[----:B0-----:R0:W1:Y:S02]  /*231d0*/  SYNCS.PHASECHK.TRANS64.TRYWAIT P0, [R3+URZ+0x19c60], R0 ;  /* 0x019c6000030075a7 */ /* 0x001064000800017f */
[----:B-1----:R-:W-:Y:S05]  /*231e0*/  @!P0 NANOSLEEP.SYNCS 0x989680 ;  /* 0x009896800000895d */ /* 0x002fea0003900000 */
[----:B------:R-:W1:Y:S02]  /*231f0*/  @!P0 SYNCS.PHASECHK.TRANS64 P0, [R3+URZ+0x19c60], R0 ;  /* 0x019c6000030085a7 */ /* 0x000e64000800007f */
[----:B-1----:R-:W-:Y:S05]  /*23200*/  @!P0 BRA `(.L_x_1397) ;  /* 0xfffffffc00f08947 */ /* 0x002fea000383ffff */
[----:B------:R-:W-:Y:S05]  /*23210*/  BRA `(.L_x_1481) ;  /* 0xffffffd800d47947 */ /* 0x000fea000383ffff */
.L_x_1401:
[----:B------:R-:W-:Y:S01]  /*23220*/  BSSY B0, `(.L_x_1482) ;  /* 0x0000008000007945 */ /* 0x000fe20003800000 */
[----:B------:R-:W-:Y:S02]  /*23230*/  IMAD.MOV.U32 R13, RZ, RZ, R24 ;  /* 0x000000ffff0d7224 */ /* 0x000fe400078e0018 */
[----:B------:R-:W-:Y:S02]  /*23240*/  IMAD.MOV.U32 R12, RZ, RZ, RZ ;  /* 0x000000ffff0c7224 */ /* 0x000fe400078e00ff */
[----:B------:R-:W-:Y:S02]  /*23250*/  IMAD.MOV.U32 R11, RZ, RZ, 0x1f ;  /* 0x0000001fff0b7424 */ /* 0x000fe400078e00ff */
[----:B------:R-:W-:-:S07]  /*23260*/  IMAD.MOV.U32 R15, RZ, RZ, -0x1 ;  /* 0xffffffffff0f7424 */ /* 0x000fce00078e00ff */
[----:B-1----:R-:W-:Y:S05]  /*23270*/  WARPSYNC.COLLECTIVE R15, `(.L_x_1483) ;  /* 0x000000000f087348 */ /* 0x002fea0003c00000 */
[----:B------:R0:W2:Y:S02]  /*23280*/  SHFL.IDX P6, R14, R13, R12, R11 ;  /* 0x0000000c0d0e7389 */ /* 0x0000a400000c000b */
[----:B012---:R-:W-:Y:S01]  /*23290*/  ENDCOLLECTIVE ;  /* 0x000000000000791b */ /* 0x007fe20003800000 */
.L_x_1483:
[----:B------:R-:W-:Y:S05]  /*232a0*/  BSYNC B0 ;  /* 0x0000000000007941 */ /* 0x000fea0003800000 */
.L_x_1482:
[----:B------:R-:W-:Y:S02]  /*232b0*/  IMAD.MOV.U32 R13, RZ, RZ, R24 ;  /* 0x000000ffff0d7224 */ /* 0x000fe400078e0018 */
[----:B------:R-:W-:Y:S02]  /*232c0*/  IMAD.MOV.U32 R12, RZ, RZ, 0x1 ;  /* 0x00000001ff0c7424 */ /* 0x000fe400078e00ff */
[----:B------:R-:W-:Y:S02]  /*232d0*/  IMAD.MOV.U32 R11, RZ, RZ, 0x1f ;  /* 0x0000001fff0b7424 */ /* 0x000fe400078e00ff */
[----:B------:R-:W-:Y:S02]  /*232e0*/  IMAD.MOV.U32 R15, RZ, RZ, -0x1 ;  /* 0xffffffffff0f7424 */ /* 0x000fe400078e00ff */
[----:B------:R-:W-:Y:S02]  /*232f0*/  IMAD.IADD R7, R27, 0x1, R8 ;  /* 0x000000011b077824 */ /* 0x000fe400078e0208 */
[----:B------:R-:W-:-:S07]  /*23300*/  IMAD.MOV.U32 R0, RZ, RZ, R14 ;  /* 0x000000ffff007224 */ /* 0x000fce00078e000e */
[----:B------:R-:W-:Y:S05]  /*23310*/  WARPSYNC.COLLECTIVE R15, `(.L_x_1484) ;  /* 0x000000000f087348 */ /* 0x000fea0003c00000 */
[----:B------:R0:W1:Y:S02]  /*23320*/  SHFL.IDX P6, R14, R13, R12, R11 ;  /* 0x0000000c0d0e7389 */ /* 0x00006400000c000b */
[----:B01----:R-:W-:Y:S01]  /*23330*/  ENDCOLLECTIVE ;  /* 0x000000000000791b */ /* 0x003fe20003800000 */
.L_x_1484:
[----:B------:R-:W-:Y:S02]  /*23340*/  ULDC UR4, c[0x0][0xc14] ;  /* 0x0003050000047ab9 */ /* 0x000fe40000000800 */
[----:B------:R-:W-:-:S13]  /*23350*/  ISETP.GE.OR P1, PT, R7, UR4, !P0 ;  /* 0x0000000407007c0c */ /* 0x000fda000c726670 */
[----:B------:R-:W0:Y:S01]  /*23360*/  @!P1 LDC.64 R2, c[0x0][0xc58] ;  /* 0x00031600ff029b82 */ /* 0x000e220000000a00 */
[----:B------:R-:W-:Y:S02]  /*23370*/  IMAD.MOV.U32 R25, RZ, RZ, RZ ;  /* 0x000000ffff197224 */ /* 0x000fe400078e00ff */
[----:B------:R-:W-:Y:S02]  /*23380*/  IMAD.MOV.U32 R11, RZ, RZ, RZ ;  /* 0x000000ffff0b7224 */ /* 0x000fe400078e00ff */
[----:B------:R-:W-:Y:S02]  /*23390*/  IMAD.MOV.U32 R5, RZ, RZ, R14 ;  /* 0x000000ffff057224 */ /* 0x000fe400078e000e */
[----:B0-----:R-:W-:-:S06]  /*233a0*/  @!P1 IMAD.WIDE R2, R7, 0x4, R2 ;  /* 0x0000000407029825 */ /* 0x001fcc00078e0202 */
[----:B------:R-:W2:Y:S01]  /*233b0*/  @!P1 LDG.E R2, desc[UR40][R2.64] ;  /* 0x0000002802029981 */ /* 0x000ea2000c1e1900 */
        /* <DEDUP_REMOVED lines=10> */
.L_x_1485:
[----:B------:R-:W-:Y:S01]  /*23460*/  IMAD.MOV.U32 R12, RZ, RZ, 0x2 ;  /* 0x00000002ff0c7424 */ /* 0x000fe200078e00ff */
[----:B------:R-:W-:-:S05]  /*23470*/  SEL R4, R14, RZ, P1 ;  /* 0x000000ff0e047207 */ /* 0x000fca0000800000 */
[----:B------:R-:W-:-:S04]  /*23480*/  IMAD.IADD R4, R25, 0x1, R4 ;  /* 0x0000000119047824 */ /* 0x000fc800078e0204 */
[----:B------:R-:W-:-:S07]  /*23490*/  IMAD.MOV.U32 R13, RZ, RZ, R4 ;  /* 0x000000ffff0d7224 */ /* 0x000fce00078e0004 */
[----:B------:R-:W-:Y:S05]  /*234a0*/  WARPSYNC.COLLECTIVE R15, `(.L_x_1486) ;  /* 0x000000000f087348 */ /* 0x000fea0003c00000 */
[----:B------:R0:W1:Y:S02]  /*234b0*/  SHFL.UP P6, R14, R13, R12, R11 ;  /* 0x0400000c0d0e7389 */ /* 0x00006400000c000b */
[----:B01----:R-:W-:Y:S01]  /*234c0*/  ENDCOLLECTIVE ;  /* 0x000000000000791b */ /* 0x003fe20003800000 */
.L_x_1486:
[----:B------:R-:W-:Y:S01]  /*234d0*/  IMAD.MOV.U32 R12, RZ, RZ, 0x4 ;  /* 0x00000004ff0c7424 */ /* 0x000fe200078e00ff */
[----:B------:R-:W-:-:S05]  /*234e0*/  SEL R3, R14, RZ, P2 ;  /* 0x000000ff0e037207 */ /* 0x000fca0001000000 */
[----:B------:R-:W-:-:S04]  /*234f0*/  IMAD.IADD R6, R4, 0x1, R3 ;  /* 0x0000000104067824 */ /* 0x000fc800078e0203 */
[----:B------:R-:W-:-:S07]  /*23500*/  IMAD.MOV.U32 R13, RZ, RZ, R6 ;  /* 0x000000ffff0d7224 */ /* 0x000fce00078e0006 */
[----:B------:R-:W-:Y:S05]  /*23510*/  WARPSYNC.COLLECTIVE R15, `(.L_x_1487) ;  /* 0x000000000f087348 */ /* 0x000fea0003c00000 */
[----:B------:R0:W1:Y:S02]  /*23520*/  SHFL.UP P6, R14, R13, R12, R11 ;  /* 0x0400000c0d0e7389 */ /* 0x00006400000c000b */
[----:B01----:R-:W-:Y:S01]  /*23530*/  ENDCOLLECTIVE ;  /* 0x000000000000791b */ /* 0x003fe20003800000 */
.L_x_1487:
[----:B------:R-:W-:Y:S01]  /*23540*/  IMAD.MOV.U32 R12, RZ, RZ, 0x8 ;  /* 0x00000008ff0c7424 */ /* 0x000fe200078e00ff */
[----:B------:R-:W-:-:S05]  /*23550*/  SEL R3, R14, RZ, P3 ;  /* 0x000000ff0e037207 */ /* 0x000fca0001800000 */
[----:B------:R-:W-:-:S04]  /*23560*/  IMAD.IADD R2, R6, 0x1, R3 ;  /* 0x0000000106027824 */ /* 0x000fc800078e0203 */
[----:B------:R-:W-:-:S07]  /*23570*/  IMAD.MOV.U32 R13, RZ, RZ, R2 ;  /* 0x000000ffff0d7224 */ /* 0x000fce00078e0002 */
[----:B------:R-:W-:Y:S05]  /*23580*/  WARPSYNC.COLLECTIVE R15, `(.L_x_1488) ;  /* 0x000000000f087348 */ /* 0x000fea0003c00000 */
[----:B------:R0:W1:Y:S02]  /*23590*/  SHFL.UP P6, R14, R13, R12, R11 ;  /* 0x0400000c0d0e7389 */ /* 0x00006400000c000b */
[----:B01----:R-:W-:Y:S01]  /*235a0*/  ENDCOLLECTIVE ;  /* 0x000000000000791b */ /* 0x003fe20003800000 */
.L_x_1488:
[----:B------:R-:W-:Y:S01]  /*235b0*/  IMAD.MOV.U32 R12, RZ, RZ, 0x10 ;  /* 0x00000010ff0c7424 */ /* 0x000fe200078e00ff */
[----:B------:R-:W-:-:S05]  /*235c0*/  SEL R3, R14, RZ, P4 ;  /* 0x000000ff0e037207 */ /* 0x000fca0002000000 */
[----:B------:R-:W-:-:S04]  /*235d0*/  IMAD.IADD R3, R2, 0x1, R3 ;  /* 0x0000000102037824 */ /* 0x000fc800078e0203 */
[----:B------:R-:W-:-:S07]  /*235e0*/  IMAD.MOV.U32 R13, RZ, RZ, R3 ;  /* 0x000000ffff0d7224 */ /* 0x000fce00078e0003 */
[----:B------:R-:W-:Y:S05]  /*235f0*/  WARPSYNC.COLLECTIVE R15, `(.L_x_1489) ;  /* 0x000000000f087348 */ /* 0x000fea0003c00000 */
[----:B------:R0:W1:Y:S02]  /*23600*/  SHFL.UP P6, R14, R13, R12, R11 ;  /* 0x0400000c0d0e7389 */ /* 0x00006400000c000b */
[----:B01----:R-:W-:Y:S01]  /*23610*/  ENDCOLLECTIVE ;  /* 0x000000000000791b */ /* 0x003fe20003800000 */
.L_x_1489:
        /* <DEDUP_REMOVED lines=8> */
.L_x_1490:
[----:B------:R-:W-:Y:S05]  /*236a0*/  BRA `(.L_x_1491) ;  /* 0xffffffdc00747947 */ /* 0x000fea000383ffff */
.L_x_1406:
        /* <DEDUP_REMOVED lines=8> */
.L_x_1493:
[----:B------:R-:W-:Y:S05]  /*23730*/  BSYNC B0 ;  /* 0x0000000000007941 */ /* 0x000fea0003800000 */
.L_x_1492:
[----:B------:R-:W-:Y:S01]  /*23740*/  SEL R14, R14, RZ, P1 ;  /* 0x000000ff0e0e7207 */ /* 0x000fe20000800000 */
[----:B------:R-:W-:Y:S02]  /*23750*/  IMAD.MOV.U32 R12, RZ, RZ, 0x2 ;  /* 0x00000002ff0c7424 */ /* 0x000fe400078e00ff */
[----:B------:R-:W-:Y:S02]  /*23760*/  IMAD.MOV.U32 R11, RZ, RZ, RZ ;  /* 0x000000ffff0b7224 */ /* 0x000fe400078e00ff */
[----:B------:R-:W-:Y:S02]  /*23770*/  IMAD.IADD R13, R25, 0x1, R14 ;  /* 0x00000001190d7824 */ /* 0x000fe400078e020e */
[----:B------:R-:W-:-:S07]  /*23780*/  IMAD.MOV.U32 R15, RZ, RZ, -0x1 ;  /* 0xffffffffff0f7424 */ /* 0x000fce00078e00ff */
[----:B------:R-:W-:Y:S05]  /*23790*/  WARPSYNC.COLLECTIVE R15, `(.L_x_1494) ;  /* 0x000000000f087348 */ /* 0x000fea0003c00000 */
[----:B------:R0:W1:Y:S02]  /*237a0*/  SHFL.UP P6, R14, R13, R12, R11 ;  /* 0x0400000c0d0e7389 */ /* 0x00006400000c000b */
[----:B01----:R-:W-:Y:S01]  /*237b0*/  ENDCOLLECTIVE ;  /* 0x000000000000791b */ /* 0x003fe20003800000 */
.L_x_1494:
[----:B------:R-:W-:Y:S01]  /*237c0*/  IMAD.MOV.U32 R12, RZ, RZ, 0x4 ;  /* 0x00000004ff0c7424 */ /* 0x000fe200078e00ff */
[----:B------:R-:W-:-:S05]  /*237d0*/  SEL R2, R14, RZ, P2 ;  /* 0x000000ff0e027207 */ /* 0x000fca0001000000 */
[----:B------:R-:W-:-:S04]  /*237e0*/  IMAD.IADD R2, R13, 0x1, R2 ;  /* 0x000000010d027824 */ /* 0x000fc800078e0202 */
[----:B------:R-:W-:-:S07]  /*237f0*/  IMAD.MOV.U32 R13, RZ, RZ, R2 ;  /* 0x000000ffff0d7224 */ /* 0x000fce00078e0002 */
[----:B------:R-:W-:Y:S05]  /*23800*/  WARPSYNC.COLLECTIVE R15, `(.L_x_1495) ;  /* 0x000000000f087348 */ /* 0x000fea0003c00000 */
[----:B------:R0:W1:Y:S02]  /*23810*/  SHFL.UP P6, R14, R13, R12, R11 ;  /* 0x0400000c0d0e7389 */ /* 0x00006400000c000b */
[----:B01----:R-:W-:Y:S01]  /*23820*/  ENDCOLLECTIVE ;  /* 0x000000000000791b */ /* 0x003fe20003800000 */
.L_x_1495:
[----:B------:R-:W-:Y:S01]  /*23830*/  IMAD.MOV.U32 R12, RZ, RZ, 0x8 ;  /* 0x00000008ff0c7424 */ /* 0x000fe200078e00ff */
[----:B------:R-:W-:-:S05]  /*23840*/  SEL R3, R14, RZ, P3 ;  /* 0x000000ff0e037207 */ /* 0x000fca0001800000 */
[----:B------:R-:W-:-:S04]  /*23850*/  IMAD.IADD R3, R2, 0x1, R3 ;  /* 0x0000000102037824 */ /* 0x000fc800078e0203 */
[----:B------:R-:W-:-:S07]  /*23860*/  IMAD.MOV.U32 R13, RZ, RZ, R3 ;  /* 0x000000ffff0d7224 */ /* 0x000fce00078e0003 */
[----:B------:R-:W-:Y:S05]  /*23870*/  WARPSYNC.COLLECTIVE R15, `(.L_x_1496) ;  /* 0x000000000f087348 */ /* 0x000fea0003c00000 */
[----:B------:R0:W1:Y:S02]  /*23880*/  SHFL.UP P6, R14, R13, R12, R11 ;  /* 0x0400000c0d0e7389 */ /* 0x00006400000c000b */
[----:B01----:R-:W-:Y:S01]  /*23890*/  ENDCOLLECTIVE ;  /* 0x000000000000791b */ /* 0x003fe20003800000 */
.L_x_1496:
[----:B------:R-:W-:Y:S01]  /*238a0*/  IMAD.MOV.U32 R12, RZ, RZ, 0x10 ;  /* 0x00000010ff0c7424 */ /* 0x000fe200078e00ff */
[----:B------:R-:W-:-:S05]  /*238b0*/  SEL R4, R14, RZ, P4 ;  /* 0x000000ff0e047207 */ /* 0x000fca0002000000 */
[----:B------:R-:W-:-:S04]  /*238c0*/  IMAD.IADD R4, R3, 0x1, R4 ;  /* 0x0000000103047824 */ /* 0x000fc800078e0204 */
[----:B------:R-:W-:-:S07]  /*238d0*/  IMAD.MOV.U32 R13, RZ, RZ, R4 ;  /* 0x000000ffff0d7224 */ /* 0x000fce00078e0004 */
[----:B------:R-:W-:Y:S05]  /*238e0*/  WARPSYNC.COLLECTIVE R15, `(.L_x_1497) ;  /* 0x000000000f087348 */ /* 0x000fea0003c00000 */
[----:B------:R0:W1:Y:S02]  /*238f0*/  SHFL.UP P6, R14, R13, R12, R11 ;  /* 0x0400000c0d0e7389 */ /* 0x00006400000c000b */
[----:B01----:R-:W-:Y:S01]  /*23900*/  ENDCOLLECTIVE ;  /* 0x000000000000791b */ /* 0x003fe20003800000 */
.L_x_1497:
        /* <DEDUP_REMOVED lines=8> */
.L_x_1498:
[----:B------:R-:W-:Y:S05]  /*23990*/  BRA `(.L_x_1499) ;  /* 0xffffffdc00547947 */ /* 0x000fea000383ffff */
.L_x_1408:
[----:B------:R-:W-:Y:S01]  /*239a0*/  BSSY B0, `(.L_x_1500) ;  /* 0x0000006000007945 */ /* 0x000fe20003800000 */
[----:B------:R-:W-:Y:S01]  /*239b0*/  PLOP3.LUT P6, PT, P6, PT, PT, 0x8, 0x0 ;  /* 0x000000000000781c */ /* 0x000fe200037ce170 */
[----:B------:R-:W-:-:S12]  /*239c0*/  IMAD.MOV.U32 R15, RZ, RZ, -0x1 ;  /* 0xffffffffff0f7424 */ /* 0x000fd800078e00ff */
[----:B0-----:R-:W-:Y:S05]  /*239d0*/  WARPSYNC.COLLECTIVE R15, `(.L_x_1501) ;  /* 0x000000000f087348 */ /* 0x001fea0003c00000 */
[----:B------:R-:W-:Y:S01]  /*239e0*/  VOTE.ANY R14, PT, P6 ;  /* 0x00000000000e7806 */ /* 0x000fe200030e0100 */
[----:B0-----:R-:W-:Y:S06]  /*239f0*/  ENDCOLLECTIVE ;  /* 0x000000000000791b */ /* 0x001fec0003800000 */
.L_x_1501:
[----:B------:R-:W-:Y:S05]  /*23a00*/  BSYNC B0 ;  /* 0x0000000000007941 */ /* 0x000fea0003800000 */
.L_x_1500:
[----:B------:R-:W-:Y:S02]  /*23a10*/  IMAD.MOV.U32 R2, RZ, RZ, R14 ;  /* 0x000000ffff027224 */ /* 0x000fe400078e000e */
[----:B------:R-:W-:Y:S02]  /*23a20*/  IMAD.MOV.U32 R13, RZ, RZ, R25 ;  /* 0x000000ffff0d7224 */ /* 0x000fe400078e0019 */
[----:B------:R-:W0:Y:S01]  /*23a30*/  POPC R6, R2 ;  /* 0x0000000200067309 */ /* 0x000e220000000000 */
[----:B------:R-:W-:Y:S02]  /*23a40*/  IMAD.MOV.U32 R11, RZ, RZ, 0x1f ;  /* 0x0000001fff0b7424 */ /* 0x000fe400078e00ff */
[----:B------:R-:W-:Y:S02]  /*23a50*/  IMAD.MOV.U32 R15, RZ, RZ, -0x1 ;  /* 0xffffffffff0f7424 */ /* 0x000fe400078e00ff */
[----:B0-----:R-:W-:-:S07]  /*23a60*/  IMAD.MOV.U32 R12, RZ, RZ, R6 ;  /* 0x000000ffff0c7224 */ /* 0x001fce00078e0006 */
[----:B------:R-:W-:Y:S05]  /*23a70*/  WARPSYNC.COLLECTIVE R15, `(.L_x_1502) ;  /* 0x000000000f087348 */ /* 0x000fea0003c00000 */
[----:B------:R0:W1:Y:S02]  /*23a80*/  SHFL.IDX P6, R14, R13, R12, R11 ;  /* 0x0000000c0d0e7389 */ /* 0x00006400000c000b */
[----:B01----:R-:W-:Y:S01]  /*23a90*/  ENDCOLLECTIVE ;  /* 0x000000000000791b */ /* 0x003fe20003800000 */
.L_x_1502:
[----:B------:R-:W-:Y:S01]  /*23aa0*/  IMAD.MOV.U32 R25, RZ, RZ, R14 ;  /* 0x000000ffff197224 */ /* 0x000fe200078e000e */
[----:B------:R-:W-:Y:S06]  /*23ab0*/  BRA `(.L_x_1503) ;  /* 0xffffffdc00447947 */ /* 0x000fec000383ffff */
.L_x_1410:
[----:B------:R-:W-:Y:S01]  /*23ac0*/  BSSY B0, `(.L_x_1504) ;  /* 0x0000007000007945 */ /* 0x000fe20003800000 */
[----:B------:R-:W-:Y:S02]  /*23ad0*/  IMAD.MOV.U32 R13, RZ, RZ, R3 ;  /* 0x000000ffff0d7224 */ /* 0x000fe400078e0003 */
[----:B------:R-:W-:Y:S02]  /*23ae0*/  IMAD.MOV.U32 R11, RZ, RZ, 0x1f ;  /* 0x0000001fff0b7424 */ /* 0x000fe400078e00ff */
[----:B------:R-:W-:-:S07]  /*23af0*/  IMAD.MOV.U32 R15, RZ, RZ, -0x1 ;  /* 0xffffffffff0f7424 */ /* 0x000fce00078e00ff */
[----:B012---:R-:W-:Y:S05]  /*23b00*/  WARPSYNC.COLLECTIVE R15, `(.L_x_1505) ;  /* 0x000000000f087348 */ /* 0x007fea0003c00000 */
[----:B------:R3:W4:Y:S02]  /*23b10*/  SHFL.IDX P6, R14, R13, R12, R11 ;  /* 0x0000000c0d0e7389 */ /* 0x00072400000c000b */
[----:B01234-:R-:W-:Y:S01]  /*23b20*/  ENDCOLLECTIVE ;  /* 0x000000000000791b */ /* 0x01ffe20003800000 */
.L_x_1505:
[----:B------:R-:W-:Y:S05]  /*23b30*/  BSYNC B0 ;  /* 0x0000000000007941 */ /* 0x000fea0003800000 */
.L_x_1504:
[----:B------:R-:W-:Y:S05]  /*23b40*/  BRA `(.L_x_1409) ;  /* 0xffffffdc003c7947 */ /* 0x000fea000383ffff */
.L_x_1414:
[----:B0-----:R0:W1:Y:S02]  /*23b50*/  SYNCS.PHASECHK.TRANS64.TRYWAIT P0, [R8+URZ+0x19c20], R0 ;  /* 0x019c2000080075a7 */ /* 0x001064000800017f */
[----:B-1----:R-:W-:Y:S05]  /*23b60*/  @!P0 NANOSLEEP.SYNCS 0x989680 ;  /* 0x009896800000895d */ /* 0x002fea0003900000 */
[----:B------:R-:W1:Y:S02]  /*23b70*/  @!P0 SYNCS.PHASECHK.TRANS64 P0, [R8+URZ+0x19c20], R0 ;  /* 0x019c2000080085a7 */ /* 0x000e64000800007f */
[----:B-1----:R-:W-:Y:S05]  /*23b80*/  @!P0 BRA `(.L_x_1414) ;  /* 0xfffffffc00f08947 */ /* 0x002fea000383ffff */
[----:B------:R-:W-:Y:S05]  /*23b90*/  BRA `(.L_x_1506) ;  /* 0xffffffe000b47947 */ /* 0x000fea000383ffff */
.L_x_1415:
        /* <DEDUP_REMOVED lines=11> */
.L_x_1508:
[----:B------:R-:W-:Y:S05]  /*23c50*/  BSYNC B0 ;  /* 0x0000000000007941 */ /* 0x000fea0003800000 */
.L_x_1507:
[----:B------:R-:W-:Y:S05]  /*23c60*/  BRA `(.L_x_1509) ;  /* 0xffffffe0009c7947 */ /* 0x000fea000383ffff */
.L_x_1416:
[----:B------:R-:W-:Y:S01]  /*23c70*/  BSSY B0, `(.L_x_1510) ;  /* 0x0000006000007945 */ /* 0x000fe20003800000 */
[----:B------:R-:W-:-:S07]  /*23c80*/  IMAD.MOV.U32 R15, RZ, RZ, -0x1 ;  /* 0xffffffffff0f7424 */ /* 0x000fce00078e00ff */
[----:B0-----:R-:W-:Y:S05]  /*23c90*/  WARPSYNC.COLLECTIVE R15, `(.L_x_1511) ;  /* 0x000000000f0c7348 */ /* 0x001fea0003c00000 */
[----:B------:R-:W-:Y:S02]  /*23ca0*/  ELECT P6, UR62, PT ;  /* 0x00000000003e782f */ /* 0x000fe400038c0000 */
[----:B------:R-:W-:Y:S01]  /*23cb0*/  MOV R14, UR62 ;  /* 0x0000003e000e7c02 */ /* 0x000fe20008000f00 */
[----:B0-----:R-:W-:Y:S10]  /*23cc0*/  ENDCOLLECTIVE ;  /* 0x000000000000791b */ /* 0x001ff40003800000 */
.L_x_1511:
[----:B------:R-:W-:Y:S05]  /*23cd0*/  BSYNC B0 ;  /* 0x0000000000007941 */ /* 0x000fea0003800000 */
.L_x_1510:
[----:B------:R-:W-:Y:S05]  /*23ce0*/  BRA `(.L_x_1512) ;  /* 0xffffffe000907947 */ /* 0x000fea000383ffff */
.L_x_1418:
[----:B0-----:R0:W1:Y:S02]  /*23cf0*/  SYNCS.PHASECHK.TRANS64.TRYWAIT P1, [R6+URZ], R3 ;  /* 0x00000003060075a7 */ /* 0x001064000802017f */
[----:B-1----:R-:W-:Y:S05]  /*23d00*/  @!P1 NANOSLEEP.SYNCS 0x989680 ;  /* 0x009896800000995d */ /* 0x002fea0003900000 */
[----:B------:R-:W1:Y:S02]  /*23d10*/  @!P1 SYNCS.PHASECHK.TRANS64 P1, [R6+URZ], R3 ;  /* 0x00000003060095a7 */ /* 0x000e64000802007f */
[----:B-1----:R-:W-:Y:S05]  /*23d20*/  @!P1 BRA `(.L_x_1418) ;  /* 0xfffffffc00f09947 */ /* 0x002fea000383ffff */
[----:B------:R-:W-:Y:S05]  /*23d30*/  BRA `(.L_x_1513) ;  /* 0xffffffe000c47947 */ /* 0x000fea000383ffff */
.L_x_1419:
[----:B-1----:R1:W2:Y:S02]  /*23d40*/  SYNCS.PHASECHK.TRANS64.TRYWAIT P1, [R7+URZ], R0 ;  /* 0x00000000070075a7 */ /* 0x0022a4000802017f */
[----:B--2---:R-:W-:Y:S05]  /*23d50*/  @!P1 NANOSLEEP.SYNCS 0x989680 ;  /* 0x009896800000995d */ /* 0x004fea0003900000 */
[----:B------:R-:W2:Y:S02]  /*23d60*/  @!P1 SYNCS.PHASECHK.TRANS64 P1, [R7+URZ], R0 ;  /* 0x00000000070095a7 */ /* 0x000ea4000802007f */
[----:B--2---:R-:W-:Y:S05]  /*23d70*/  @!P1 BRA `(.L_x_1419) ;  /* 0xfffffffc00f09947 */ /* 0x004fea000383ffff */
[----:B------:R-:W-:Y:S05]  /*23d80*/  BRA `(.L_x_1514) ;  /* 0xffffffe000b87947 */ /* 0x000fea000383ffff */
.L_x_1421:
[----:B--2---:R2:W3:Y:S02]  /*23d90*/  SYNCS.PHASECHK.TRANS64.TRYWAIT P1, [R2+URZ+0x19c60], R3 ;  /* 0x019c6003020075a7 */ /* 0x0044e4000802017f */
[----:B---3--:R-:W-:Y:S05]  /*23da0*/  @!P1 NANOSLEEP.SYNCS 0x989680 ;  /* 0x009896800000995d */ /* 0x008fea0003900000 */
[----:B------:R-:W3:Y:S02]  /*23db0*/  @!P1 SYNCS.PHASECHK.TRANS64 P1, [R2+URZ+0x19c60], R3 ;  /* 0x019c6003020095a7 */ /* 0x000ee4000802007f */
[----:B---3--:R-:W-:Y:S05]  /*23dc0*/  @!P1 BRA `(.L_x_1421) ;  /* 0xfffffffc00f09947 */ /* 0x008fea000383ffff */
[----:B------:R-:W-:Y:S05]  /*23dd0*/  BRA `(.L_x_1515) ;  /* 0xffffffe000b87947 */ /* 0x000fea000383ffff */
.L_x_1423:
[----:B---3--:R3:W4:Y:S02]  /*23de0*/  SYNCS.PHASECHK.TRANS64.TRYWAIT P1, [R5+URZ+0x19c60], R0 ;  /* 0x019c6000050075a7 */ /* 0x008724000802017f */
[----:B----4-:R-:W-:Y:S05]  /*23df0*/  @!P1 NANOSLEEP.SYNCS 0x989680 ;  /* 0x009896800000995d */ /* 0x010fea0003900000 */
[----:B------:R-:W4:Y:S02]  /*23e00*/  @!P1 SYNCS.PHASECHK.TRANS64 P1, [R5+URZ+0x19c60], R0 ;  /* 0x019c6000050095a7 */ /* 0x000f24000802007f */
[----:B----4-:R-:W-:Y:S05]  /*23e10*/  @!P1 BRA `(.L_x_1423) ;  /* 0xfffffffc00f09947 */ /* 0x010fea000383ffff */
[----:B------:R-:W-:Y:S05]  /*23e20*/  BRA `(.L_x_1516) ;  /* 0xffffffe000b87947 */ /* 0x000fea000383ffff */
.L_x_1425:
[----:B----4-:R4:W0:Y:S02]  /*23e30*/  SYNCS.PHASECHK.TRANS64.TRYWAIT P0, [R2+URZ+0x19c80], R3 ;  /* 0x019c8003020075a7 */ /* 0x010824000800017f */
[----:B0-----:R-:W-:Y:S05]  /*23e40*/  @!P0 NANOSLEEP.SYNCS 0x989680 ;  /* 0x009896800000895d */ /* 0x001fea0003900000 */
[----:B------:R-:W0:Y:S02]  /*23e50*/  @!P0 SYNCS.PHASECHK.TRANS64 P0, [R2+URZ+0x19c80], R3 ;  /* 0x019c8003020085a7 */ /* 0x000e24000800007f */
[----:B0-----:R-:W-:Y:S05]  /*23e60*/  @!P0 BRA `(.L_x_1425) ;  /* 0xfffffffc00f08947 */ /* 0x001fea000383ffff */
[----:B------:R-:W-:Y:S05]  /*23e70*/  BRA `(.L_x_1426) ;  /* 0xffffffe000b47947 */ /* 0x000fea000383ffff */
.L_x_1517:
        /* <DEDUP_REMOVED lines=16> */
.L_x_2225:


//--------------------- .text._ZN7cutlass13device_kernelIN5flash11enable_sm90INS1_16FlashAttnFwdSm90INS1_25CollectiveMainloopFwdSm90ILi2EN4cute5tupleIJNS5_1CILi1EEES8_S8_EEENS6_IJNS7_ILi192EEENS7_ILi128EEENS7_ILi96EEEEEELi96ENS_12float_e4m3_tEfNS_4arch4Sm90ELb1ELb0ELb1ELb0ELb0ELb0ELb0ELb1ELb1ELb0ELb0ELb0EEENS1_21CollectiveEpilogueFwdINS6_IJSA_SC_SB_EEES9_NS_10bfloat16_tESG_Li384ELb0ELb0ELb0ELb1EEENS1_30DynamicPersistentTileSchedulerILi384ELi128ELb0ELb0ELb1EEEEEEEEEvNT_6ParamsE --------------------------
	.section	.text._ZN7cutlass13device_kernelIN5flash11enable_sm90INS1_16FlashAttnFwdSm90INS1_25CollectiveMainloopFwdSm90ILi2EN4cute5tupleIJNS5_1CILi1EEES8_S8_EEENS6_IJNS7_ILi192EEENS7_ILi128EEENS7_ILi96EEEEEELi96ENS_12float_e4m3_tEfNS_4arch4Sm90ELb1ELb0ELb1ELb0ELb0ELb0ELb0ELb1ELb1ELb0ELb0ELb0EEENS1_21CollectiveEpilogueFwdINS6_IJSA_SC_SB_EEES9_NS_10bfloat16_tESG_Li384ELb0ELb0ELb0ELb1EEENS1_30DynamicPersistentTileSchedulerILi384ELi128ELb0ELb0ELb1EEEEEEEEEvNT_6ParamsE,"ax",@progbits
	.align	128
.text._ZN7cutlass13device_kernelIN5flash11enable_sm90INS1_16FlashAttnFwdSm90INS1_25CollectiveMainloopFwdSm90ILi2EN4cute5tupleIJNS5_1CILi1EEES8_S8_EEENS6_IJNS7_ILi192EEENS7_ILi128EEENS7_ILi96EEEEEELi96ENS_12float_e4m3_tEfNS_4arch4Sm90ELb1ELb0ELb1ELb0ELb0ELb0ELb0ELb1ELb1ELb0ELb0ELb0EEENS1_21CollectiveEpilogueFwdINS6_IJSA_SC_SB_EEES9_NS_10bfloat16_tESG_Li384ELb0ELb0ELb0ELb1EEENS1_30DynamicPersistentTileSchedulerILi384ELi128ELb0ELb0ELb1EEEEEEEEEvNT_6ParamsE:
        .type           _ZN7cutlass13device_kernelIN5flash11enable_sm90INS1_16FlashAttnFwdSm90INS1_25CollectiveMainloopFwdSm90ILi2EN4cute5tupleIJNS5_1CILi1EEES8_S8_EEENS6_IJNS7_ILi192EEENS7_ILi128EEENS7_ILi96EEEEEELi96ENS_12float_e4m3_tEfNS_4arch4Sm90ELb1ELb0ELb1ELb0ELb0ELb0ELb0ELb1ELb1ELb0ELb0ELb0EEENS1_21CollectiveEpilogueFwdINS6_IJSA_SC_SB_EEES9_NS_10bfloat16_tESG_Li384ELb0ELb0ELb0ELb1EEENS1_30DynamicPersistentTileSchedulerILi384ELi128ELb0ELb0ELb1EEEEEEEEEvNT_6ParamsE,@function
        .size           _ZN7cutlass13device_kernelIN5flash11enable_sm90INS1_16FlashAttnFwdSm90INS1_25CollectiveMainloopFwdSm90ILi2EN4cute5tupleIJNS5_1CILi1EEES8_S8_EEENS6_IJNS7_ILi192EEENS7_ILi128EEENS7_ILi96EEEEEELi96ENS_12float_e4m3_tEfNS_4arch4Sm90ELb1ELb0ELb1ELb0ELb0ELb0ELb0ELb1ELb1ELb0ELb0ELb0EEENS1_21CollectiveEpilogueFwdINS6_IJSA_SC_SB_EEES9_NS_10bfloat16_tESG_Li384ELb0ELb0ELb0ELb1EEENS1_30DynamicPersistentTileSchedulerILi384ELi128ELb0ELb0ELb1EEEEEEEEEvNT_6ParamsE,(.L_x_2226 - _ZN7cutlass13device_kernelIN5flash11enable_sm90INS1_16FlashAttnFwdSm90INS1_25CollectiveMainloopFwdSm90ILi2EN4cute5tupleIJNS5_1CILi1EEES8_S8_EEENS6_IJNS7_ILi192EEENS7_ILi128EEENS7_ILi96EEEEEELi96ENS_12float_e4m3_tEfNS_4arch4Sm90ELb1ELb0ELb1ELb0ELb0ELb0ELb0ELb1ELb1ELb0ELb0ELb0EEENS1_21CollectiveEpilogueFwdINS6_IJSA_SC_SB_EEES9_NS_10bfloat16_tESG_Li384ELb0ELb0ELb0ELb1EEENS1_30DynamicPersistentTileSchedulerILi384ELi128ELb0ELb0ELb1EEEEEEEEEvNT_6ParamsE)
        .other          _ZN7cutlass13device_kernelIN5flash11enable_sm90INS1_16FlashAttnFwdSm90INS1_25CollectiveMainloopFwdSm90ILi2EN4cute5tupleIJNS5_1CILi1EEES8_S8_EEENS6_IJNS7_ILi192EEENS7_ILi128EEENS7_ILi96EEEEEELi96ENS_12float_e4m3_tEfNS_4arch4Sm90ELb1ELb0ELb1ELb0ELb0ELb0ELb0ELb1ELb1ELb0ELb0ELb0EEENS1_21CollectiveEpilogueFwdINS6_IJSA_SC_SB_EEES9_NS_10bfloat16_tESG_Li384ELb0ELb0ELb0ELb1EEENS1_30DynamicPersistentTileSchedulerILi384ELi128ELb0ELb0ELb1EEEEEEEEEvNT_6ParamsE,@"STO_CUDA_ENTRY STV_DEFAULT"
_ZN7cutlass13device_kernelIN5flash11enable_sm90INS1_16FlashAttnFwdSm90INS1_25CollectiveMainloopFwdSm90ILi2EN4cute5tupleIJNS5_1CILi1EEES8_S8_EEENS6_IJNS7_ILi192EEENS7_ILi128EEENS7_ILi96EEEEEELi96ENS_12float_e4m3_tEfNS_4arch4Sm90ELb1ELb0ELb1ELb0ELb0ELb0ELb0ELb1ELb1ELb0ELb0ELb0EEENS1_21CollectiveEpilogueFwdINS6_IJSA_SC_SB_EEES9_NS_10bfloat16_tESG_Li384ELb0ELb0ELb0ELb1EEENS1_30DynamicPersistentTileSchedulerILi384ELi128ELb0ELb0ELb1EEEEEEEEEvNT_6ParamsE:
[----:B------:R-:W1:Y:S02]  /*0000*/  LDC R1, c[0x0][0x28] ;  /* 0x00000a00ff017b82 */ /* 0x000e640000000800 */
[----:B-1----:R-:W-:Y:S01]  /*0010*/  VIADD R1, R1, 0xfffffff8 ;  /* 0xfffffff801017836 */ /* 0x002fe20000000000 */
[----:B------:R-:W1:Y:S01]  /*0020*/  S2R R3, SR_TID.X ;  /* 0x0000000000037919 */ /* 0x000e620000002100 */
[----:B------:R-:W-:Y:S01]  /*0030*/  ELECT P0, URZ, PT ;  /* 0x00000000003f782f */ /* 0x000fe20003800000 */
[----:B------:R-:W-:Y:S01]  /*0040*/  BSSY B0, `(.L_x_1518) ;  /* 0x0000013000007945 */ /* 0x000fe20003800000 */
[----:B-1----:R-:W-:-:S05]  /*0050*/  SHF.R.U32.HI R0, RZ, 0x5, R3 ;  /* 0x00000005ff007819 */ /* 0x002fca0000011603 */
[----:B------:R-:W1:Y:S02]  /*0060*/  SHFL.IDX PT, R2, R0, RZ, 0x1f ;  /* 0x00001fff00027589 */ /* 0x000e6400000e0000 */
[----:B-1----:R-:W-:-:S13]  /*0070*/  ISETP.EQ.AND P0, PT, R2, RZ, P0 ;  /* 0x000000ff0200720c */ /* 0x002fda0000702270 */
        /* <DEDUP_REMOVED lines=15> */
.L_x_1519:
[----:B------:R-:W-:Y:S05]  /*0170*/  BSYNC B0 ;  /* 0x0000000000007941 */ /* 0x000fea0003800000 */
.L_x_1518:
[----:B------:R-:W-:Y:S01]  /*0180*/  VOTEU.ANY UP0, P0 ;  /* 0x00000000003f7886 */ /* 0x000fe20000000100 */
[----:B------:R-:W1:Y:S01]  /*0190*/  SHFL.IDX PT, R2, R0, RZ, 0x1f ;  /* 0x00001fff00027589 */ /* 0x000e6200000e0000 */
[----:B------:R-:W-:Y:S01]  /*01a0*/  UMOV UR4, 0x1 ;  /* 0x0000000100047882 */ /* 0x000fe20000000000 */
[----:B------:R-:W-:Y:S02]  /*01b0*/  VOTEU.ANY UP1, P0 ;  /* 0x00000000003f7886 */ /* 0x000fe40000020100 */
[----:B------:R-:W2:Y:S01]  /*01c0*/  @UP0 S2UR UR7, SR_CgaCtaId ;  /* 0x00000000000709c3 */ /* 0x000ea20000008800 */
[----:B------:R-:W-:Y:S01]  /*01d0*/  @UP0 UMOV UR6, 0x400 ;  /* 0x0000040000060882 */ /* 0x000fe20000000000 */
[----:B------:R-:W-:-:S04]  /*01e0*/  @UP0 UIADD3 UR4, -UR4, 0x100000, URZ ;  /* 0x0010000004040890 */ /* 0x000fc8000fffe13f */
[----:B------:R-:W-:Y:S02]  /*01f0*/  @UP0 USHF.L.U32 UR5, UR4, 0xb, URZ ;  /* 0x0000000b04050899 */ /* 0x000fe4000800063f */
[----:B------:R-:W-:Y:S01]  /*0200*/  @UP0 USHF.L.U32 UR4, UR4, 0x1, URZ ;  /* 0x0000000104040899 */ /* 0x000fe2000800063f */
[----:B-1----:R-:W-:Y:S02]  /*0210*/  ISETP.NE.AND P1, PT, R2, RZ, PT ;  /* 0x000000ff0200720c */ /* 0x002fe40003f25270 */
[----:B------:R-:W-:Y:S01]  /*0220*/  SHF.R.U32.HI R2, RZ, 0x7, R3 ;  /* 0x00000007ff027819 */ /* 0x000fe20000011603 */
[----:B--2---:R-:W-:Y:S01]  /*0230*/  @UP0 ULEA UR6, UR7, UR6, 0x18 ;  /* 0x0000000607060291 */ /* 0x004fe2000f8ec03f */
[----:B------:R-:W-:-:S04]  /*0240*/  VOTEU.ANY UP0, P0 ;  /* 0x00000000003f7886 */ /* 0x000fc80000000100 */
[----:B------:R-:W1:Y:S04]  /*0250*/  SHFL.IDX PT, R2, R2, RZ, 0x1f ;  /* 0x00001fff02027589 */ /* 0x000e6800000e0000 */
[----:B------:R-:W2:Y:S03]  /*0260*/  FENCE.VIEW.ASYNC.S ;  /* 0x00000000000073c6 */ /* 0x000ea60000000000 */
[----:B--2---:R2:W3:Y:S01]  /*0270*/  @UP0 SYNCS.EXCH.64 URZ, [UR6+0x19c00], UR4 ;  /* 0x019c0004063f05b2 */ /* 0x0044e20008000100 */
[----:B------:R2:W4:Y:S01]  /*0280*/  @UP1 SYNCS.EXCH.64 URZ, [UR6+0x19c20], UR4 ;  /* 0x019c2004063f15b2 */ /* 0x0005220008000100 */
[----:B------:R-:W-:Y:S05]  /*0290*/  @P1 BRA `(.L_x_1520) ;  /* 0x0000000000481947 */ /* 0x000fea0003800000 */
[----:B--2---:R-:W2:Y:S01]  /*02a0*/  S2UR UR5, SR_CgaCtaId ;  /* 0x00000000000579c3 */ /* 0x004ea20000008800 */
[----:B------:R-:W-:Y:S01]  /*02b0*/  UMOV UR4, 0x400 ;  /* 0x0000040000047882 */ /* 0x000fe20000000000 */
[----:B------:R-:W-:Y:S01]  /*02c0*/  UMOV UR6, 0x1 ;  /* 0x0000000100067882 */ /* 0x000fe20000000000 */
[----:B------:R-:W-:Y:S01]  /*02d0*/  UMOV UR9, 0x3 ;  /* 0x0000000300097882 */ /* 0x000fe20000000000 */
[----:B------:R-:W-:-:S04]  /*02e0*/  UIADD3 UR6, -UR6, 0x100000, URZ ;  /* 0x0010000006067890 */ /* 0x000fc8000fffe13f */
[----:B------:R-:W-:Y:S02]  /*02f0*/  USHF.L.U32 UR7, UR6, 0xb, URZ ;  /* 0x0000000b06077899 */ /* 0x000fe4000800063f */
[----:B------:R-:W-:Y:S01]  /*0300*/  USHF.L.U32 UR6, UR6, 0x1, URZ ;  /* 0x0000000106067899 */ /* 0x000fe2000800063f */
[----:B------:R-:W-:Y:S01]  /*0310*/  ELECT P0, URZ, PT ;  /* 0x00000000003f782f */ /* 0x000fe20003800000 */
[----:B--2---:R-:W-:Y:S02]  /*0320*/  ULEA UR8, UR5, UR4, 0x18 ;  /* 0x0000000405087291 */ /* 0x004fe4000f8ec03f */
[----:B------:R-:W-:-:S04]  /*0330*/  UIADD3 UR4, -UR9, 0x100000, URZ ;  /* 0x0010000009047890 */ /* 0x000fc8000fffe13f */
[----:B------:R-:W-:Y:S02]  /*0340*/  USHF.L.U32 UR5, UR4, 0xb, URZ ;  /* 0x0000000b04057899 */ /* 0x000fe4000800063f */
[----:B------:R-:W-:Y:S01]  /*0350*/  USHF.L.U32 UR4, UR4, 0x1, URZ ;  /* 0x0000000104047899 */ /* 0x000fe2000800063f */
[----:B------:R-:W2:Y:S03]  /*0360*/  FENCE.VIEW.ASYNC.S ;  /* 0x00000000000073c6 */ /* 0x000ea60000000000 */
[----:B--2---:R2:W1:Y:S08]  /*0370*/  SYNCS.EXCH.64 URZ, [UR8+0x19c30], UR6 ;  /* 0x019c3006083f75b2 */ /* 0x0044700008000100 */
[----:B------:R2:W1:Y:S01]  /*0380*/  SYNCS.EXCH.64 URZ, [UR8+0x19c40], UR4 ;  /* 0x019c4004083f75b2 */ /* 0x0004620008000100 */
[----:B------:R2:W1:Y:S01]  /*0390*/  SYNCS.EXCH.64 URZ, [UR8+0x19c38], UR6 ;  /* 0x019c3806083f75b2 */ /* 0x0004620008000100 */
[----:B------:R2:W1:Y:S01]  /*03a0*/  SYNCS.EXCH.64 URZ, [UR8+0x19c48], UR4 ;  /* 0x019c4804083f75b2 */ /* 0x0004620008000100 */
[----:B------:R-:W-:Y:S01]  /*03b0*/  NOP ;  /* 0x0000000000007918 */ /* 0x000fe20000000000 */
.L_x_1520:
[----:B------:R-:W5:Y:S01]  /*03c0*/  SHFL.IDX PT, R3, R0, RZ, 0x1f ;  /* 0x00001fff00037589 */ /* 0x000f6200000e0000 */
[----:B------:R-:W-:Y:S01]  /*03d0*/  NOP ;  /* 0x0000000000007918 */ /* 0x000fe20000000000 */
[----:B-----5:R-:W-:-:S13]  /*03e0*/  ISETP.NE.AND P0, PT, R3, RZ, PT ;  /* 0x000000ff0300720c */ /* 0x020fda0003f05270 */
[----:B------:R-:W-:Y:S05]  /*03f0*/  @P0 BRA `(.L_x_1521) ;  /* 0x0000000000480947 */ /* 0x000fea0003800000 */
[----:B--2---:R-:W2:Y:S01]  /*0400*/  S2UR UR5, SR_CgaCtaId ;  /* 0x00000000000579c3 */ /* 0x004ea20000008800 */
[----:B------:R-:W-:Y:S01]  /*0410*/  UMOV UR4, 0x400 ;  /* 0x0000040000047882 */ /* 0x000fe20000000000 */
[----:B------:R-:W-:Y:S01]  /*0420*/  UMOV UR6, 0x80 ;  /* 0x0000008000067882 */ /* 0x000fe20000000000 */
[----:B------:R-:W-:Y:S01]  /*0430*/  UMOV UR7, 0x180 ;  /* 0x0000018000077882 */ /* 0x000fe20000000000 */
[----:B------:R-:W-:Y:S01]  /*0440*/  ELECT P0, URZ, PT ;  /* 0x00000000003f782f */ /* 0x000fe20003800000 */
[----:B--2---:R-:W-:Y:S02]  /*0450*/  ULEA UR8, UR5, UR4, 0x18 ;  /* 0x0000000405087291 */ /* 0x004fe4000f8ec03f */
[----:B------:R-:W-:-:S04]  /*0460*/  UIADD3 UR4, -UR6, 0x100000, URZ ;  /* 0x0010000006047890 */ /* 0x000fc8000fffe13f */
[----:B------:R-:W-:Y:S02]  /*0470*/  USHF.L.U32 UR5, UR4, 0xb, URZ ;  /* 0x0000000b04057899 */ /* 0x000fe4000800063f */
[----:B------:R-:W-:Y:S02]  /*0480*/  USHF.L.U32 UR4, UR4, 0x1, URZ ;  /* 0x0000000104047899 */ /* 0x000fe4000800063f */
        /* <DEDUP_REMOVED lines=9> */
.L_x_1521:
[----:B------:R-:W5:Y:S01]  /*0520*/  SHFL.IDX PT, R3, R0, RZ, 0x1f ;  /* 0x00001fff00037589 */ /* 0x000f6200000e0000 */
[----:B------:R-:W-:Y:S01]  /*0530*/  NOP ;  /* 0x0000000000007918 */ /* 0x000fe20000000000 */
[----:B-----5:R-:W-:-:S13]  /*0540*/  ISETP.NE.AND P0, PT, R3, RZ, PT ;  /* 0x000000ff0300720c */ /* 0x020fda0003f05270 */
[----:B------:R-:W-:Y:S05]  /*0550*/  @P0 BRA `(.L_x_1522) ;  /* 0x0000000000380947 */ /* 0x000fea0003800000 */
[----:B--2---:R-:W2:Y:S01]  /*0560*/  S2UR UR5, SR_CgaCtaId ;  /* 0x00000000000579c3 */ /* 0x004ea20000008800 */
[----:B------:R-:W-:Y:S01]  /*0570*/  UMOV UR4, 0x400 ;  /* 0x0000040000047882 */ /* 0x000fe20000000000 */
[----:B------:R-:W-:Y:S01]  /*0580*/  UMOV UR7, 0x1 ;  /* 0x0000000100077882 */ /* 0x000fe20000000000 */
[----:B------:R-:W-:Y:S01]  /*0590*/  ELECT P0, URZ, PT ;  /* 0x00000000003f782f */ /* 0x000fe20003800000 */
[----:B--2---:R-:W-:Y:S02]  /*05a0*/  ULEA UR6, UR5, UR4, 0x18 ;  /* 0x0000000405067291 */ /* 0x004fe4000f8ec03f */
[----:B------:R-:W-:-:S04]  /*05b0*/  UIADD3 UR4, -UR7, 0x100000, URZ ;  /* 0x0010000007047890 */ /* 0x000fc8000fffe13f */
[----:B------:R-:W-:Y:S02]  /*05c0*/  USHF.L.U32 UR5, UR4, 0xb, URZ ;  /* 0x0000000b04057899 */ /* 0x000fe4000800063f */
[----:B------:R-:W-:Y:S01]  /*05d0*/  USHF.L.U32 UR4, UR4, 0x1, URZ ;  /* 0x0000000104047899 */ /* 0x000fe2000800063f */
[----:B------:R-:W2:Y:S11]  /*05e0*/  FENCE.VIEW.ASYNC.S ;  /* 0x00000000000073c6 */ /* 0x000eb60000000000 */
[----:B--2---:R2:W1:Y:S01]  /*05f0*/  SYNCS.EXCH.64 URZ, [UR6+0x19c70], UR4 ;  /* 0x019c7004063f75b2 */ /* 0x0044620008000100 */
[----:B------:R2:W1:Y:S01]  /*0600*/  SYNCS.EXCH.64 URZ, [UR6+0x19c80], UR4 ;  /* 0x019c8004063f75b2 */ /* 0x0004620008000100 */
[----:B------:R2:W1:Y:S01]  /*0610*/  SYNCS.EXCH.64 URZ, [UR6+0x19c78], UR4 ;  /* 0x019c7804063f75b2 */ /* 0x0004620008000100 */
[----:B------:R2:W1:Y:S01]  /*0620*/  SYNCS.EXCH.64 URZ, [UR6+0x19c88], UR4 ;  /* 0x019c8804063f75b2 */ /* 0x0004620008000100 */
[----:B------:R-:W-:Y:S01]  /*0630*/  NOP ;  /* 0x0000000000007918 */ /* 0x000fe20000000000 */
.L_x_1522:
        /* <DEDUP_REMOVED lines=22> */
.L_x_1523:
        /* <DEDUP_REMOVED lines=22> */
.L_x_1524:
[----:B-1----:R-:W-:Y:S01]  /*0900*/  ISETP.NE.AND P0, PT, R2, RZ, PT ;  /* 0x000000ff0200720c */ /* 0x002fe20003f05270 */
[----:B------:R-:W-:Y:S01]  /*0910*/  IMAD.MOV.U32 R27, RZ, RZ, 0x1 ;  /* 0x00000001ff1b7424 */ /* 0x000fe200078e00ff */
[----:B------:R-:W-:Y:S01]  /*0920*/  NOP ;  /* 0x0000000000007918 */ /* 0x000fe20000000000 */
[----:B------:R-:W-:-:S03]  /*0930*/  ULDC.64 UR46, c[0x0][0x208] ;  /* 0x00008200002e7ab9 */ /* 0x000fc60000000a00 */
[----:B------:R-:W-:Y:S01]  /*0940*/  SEL R27, R27, 0x2, !P0 ;  /* 0x000000021b1b7807 */ /* 0x000fe20004000000 */
[----:B---34-:R-:W-:Y:S06]  /*0950*/  BAR.SYNC.DEFER_BLOCKING 0x0 ;  /* 0x0000000000007b1d */ /* 0x018fec0000010000 */
[----:B------:R-:W-:Y:S05]  /*0960*/  @!P0 BRA `(.L_x_1525) ;  /* 0x000000a8001c8947 */ /* 0x000fea0003800000 */
.L_x_1526:
[----:B------:R-:W-:-:S08]  /*0970*/  NOP ;  /* 0x0000000000007918 */ /* 0x000fd00000000000 */
[----:B------:R-:W1:Y:S02]  /*0980*/  USETMAXREG.TRY_ALLOC.CTAPOOL UP0, 0xa0 ;  /* 0x000000a0000079c8 */ /* 0x000e640008000600 */
[----:B-1----:R-:W-:-:S13]  /*0990*/  PLOP3.LUT P0, PT, PT, PT, UP0, 0x80, 0x0 ;  /* 0x000000000000781c */ /* 0x002fda0003f0f008 */
[----:B------:R-:W-:Y:S05]  /*09a0*/  @!P0 BRA `(.L_x_1526) ;  /* 0xfffffffc00f08947 */ /* 0x000fea000383ffff */
[----:B--2---:R-:W1:Y:S08]  /*09b0*/  S2UR UR7, SR_CTAID.X ;  /* 0x00000000000779c3 */ /* 0x004e700000002500 */
        /* <DEDUP_REMOVED lines=8> */
[----:B------:R-:W-:Y:S01]  /*0a40*/  LOP3.LUT R16, R27, 0x1, RZ, 0xfc, !PT ;  /* 0x000000011b107812 */ /* 0x000fe200078efcff */
[----:B------:R-:W-:Y:S01]  /*0a50*/  IMAD.MOV.U32 R156, RZ, RZ, RZ ;  /* 0x000000ffff9c7224 */ /* 0x000fe200078e00ff */
[----:B------:R-:W-:Y:S01]  /*0a60*/  ULDC.64 UR36, c[0x0][0x198] ;  /* 0x0000660000247ab9 */ /* 0x000fe20000000a00 */
[----:B------:R-:W-:-:S03]  /*0a70*/  UMOV UR38, URZ ;  /* 0x0000003f00267c82 */ /* 0x000fc60008000000 */
        /* <DEDUP_REMOVED lines=11> */
[----:B------:R-:W-:Y:S02]  /*0b30*/  LOP3.LUT R157, R2, 0xffffff80, RZ, 0xc0, !PT ;  /* 0xffffff80029d7812 */ /* 0x000fe400078ec0ff */
[----:B------:R-:W-:Y:S02]  /*0b40*/  SHF.R.S32.HI R4, RZ, 0x4, R3 ;  /* 0x00000004ff047819 */ /* 0x000fe40000011403 */
[----:B------:R-:W-:Y:S01]  /*0b50*/  SHF.R.S32.HI R11, RZ, 0x7, R2 ;  /* 0x00000007ff0b7819 */ /* 0x000fe20000011402 */
[----:B------:R-:W-:Y:S01]  /*0b60*/  IMAD.IADD R157, R10, 0x1, -R157 ;  /* 0x000000010a9d7824 */ /* 0x000fe200078e0a9d */
[----:B------:R-:W-:-:S02]  /*0b70*/  LEA.HI R5, R3, R4, RZ, 0x1 ;  /* 0x0000000403057211 */ /* 0x000fc400078f08ff */
[----:B------:R-:W-:Y:S01]  /*0b80*/  LOP3.LUT R3, R3, 0x7fffff0, RZ, 0xc0, !PT ;  /* 0x07fffff003037812 */ /* 0x000fe200078ec0ff */
[----:B------:R-:W-:Y:S01]  /*0b90*/  IMAD.HI R2, R11, 0x55555556, RZ ;  /* 0x555555560b027827 */ /* 0x000fe200078e02ff */
[----:B------:R-:W-:Y:S02]  /*0ba0*/  SHF.R.S32.HI R6, RZ, 0x1f, R157 ;  /* 0x0000001fff067819 */ /* 0x000fe4000001149d */
[----:B------:R-:W-:Y:S01]  /*0bb0*/  LOP3.LUT R5, R5, 0x1ffffffe, RZ, 0xc0, !PT ;  /* 0x1ffffffe05057812 */ /* 0x000fe200078ec0ff */
[----:B------:R-:W-:Y:S01]  /*0bc0*/  IMAD.IADD R3, R10, 0x1, -R3 ;  /* 0x000000010a037824 */ /* 0x000fe200078e0a03 */
[----:B------:R-:W-:Y:S02]  /*0bd0*/  LEA.HI R7, R6, R157, RZ, 0x2 ;  /* 0x0000009d06077211 */ /* 0x000fe400078f10ff */
[----:B------:R-:W-:Y:S01]  /*0be0*/  LEA.HI R2, R2, R2, RZ, 0x1 ;  /* 0x0000000202027211 */ /* 0x000fe200078f08ff */
[----:B------:R-:W-:Y:S01]  /*0bf0*/  IMAD.IADD R5, R4, 0x1, -R5 ;  /* 0x0000000104057824 */ /* 0x000fe200078e0a05 */
[----:B------:R-:W-:-:S02]  /*0c00*/  LEA.HI R4, R0, R10, RZ, 0x5 ;  /* 0x0000000a00047211 */ /* 0x000fc400078f28ff */
[----:B------:R-:W-:Y:S01]  /*0c10*/  SHF.R.S32.HI R8, RZ, 0x2, R7 ;  /* 0x00000002ff087819 */ /* 0x000fe20000011407 */
[----:B------:R-:W-:Y:S01]  /*0c20*/  IMAD R22, R2, -0x3, R11 ;  /* 0xfffffffd02167824 */ /* 0x000fe200078e020b */
[----:B------:R-:W-:Y:S02]  /*0c30*/  SHF.R.S32.HI R9, RZ, 0x1f, R7 ;  /* 0x0000001fff097819 */ /* 0x000fe40000011407 */
[----:B------:R-:W-:Y:S02]  /*0c40*/  SHF.R.S32.HI R12, RZ, 0x5, R4 ;  /* 0x00000005ff0c7819 */ /* 0x000fe40000011404 */
[----:B------:R-:W-:Y:S02]  /*0c50*/  LEA.HI R9, R9, R8, RZ, 0x3 ;  /* 0x0000000809097211 */ /* 0x000fe400078f18ff */
[----:B------:R-:W-:Y:S01]  /*0c60*/  LEA.HI R6, R6, R157, RZ, 0x5 ;  /* 0x0000009d06067211 */ /* 0x000fe200078f28ff */
[----:B------:R-:W-:Y:S01]  /*0c70*/  IMAD R4, R12, 0x10, R3 ;  /* 0x000000100c047824 */ /* 0x000fe200078e0203 */
[----:B------:R-:W-:-:S02]  /*0c80*/  LOP3.LUT R9, R9, 0xfffffff8, RZ, 0xc0, !PT ;  /* 0xfffffff809097812 */ /* 0x000fc400078ec0ff */
[----:B------:R-:W-:Y:S01]  /*0c90*/  LEA.HI R0, R0, R10, RZ, 0x2 ;  /* 0x0000000a00007211 */ /* 0x000fe200078f10ff */
[----:B------:R-:W-:Y:S01]  /*0ca0*/  IMAD R3, R4, 0x4, R5 ;  /* 0x0000000404037824 */ /* 0x000fe200078e0205 */
[----:B------:R-:W-:Y:S01]  /*0cb0*/  SHF.R.S32.HI R6, RZ, 0x5, R6 ;  /* 0x00000005ff067819 */ /* 0x000fe20000011406 */
[----:B------:R-:W-:Y:S01]  /*0cc0*/  IMAD.IADD R9, R8, 0x1, -R9 ;  /* 0x0000000108097824 */ /* 0x000fe200078e0a09 */
[----:B------:R-:W-:Y:S01]  /*0cd0*/  LOP3.LUT R2, R0, 0x1ffffffc, RZ, 0xc0, !PT ;  /* 0x1ffffffc00027812 */ /* 0x000fe200078ec0ff */
[----:B------:R-:W-:Y:S01]  /*0ce0*/  IMAD.SHL.U32 R3, R3, 0x8, RZ ;  /* 0x0000000803037824 */ /* 0x000fe200078e00ff */
[----:B------:R-:W-:Y:S01]  /*0cf0*/  LOP3.LUT R4, R7, 0x7ffffffc, RZ, 0xc0, !PT ;  /* 0x7ffffffc07047812 */ /* 0x000fe200078ec0ff */
[----:B------:R-:W-:Y:S01]  /*0d00*/  IMAD R9, R6, 0x10, R9 ;  /* 0x0000001006097824 */ /* 0x000fe200078e0209 */
[----:B------:R-:W-:Y:S01]  /*0d10*/  SHF.R.S32.HI R154, RZ, 0x2, R0 ;  /* 0x00000002ff9a7819 */ /* 0x000fe20000011400 */
[----:B------:R-:W-:Y:S02]  /*0d20*/  IMAD.IADD R152, R10, 0x1, -R2 ;  /* 0x000000010a987824 */ /* 0x000fe400078e0a02 */
[----:B------:R-:W-:-:S04]  /*0d30*/  IMAD.WIDE R18, R3, 0x2, R18 ;  /* 0x0000000203127825 */ /* 0x000fc800078e0212 */
[----:B------:R-:W-:Y:S02]  /*0d40*/  IMAD R22, R22, 0x40, R9 ;  /* 0x0000004016167824 */ /* 0x000fe400078e0209 */
[----:B------:R-:W-:Y:S02]  /*0d50*/  IMAD.MOV.U32 R2, RZ, RZ, RZ ;  /* 0x000000ffff027224 */ /* 0x000fe400078e00ff */
[----:B------:R-:W-:Y:S02]  /*0d60*/  IMAD.SHL.U32 R152, R152, 0x8, RZ ;  /* 0x0000000898987824 */ /* 0x000fe400078e00ff */
[----:B------:R-:W-:-:S07]  /*0d70*/  IMAD.IADD R17, R157, 0x1, -R4 ;  /* 0x000000019d117824 */ /* 0x000fce00078e0a04 */
.L_x_1572:
[----:B------:R-:W-:Y:S01]  /*0d80*/  ULDC UR5, c[0x0][0xdd0] ;  /* 0x0003740000057ab9 */ /* 0x000fe20000000800 */
[----:B-1----:R-:W1:Y:S01]  /*0d90*/  LDC R0, c[0x0][0xde8] ;  /* 0x00037a00ff007b82 */ /* 0x002e620000000800 */
[----:B------:R-:W-:Y:S01]  /*0da0*/  UISETP.NE.AND UP0, UPT, UR5, 0x1, UPT ;  /* 0x000000010500788c */ /* 0x000fe2000bf05270 */
[----:B------:R-:W-:-:S10]  /*0db0*/  UMOV UR8, UR4 ;  /* 0x0000000400087c82 */ /* 0x000fd40008000000 */
        /* <DEDUP_REMOVED lines=16> */
.L_x_1527:
[----:B------:R-:W-:Y:S01]  /*0ec0*/  ULDC UR6, c[0x0][0xdc4] ;  /* 0x0003710000067ab9 */ /* 0x000fe20000000800 */
[----:B------:R-:W-:Y:S01]  /*0ed0*/  UMOV UR40, UR7 ;  /* 0x0000000700287c82 */ /* 0x000fe20008000000 */
[----:B------:R-:W-:-:S11]  /*0ee0*/  UISETP.NE.AND UP0, UPT, UR6, 0x1, UPT ;  /* 0x000000010600788c */ /* 0x000fd6000bf05270 */
[----:B------:R-:W-:Y:S02]  /*0ef0*/  @UP0 ULDC.64 UR10, c[0x0][0xdc8] ;  /* 0x00037200000a0ab9 */ /* 0x000fe40000000a00 */
[----:B------:R-:W-:-:S04]  /*0f00*/  UIMAD.WIDE.U32 UR4, UR7, UR10, URZ ;  /* 0x0000000a070472a5 */ /* 0x000fc8000f8e003f */
[----:B------:R-:W-:-:S04]  /*0f10*/  @UP0 USHF.R.U32.HI UR40, URZ, UR11, UR5 ;  /* 0x0000000b3f280299 */ /* 0x000fc80008011605 */
[----:B------:R-:W-:-:S12]  /*0f20*/  UIMAD UR4, UR40, UR6, URZ ;  /* 0x00000006280472a4 */ /* 0x000fd8000f8e023f */
.L_x_1528:
[----:B------:R-:W1:Y:S01]  /*0f30*/  LDC R3, c[0x0][0x428] ;  /* 0x00010a00ff037b82 */ /* 0x000e620000000800 */
[----:B------:R-:W-:Y:S01]  /*0f40*/  ULDC.64 UR10, c[0x0][0x3f8] ;  /* 0x0000fe00000a7ab9 */ /* 0x000fe20000000a00 */
[----:B------:R-:W-:Y:S01]  /*0f50*/  ULDC UR43, c[0x0][0xdb8] ;  /* 0x00036e00002b7ab9 */ /* 0x000fe20000000800 */
[----:B------:R-:W-:Y:S01]  /*0f60*/  ISETP.NE.U32.AND P0, PT, RZ, UR10, PT ;  /* 0x0000000aff007c0c */ /* 0x000fe2000bf05070 */
[----:B------:R-:W-:Y:S01]  /*0f70*/  UISETP.NE.AND UP0, UPT, UR43, 0x1, UPT ;  /* 0x000000012b00788c */ /* 0x000fe2000bf05270 */
[----:B------:R-:W-:Y:S01]  /*0f80*/  IMAD.MOV.U32 R135, RZ, RZ, RZ ;  /* 0x000000ffff877224 */ /* 0x000fe200078e00ff */
[----:B------:R-:W-:Y:S01]  /*0f90*/  ULOP3.LUT UR5, URZ, UR40, URZ, 0x33, !UPT ;  /* 0x000000283f057292 */ /* 0x000fe2000f8e333f */
[----:B------:R-:W-:Y:S01]  /*0fa0*/  ISETP.NE.AND.EX P0, PT, RZ, UR11, PT, P0 ;  /* 0x0000000bff007c0c */ /* 0x000fe2000bf05300 */
[----:B------:R-:W2:Y:S01]  /*0fb0*/  LDC R0, c[0x0][0x288] ;  /* 0x0000a200ff007b82 */ /* 0x000ea20000000800 */
[----:B------:R-:W-:Y:S01]  /*0fc0*/  UIADD3 UR4, UR7, -UR4, URZ ;  /* 0x8000000407047290 */ /* 0x000fe2000fffe03f */
[----:B------:R-:W-:Y:S01]  /*0fd0*/  CS2R R8, SRZ ;  /* 0x0000000000087805 */ /* 0x000fe2000001ff00 */
[----:B------:R-:W-:Y:S01]  /*0fe0*/  ULDC UR42, c[0x0][0xdac] ;  /* 0x00036b00002a7ab9 */ /* 0x000fe20000000800 */
[----:B------:R-:W-:Y:S01]  /*0ff0*/  ULDC UR6, c[0x0][0xdc4] ;  /* 0x0003710000067ab9 */ /* 0x000fe20000000800 */
[----:B------:R-:W-:Y:S01]  /*1000*/  UIADD3 UR42, UR5, UR42, URZ ;  /* 0x0000002a052a7290 */ /* 0x000fe2000fffe03f */
[----:B------:R-:W-:Y:S01]  /*1010*/  CS2R R10, SRZ ;  /* 0x00000000000a7805 */ /* 0x000fe2000001ff00 */
[----:B------:R-:W-:Y:S01]  /*1020*/  UIMAD UR8, UR8, UR6, UR4 ;  /* 0x00000006080872a4 */ /* 0x000fe2000f8e0204 */
[----:B------:R-:W3:Y:S01]  /*1030*/  LDC R89, c[0x0][0x404] ;  /* 0x00010100ff597b82 */ /* 0x000ee20000000800 */
[----:B------:R-:W-:Y:S01]  /*1040*/  UIMAD UR42, UR42, 0xc0, URZ ;  /* 0x000000c02a2a78a4 */ /* 0x000fe2000f8e023f */
[----:B------:R-:W-:Y:S01]  /*1050*/  CS2R R12, SRZ ;  /* 0x00000000000c7805 */ /* 0x000fe2000001ff00 */
[----:B------:R-:W-:Y:S01]  /*1060*/  @UP0 ULDC UR4, c[0x0][0xdbc] ;  /* 0x00036f0000040ab9 */ /* 0x000fe20000000800 */
[----:B------:R-:W-:Y:S01]  /*1070*/  @UP0 ULDC UR6, c[0x0][0xdc0] ;  /* 0x0003700000060ab9 */ /* 0x000fe20000000800 */
[----:B------:R-:W-:Y:S01]  /*1080*/  UIMAD.WIDE.U32 UR4, UR8, UR4, URZ ;  /* 0x00000004080472a5 */ /* 0x000fe2000f8e003f */
[----:B------:R-:W-:Y:S01]  /*1090*/  CS2R R14, SRZ ;  /* 0x00000000000e7805 */ /* 0x000fe2000001ff00 */
[----:B------:R-:W-:Y:S01]  /*10a0*/  UMOV UR44, UR8 ;  /* 0x00000008002c7c82 */ /* 0x000fe20008000000 */
[----:B------:R-:W4:Y:S01]  /*10b0*/  LDC R4, c[0x0][0x2e0] ;  /* 0x0000b800ff047b82 */ /* 0x000f220000000800 */
[----:B-1----:R-:W-:Y:S01]  /*10c0*/  ISETP.NE.AND P1, PT, R3, 0x1, PT ;  /* 0x000000010300780c */ /* 0x002fe20003f25270 */
[----:B------:R-:W-:Y:S01]  /*10d0*/  @UP0 USHF.R.U32.HI UR44, URZ, UR6, UR5 ;  /* 0x000000063f2c0299 */ /* 0x000fe20008011605 */
[----:B------:R-:W-:-:S02]  /*10e0*/  CS2R R20, SRZ ;  /* 0x0000000000147805 */ /* 0x000fc4000001ff00 */
[----:B------:R-:W-:Y:S02]  /*10f0*/  CS2R R24, SRZ ;  /* 0x0000000000187805 */ /* 0x000fe4000001ff00 */
[----:B------:R-:W-:Y:S01]  /*1100*/  CS2R R26, SRZ ;  /* 0x00000000001a7805 */ /* 0x000fe2000001ff00 */
[----:B------:R-:W-:Y:S01]  /*1110*/  UIADD3 UR4, -UR44, URZ, URZ ;  /* 0x0000003f2c047290 */ /* 0x000fe2000fffe13f */
[----:B------:R-:W-:Y:S02]  /*1120*/  CS2R R28, SRZ ;  /* 0x00000000001c7805 */ /* 0x000fe4000001ff00 */
[----:B--2---:R-:W-:Y:S02]  /*1130*/  IADD3 R0, -R0, 0x13f, RZ ;  /* 0x0000013f00007810 */ /* 0x004fe40007ffe1ff */
[----:B------:R-:W-:Y:S01]  /*1140*/  CS2R R30, SRZ ;  /* 0x00000000001e7805 */ /* 0x000fe2000001ff00 */
[----:B------:R-:W-:Y:S01]  /*1150*/  UIMAD UR43, UR43, UR4, UR8 ;  /* 0x000000042b2b72a4 */ /* 0x000fe2000f8e0208 */
[----:B------:R-:W-:-:S02]  /*1160*/  CS2R R32, SRZ ;  /* 0x0000000000207805 */ /* 0x000fc4000001ff00 */
[----:B------:R-:W-:Y:S02]  /*1170*/  CS2R R34, SRZ ;  /* 0x0000000000227805 */ /* 0x000fe4000001ff00 */
[----:B------:R-:W-:Y:S01]  /*1180*/  CS2R R36, SRZ ;  /* 0x0000000000247805 */ /* 0x000fe2000001ff00 */
[----:B------:R-:W1:Y:S01]  /*1190*/  @P1 LDC R6, c[0x0][0x42c] ;  /* 0x00010b00ff061b82 */ /* 0x000e620000000800 */
[----:B------:R-:W-:Y:S02]  /*11a0*/  CS2R R38, SRZ ;  /* 0x0000000000267805 */ /* 0x000fe4000001ff00 */
[----:B---3--:R-:W-:Y:S01]  /*11b0*/  SEL R89, R89, 0x1, P0 ;  /* 0x0000000159597807 */ /* 0x008fe20000000000 */
[----:B------:R-:W-:Y:S01]  /*11c0*/  IMAD.U32 R23, RZ, RZ, UR43 ;  /* 0x0000002bff177e24 */ /* 0x000fe2000f8e00ff */
[----:B------:R-:W-:Y:S02]  /*11d0*/  PLOP3.LUT P0, PT, PT, PT, PT, 0x80, 0x0 ;  /* 0x000000000000781c */ /* 0x000fe40003f0f070 */
[----:B------:R-:W-:-:S02]  /*11e0*/  CS2R R40, SRZ ;  /* 0x0000000000287805 */ /* 0x000fc4000001ff00 */
[----:B------:R-:W-:Y:S02]  /*11f0*/  CS2R R42, SRZ ;  /* 0x00000000002a7805 */ /* 0x000fe4000001ff00 */
[----:B------:R-:W-:Y:S01]  /*1200*/  CS2R R44, SRZ ;  /* 0x00000000002c7805 */ /* 0x000fe2000001ff00 */
[----:B------:R-:W2:Y:S01]  /*1210*/  @P1 LDC R7, c[0x0][0x430] ;  /* 0x00010c00ff071b82 */ /* 0x000ea20000000800 */
[----:B------:R-:W-:Y:S01]  /*1220*/  CS2R R46, SRZ ;  /* 0x00000000002e7805 */ /* 0x000fe2000001ff00 */
[CC--:B----4-:R-:W-:Y:S01]  /*1230*/  IMAD R3, R89.reuse, R4.reuse, R0 ;  /* 0x0000000459037224 */ /* 0x0d0fe200078e0200 */
[----:B------:R-:W-:Y:S01]  /*1240*/  CS2R R48, SRZ ;  /* 0x0000000000307805 */ /* 0x000fe2000001ff00 */
[----:B------:R-:W-:Y:S01]  /*1250*/  IMAD R0, R89, R4, 0x7f ;  /* 0x0000007f59007424 */ /* 0x000fe200078e0204 */
[----:B------:R-:W-:Y:S01]  /*1260*/  CS2R R50, SRZ ;  /* 0x0000000000327805 */ /* 0x000fe2000001ff00 */
[----:B------:R-:W-:Y:S01]  /*1270*/  VIADD R4, R3, UR42 ;  /* 0x0000002a03047c36 */ /* 0x000fe20008000000 */
[----:B------:R-:W-:-:S02]  /*1280*/  CS2R R52, SRZ ;  /* 0x0000000000347805 */ /* 0x000fc4000001ff00 */
[----:B------:R-:W-:Y:S02]  /*1290*/  CS2R R54, SRZ ;  /* 0x0000000000367805 */ /* 0x000fe4000001ff00 */
[----:B------:R-:W-:Y:S02]  /*12a0*/  SHF.R.S32.HI R3, RZ, 0x1f, R0 ;  /* 0x0000001fff037819 */ /* 0x000fe40000011400 */
[----:B------:R-:W-:Y:S02]  /*12b0*/  CS2R R56, SRZ ;  /* 0x0000000000387805 */ /* 0x000fe4000001ff00 */
[----:B------:R-:W-:Y:S01]  /*12c0*/  SHF.R.S32.HI R5, RZ, 0x1f, R4 ;  /* 0x0000001fff057819 */ /* 0x000fe20000011404 */
[----:B------:R-:W-:Y:S01]  /*12d0*/  IMAD.MOV.U32 R58, RZ, RZ, RZ ;  /* 0x000000ffff3a7224 */ /* 0x000fe200078e00ff */
[----:B------:R-:W-:Y:S02]  /*12e0*/  LEA.HI R3, R3, R0, RZ, 0x7 ;  /* 0x0000000003037211 */ /* 0x000fe400078f38ff */
[----:B------:R-:W-:Y:S01]  /*12f0*/  LEA.HI R5, R5, R4, RZ, 0x7 ;  /* 0x0000000405057211 */ /* 0x000fe200078f38ff */
[----:B-1----:R-:W-:Y:S01]  /*1300*/  @P1 IMAD.HI.U32 R0, R6, UR43, RZ ;  /* 0x0000002b06001c27 */ /* 0x002fe2000f8e00ff */
[----:B------:R-:W-:-:S02]  /*1310*/  SHF.R.S32.HI R3, RZ, 0x7, R3 ;  /* 0x00000007ff037819 */ /* 0x000fc40000011403 */
[----:B------:R-:W-:-:S04]  /*1320*/  SHF.R.S32.HI R88, RZ, 0x7, R5 ;  /* 0x00000007ff587819 */ /* 0x000fc80000011405 */
[----:B------:R-:W-:Y:S01]  /*1330*/  VIMNMX R88, R3, R88, PT ;  /* 0x0000005803587248 */ /* 0x000fe20003fe0100 */
[----:B------:R-:W-:Y:S01]  /*1340*/  IMAD.MOV.U32 R3, RZ, RZ, RZ ;  /* 0x000000ffff037224 */ /* 0x000fe200078e00ff */
[----:B--2---:R-:W-:Y:S01]  /*1350*/  @P1 SHF.R.U32.HI R23, RZ, R7, R0 ;  /* 0x00000007ff171219 */ /* 0x004fe20000011600 */
[----:B------:R-:W-:Y:S01]  /*1360*/  IMAD.MOV.U32 R0, RZ, RZ, RZ ;  /* 0x000000ffff007224 */ /* 0x000fe200078e00ff */
[----:B------:R-:W-:Y:S02]  /*1370*/  ISETP.GE.AND P1, PT, R88, 0x1, PT ;  /* 0x000000015800780c */ /* 0x000fe40003f26270 */
[----:B------:R-:W-:-:S11]  /*1380*/  CS2R R6, SRZ ;  /* 0x0000000000067805 */ /* 0x000fd6000001ff00 */
[----:B------:R-:W-:Y:S05]  /*1390*/  @!P1 BRA `(.L_x_1529) ;  /* 0x00000088007c9947 */ /* 0x000fea0003800000 */
        /* <DEDUP_REMOVED lines=33> */
.L_x_1530:
[----:B------:R-:W1:Y:S01]  /*15b0*/  LDC.64 R12, c[0x0][0x990] ;  /* 0x00026400ff0c7b82 */ /* 0x000e620000000a00 */
[----:B------:R-:W-:Y:S01]  /*15c0*/  IMAD.U32 R5, RZ, RZ, UR44 ;  /* 0x0000002cff057e24 */ /* 0x000fe2000f8e00ff */
[----:B------:R-:W-:-:S06]  /*15d0*/  ULDC UR4, c[0x0][0x9d8] ;  /* 0x0002760000047ab9 */ /* 0x000fcc0000000800 */
[----:B------:R-:W2:Y:S01]  /*15e0*/  LDC.64 R20, c[0x0][0x998] ;  /* 0x00026600ff147b82 */ /* 0x000ea20000000a00 */
[----:B-1----:R-:W-:-:S04]  /*15f0*/  ISETP.NE.U32.AND P0, PT, R12, RZ, PT ;  /* 0x000000ff0c00720c */ /* 0x002fc80003f05070 */
[----:B------:R-:W-:Y:S02]  /*1600*/  ISETP.NE.AND.EX P0, PT, R13, RZ, PT, P0 ;  /* 0x000000ff0d00720c */ /* 0x000fe40003f05300 */
[----:B--2---:R-:W-:-:S04]  /*1610*/  ISETP.NE.U32.AND P1, PT, R20, RZ, PT ;  /* 0x000000ff1400720c */ /* 0x004fc80003f25070 */
[----:B------:R-:W-:-:S07]  /*1620*/  ISETP.NE.AND.EX P1, PT, R21, RZ, PT, P1 ;  /* 0x000000ff1500720c */ /* 0x000fce0003f25310 */
[----:B------:R-:W1:Y:S01]  /*1630*/  @P0 LDC.64 R8, c[0x0][0x9a8] ;  /* 0x00026a00ff080b82 */ /* 0x000e620000000a00 */
[----:B------:R-:W-:-:S07]  /*1640*/  @P0 SHF.R.S32.HI R3, RZ, 0x1f, R5 ;  /* 0x0000001fff030819 */ /* 0x000fce0000011405 */
[----:B------:R-:W2:Y:S01]  /*1650*/  @P1 LDC.64 R10, c[0x0][0x9b8] ;  /* 0x00026e00ff0a1b82 */ /* 0x000ea20000000a00 */
[----:B------:R-:W-:-:S07]  /*1660*/  @P1 SHF.R.S32.HI R5, RZ, 0x1f, R5 ;  /* 0x0000001fff051819 */ /* 0x000fce0000011405 */
[----:B------:R-:W3:Y:S08]  /*1670*/  @P1 LDC.64 R24, c[0x0][0x9c0] ;  /* 0x00027000ff181b82 */ /* 0x000ef00000000a00 */
[----:B------:R-:W4:Y:S01]  /*1680*/  @P0 LDC.64 R14, c[0x0][0x9b0] ;  /* 0x00026c00ff0e0b82 */ /* 0x000f220000000a00 */
[----:B-1----:R-:W-:Y:S01]  /*1690*/  @P0 IMAD R0, R3, R8, RZ ;  /* 0x0000000803000224 */ /* 0x002fe200078e02ff */
[----:B------:R-:W-:-:S03]  /*16a0*/  @P0 SHF.R.S32.HI R3, RZ, 0x1f, R23 ;  /* 0x0000001fff030819 */ /* 0x000fc60000011417 */
[----:B------:R-:W-:Y:S02]  /*16b0*/  @P0 IMAD R9, R9, UR44, R0 ;  /* 0x0000002c09090c24 */ /* 0x000fe4000f8e0200 */
[----:B--2---:R-:W-:Y:S02]  /*16c0*/  @P1 IMAD R6, R5, R10, RZ ;  /* 0x0000000a05061224 */ /* 0x004fe400078e02ff */
[----:B------:R-:W-:-:S04]  /*16d0*/  @P0 IMAD.WIDE.U32 R4, R8, UR44, RZ ;  /* 0x0000002c08040c25 */ /* 0x000fc8000f8e00ff */
[----:B------:R-:W-:Y:S01]  /*16e0*/  @P0 IMAD.IADD R5, R5, 0x1, R9 ;  /* 0x0000000105050824 */ /* 0x000fe200078e0209 */
[----:B------:R-:W-:Y:S01]  /*16f0*/  @P1 SHF.R.S32.HI R9, RZ, 0x1f, R23 ;  /* 0x0000001fff091819 */ /* 0x000fe20000011417 */
[----:B------:R-:W-:Y:S02]  /*1700*/  @P1 IMAD R11, R11, UR44, R6 ;  /* 0x0000002c0b0b1c24 */ /* 0x000fe4000f8e0206 */
[----:B------:R-:W-:-:S04]  /*1710*/  @P1 IMAD.WIDE.U32 R6, R10, UR44, RZ ;  /* 0x0000002c0a061c25 */ /* 0x000fc8000f8e00ff */
[----:B---3--:R-:W-:Y:S02]  /*1720*/  @P1 IMAD R8, R9, R24, RZ ;  /* 0x0000001809081224 */ /* 0x008fe400078e02ff */
[-C--:B----4-:R-:W-:Y:S02]  /*1730*/  @P0 IMAD R0, R3, R14.reuse, RZ ;  /* 0x0000000e03000224 */ /* 0x090fe400078e02ff */
[----:B------:R-:W-:Y:S02]  /*1740*/  @P1 IMAD.IADD R7, R7, 0x1, R11 ;  /* 0x0000000107071824 */ /* 0x000fe400078e020b */
[C---:B------:R-:W-:Y:S02]  /*1750*/  @P1 IMAD R11, R23.reuse, R25, R8 ;  /* 0x00000019170b1224 */ /* 0x040fe400078e0208 */
[C---:B------:R-:W-:Y:S02]  /*1760*/  @P0 IMAD R3, R23.reuse, R15, R0 ;  /* 0x0000000f17030224 */ /* 0x040fe400078e0200 */
[----:B------:R-:W-:-:S04]  /*1770*/  @P0 IMAD.WIDE.U32 R4, R23, R14, R4 ;  /* 0x0000000e17040225 */ /* 0x000fc800078e0004 */
[----:B------:R-:W-:Y:S01]  /*1780*/  @P1 IMAD.WIDE.U32 R8, R23, R24, R6 ;  /* 0x0000001817081225 */ /* 0x000fe200078e0006 */
[----:B------:R-:W-:-:S03]  /*1790*/  @P0 LEA R6, P2, R4, R12, 0x2 ;  /* 0x0000000c04060211 */ /* 0x000fc600078410ff */
[----:B------:R-:W-:Y:S01]  /*17a0*/  @P0 IMAD.IADD R3, R5, 0x1, R3 ;  /* 0x0000000105030824 */ /* 0x000fe200078e0203 */
[----:B------:R-:W-:Y:S01]  /*17b0*/  @P1 LEA R10, P3, R8, R20, 0x2 ;  /* 0x00000014080a1211 */ /* 0x000fe200078610ff */
[----:B------:R-:W-:-:S03]  /*17c0*/  @P1 IMAD.IADD R0, R9, 0x1, R11 ;  /* 0x0000000109001824 */ /* 0x000fc600078e020b */
[----:B------:R-:W-:Y:S01]  /*17d0*/  @P0 LEA.HI.X R7, R4, R13, R3, 0x2, P2 ;  /* 0x0000000d04070211 */ /* 0x000fe200010f1403 */
[----:B------:R-:W-:Y:S01]  /*17e0*/  IMAD.MOV.U32 R3, RZ, RZ, 0x3f800000 ;  /* 0x3f800000ff037424 */ /* 0x000fe200078e00ff */
[----:B------:R-:W-:Y:S01]  /*17f0*/  @P1 LEA.HI.X R11, R8, R21, R0, 0x2, P3 ;  /* 0x00000015080b1211 */ /* 0x000fe200018f1400 */
[----:B------:R-:W-:-:S04]  /*1800*/  IMAD.MOV.U32 R0, RZ, RZ, 0x3f800000 ;  /* 0x3f800000ff007424 */ /* 0x000fc800078e00ff */
[----:B------:R-:W2:Y:S04]  /*1810*/  @P0 LDG.E R3, desc[UR46][R6.64] ;  /* 0x0000002e06030981 */ /* 0x000ea8000c1e1900 */
[----:B------:R-:W2:Y:S01]  /*1820*/  @P1 LDG.E R0, desc[UR46][R10.64] ;  /* 0x0000002e0a001981 */ /* 0x000ea2000c1e1900 */
[----:B------:R-:W-:Y:S02]  /*1830*/  LEA.HI R4, R156, R156, RZ, 0x1 ;  /* 0x0000009c9c047211 */ /* 0x000fe400078f08ff */
[----:B------:R-:W-:Y:S02]  /*1840*/  ISETP.NE.AND P1, PT, R16, 0x3, PT ;  /* 0x000000031000780c */ /* 0x000fe40003f25270 */
[----:B------:R-:W-:-:S05]  /*1850*/  LOP3.LUT R5, R4, 0xfffffffe, RZ, 0xc0, !PT ;  /* 0xfffffffe04057812 */ /* 0x000fca00078ec0ff */
[----:B------:R-:W-:-:S05]  /*1860*/  IMAD.IADD R4, R156, 0x1, -R5 ;  /* 0x000000019c047824 */ /* 0x000fca00078e0a05 */
[----:B------:R-:W-:-:S04]  /*1870*/  SHF.L.U32 R4, R4, 0x1f, RZ ;  /* 0x0000001f04047819 */ /* 0x000fc800000006ff */
[----:B------:R-:W1:Y:S01]  /*1880*/  SYNCS.PHASECHK.TRANS64.TRYWAIT P0, [UR39+0x19c00], R4 ;  /* 0x019c0004ff0075a7 */ /* 0x000e620008000167 */
[----:B--2---:R-:W-:-:S04]  /*1890*/  FMUL.FTZ R0, R3, R0 ;  /* 0x0000000003007220 */ /* 0x004fc80000410000 */
[----:B------:R-:W-:Y:S01]  /*18a0*/  FMUL.FTZ R0, R0, UR4 ;  /* 0x0000000400007c20 */ /* 0x000fe20008410000 */
[----:B-1----:R-:W-:Y:S06]  /*18b0*/  @!P0 BRA `(.L_x_1531) ;  /* 0x000000cc00308947 */ /* 0x002fec0003800000 */
.L_x_1646:
[----:B------:R-:W-:Y:S05]  /*18c0*/  @!P1 BRA `(.L_x_1532) ;  /* 0x0000000000049947 */ /* 0x000fea0003800000 */
[----:B------:R-:W-:Y:S01]  /*18d0*/  BPT.TRAP 0x1 ;  /* 0x000000040000795c */ /* 0x000fe20000300000 */
.L_x_1532:
[----:B-1----:R-:W-:Y:S01]  /*18e0*/  IMAD.U32 R3, RZ, RZ, UR38 ;  /* 0x00000026ff037e24 */ /* 0x002fe2000f8e00ff */
[----:B------:R-:W-:-:S04]  /*18f0*/  SHF.L.U32 R4, R2, 0x1f, RZ ;  /* 0x0000001f02047819 */ /* 0x000fc800000006ff */
[----:B------:R-:W-:-:S04]  /*1900*/  LEA R3, R3, UR39, 0x3 ;  /* 0x0000002703037c11 */ /* 0x000fc8000f8e18ff */
[----:B------:R1:W2:Y:S01]  /*1910*/  SYNCS.PHASECHK.TRANS64.TRYWAIT P2, [R3+URZ+0x19c30], R4 ;  /* 0x019c3004030075a7 */ /* 0x0002a2000804017f */
[----:B------:R-:W-:Y:S05]  /*1920*/  @!P1 BRA `(.L_x_1533) ;  /* 0x0000000000049947 */ /* 0x000fea0003800000 */
[----:B------:R-:W-:Y:S01]  /*1930*/  BPT.TRAP 0x1 ;  /* 0x000000040000795c */ /* 0x000fe20000300000 */
.L_x_1533:
[----:B------:R-:W3:Y:S01]  /*1940*/  S2R R5, SR_TID.X ;  /* 0x0000000000057919 */ /* 0x000ee20000002100 */
[----:B------:R-:W-:Y:S01]  /*1950*/  IMAD.MOV.U32 R135, RZ, RZ, RZ ;  /* 0x000000ffff877224 */ /* 0x000fe200078e00ff */
[----:B---3--:R-:W-:Y:S01]  /*1960*/  LOP3.LUT P0, RZ, R5, 0x7f, RZ, 0xc0, !PT ;  /* 0x0000007f05ff7812 */ /* 0x008fe2000780c0ff */
[----:B--2---:R-:W-:-:S12]  /*1970*/  @P2 BRA `(.L_x_1534) ;  /* 0x0000000000082947 */ /* 0x004fd80003800000 */
[----:B------:R-:W2:Y:S02]  /*1980*/  SYNCS.PHASECHK.TRANS64.TRYWAIT P2, [R3+URZ+0x19c30], R4 ;  /* 0x019c3004030075a7 */ /* 0x000ea4000804017f */
[----:B--2---:R-:W-:Y:S05]  /*1990*/  @!P2 BRA `(.L_x_1535) ;  /* 0x000000cc0010a947 */ /* 0x004fea0003800000 */
.L_x_1534:
[----:B------:R-:W-:Y:S05]  /*19a0*/  WARPSYNC.ALL ;  /* 0x0000000000007948 */ /* 0x000fea0003800000 */
[----:B------:R-:W-:Y:S01]  /*19b0*/  UIADD3 UR4, UR39, 0x13800, URZ ;  /* 0x0001380027047890 */ /* 0x000fe2000fffe03f */
[----:B------:R-:W-:Y:S01]  /*19c0*/  WARPGROUP.ARRIVE ;  /* 0x00000000000079c5 */ /* 0x000fe20000000000 */
[----:B------:R-:W-:Y:S01]  /*19d0*/  ULOP3.LUT UR12, UR41, 0x10000, URZ, 0xfc, !UPT ;  /* 0x00010000290c7892 */ /* 0x000fe2000f8efc3f */
[----:B------:R-:W-:Y:S01]  /*19e0*/  VIADD R100, R22, UR42 ;  /* 0x0000002a16647c36 */ /* 0x000fe20008000000 */
[----:B------:R-:W-:Y:S01]  /*19f0*/  USHF.R.U32.HI UR4, URZ, 0x4, UR4 ;  /* 0x000000043f047899 */ /* 0x000fe20008011604 */
[----:B-12---:R-:W-:Y:S01]  /*1a00*/  @!P0 VIADD R3, R3, 0x19c40 ;  /* 0x00019c4003038836 */ /* 0x006fe20000000000 */
[----:B------:R-:W-:Y:S01]  /*1a10*/  UMOV UR13, 0xc0000010 ;  /* 0xc0000010000d7882 */ /* 0x000fe20000000000 */
[----:B------:R-:W-:Y:S01]  /*1a20*/  UMOV UR15, 0xc0000010 ;  /* 0xc0000010000f7882 */ /* 0x000fe20000000000 */
[----:B------:R-:W-:Y:S01]  /*1a30*/  ULOP3.LUT UR4, UR4, 0x3fff, URZ, 0xc0, !UPT ;  /* 0x00003fff04047892 */ /* 0x000fe2000f8ec03f */
[----:B------:R-:W-:Y:S01]  /*1a40*/  IMAD.MOV.U32 R134, RZ, RZ, R135 ;  /* 0x000000ffff867224 */ /* 0x000fe200078e0087 */
[----:B------:R-:W-:Y:S01]  /*1a50*/  UMOV UR5, 0xc0000010 ;  /* 0xc000001000057882 */ /* 0x000fe20000000000 */
[----:B------:R-:W-:Y:S01]  /*1a60*/  UMOV UR7, 0xc0000010 ;  /* 0xc000001000077882 */ /* 0x000fe20000000000 */
[----:B------:R-:W-:Y:S01]  /*1a70*/  ULOP3.LUT UR16, UR4, 0x10000, URZ, 0xfc, !UPT ;  /* 0x0001000004107892 */ /* 0x000fe2000f8efc3f */
[----:B------:R-:W-:Y:S01]  /*1a80*/  @!P0 PRMT R3, RZ, 0x654, R3 ;  /* 0x00000654ff038816 */ /* 0x000fe20000000003 */
        /* <DEDUP_REMOVED lines=34> */
[----:B------:R-:W-:Y:S02]  /*1cb0*/  WARPGROUP.DEPBAR.LE gsb0, 0x0 ;  /* 0x00008000000079c5 */ /* 0x000fe40000010000 */
[----:B------:R-:W-:-:S06]  /*1cc0*/  WARPGROUP.ARRIVE ;  /* 0x00000000000079c5 */ /* 0x000fcc0000000000 */
[----:B------:R-:W-:Y:S01]  /*1cd0*/  QGMMA.64x128x32.F32.E4M3.E4M3 R24, gdesc[UR4], R24, gsb0 ;  /* 0x01e00000041879f3 */ /* 0x000fe20008000818 */
[----:B------:R-:W-:Y:S02]  /*1ce0*/  ULDC UR6, c[0x0][0x988] ;  /* 0x0002620000067ab9 */ /* 0x000fe40000000800 */
[----:B------:R-:W-:Y:S02]  /*1cf0*/  WARPGROUP.DEPBAR.LE gsb0, 0x0 ;  /* 0x00008000000079c5 */ /* 0x000fe40000010000 */
[----:B------:R-:W-:-:S07]  /*1d00*/  WARPGROUP.ARRIVE ;  /* 0x00000000000079c5 */ /* 0x000fce0000000000 */
[----:B------:R-:W-:Y:S03]  /*1d10*/  QGMMA.64x128x32.F32.E4M3.E4M3 R24, gdesc[UR8], R24, gsb0 ;  /* 0x01e00000081879f3 */ /* 0x000fe60008000818 */
[----:B------:R-:W-:Y:S02]  /*1d20*/  WARPGROUP.DEPBAR.LE gsb0, 0x0 ;  /* 0x00008000000079c5 */ /* 0x000fe40000010000 */
[C---:B------:R-:W-:Y:S01]  /*1d30*/  FMUL.FTZ R26, R0.reuse, R26 ;  /* 0x0000001a001a7220 */ /* 0x040fe20000410000 */
[C---:B------:R-:W-:Y:S01]  /*1d40*/  FMUL.FTZ R27, R0.reuse, R27 ;  /* 0x0000001b001b7220 */ /* 0x040fe20000410000 */
[C---:B------:R-:W-:Y:S01]  /*1d50*/  FMUL.FTZ R20, R0.reuse, R25 ;  /* 0x0000001900147220 */ /* 0x040fe20000410000 */
[----:B------:R-:W-:Y:S01]  /*1d60*/  FMUL.FTZ R25, R0, R29 ;  /* 0x0000001d00197220 */ /* 0x000fe20000410000 */
[----:B------:R1:W2:Y:S01]  /*1d70*/  MUFU.TANH R112, R26 ;  /* 0x0000001a00707308 */ /* 0x0002a20000002400 */
[----:B------:R-:W-:-:S02]  /*1d80*/  IMAD.MOV.U32 R29, RZ, RZ, -0x80 ;  /* 0xffffff80ff1d7424 */ /* 0x000fc400078e00ff */
[C---:B------:R-:W-:Y:S01]  /*1d90*/  FMUL.FTZ R5, R0.reuse, R36 ;  /* 0x0000002400057220 */ /* 0x040fe20000410000 */
[C---:B------:R-:W-:Y:S01]  /*1da0*/  FMUL.FTZ R12, R0.reuse, R32 ;  /* 0x00000020000c7220 */ /* 0x040fe20000410000 */
[----:B------:R-:W-:Y:S01]  /*1db0*/  FMUL.FTZ R30, R0, R30 ;  /* 0x0000001e001e7220 */ /* 0x000fe20000410000 */
[----:B------:R-:W-:Y:S02]  /*1dc0*/  IMAD R29, R88, R29, 0x80 ;  /* 0x00000080581d7424 */ /* 0x000fe400078e021d */
[C---:B------:R-:W-:Y:S01]  /*1dd0*/  FMUL.FTZ R14, R0.reuse, R33 ;  /* 0x00000021000e7220 */ /* 0x040fe20000410000 */
[C---:B------:R-:W-:Y:S01]  /*1de0*/  FMUL.FTZ R31, R0.reuse, R31 ;  /* 0x0000001f001f7220 */ /* 0x040fe20000410000 */
[----:B------:R3:W4:Y:S01]  /*1df0*/  MUFU.TANH R116, R27 ;  /* 0x0000001b00747308 */ /* 0x0007220000002400 */
[----:B-1----:R-:W1:Y:S01]  /*1e00*/  LDC R26, c[0x0][0x2e0] ;  /* 0x0000b800ff1a7b82 */ /* 0x002e620000000800 */
[C---:B------:R-:W-:Y:S01]  /*1e10*/  FMUL.FTZ R8, R0.reuse, R37 ;  /* 0x0000002500087220 */ /* 0x040fe20000410000 */
[C---:B------:R-:W-:Y:S01]  /*1e20*/  FMUL.FTZ R34, R0.reuse, R34 ;  /* 0x0000002200227220 */ /* 0x040fe20000410000 */
[C---:B------:R-:W-:Y:S01]  /*1e30*/  FMUL.FTZ R35, R0.reuse, R35 ;  /* 0x0000002300237220 */ /* 0x040fe20000410000 */
[C---:B------:R-:W-:Y:S01]  /*1e40*/  FMUL.FTZ R38, R0.reuse, R38 ;  /* 0x0000002600267220 */ /* 0x040fe20000410000 */
[C---:B------:R-:W-:Y:S01]  /*1e50*/  FMUL.FTZ R39, R0.reuse, R39 ;  /* 0x0000002700277220 */ /* 0x040fe20000410000 */
[C---:B------:R-:W-:Y:S01]  /*1e60*/  FMUL.FTZ R7, R0.reuse, R41 ;  /* 0x0000002900077220 */ /* 0x040fe20000410000 */
[----:B------:R-:W5:Y:S01]  /*1e70*/  MUFU.TANH R30, R30 ;  /* 0x0000001e001e7308 */ /* 0x000f620000002400 */
[----:B---3--:R-:W3:Y:S01]  /*1e80*/  LDC R27, c[0x0][0x288] ;  /* 0x0000a200ff1b7b82 */ /* 0x008ee20000000800 */
[C---:B------:R-:W-:Y:S01]  /*1e90*/  FMUL.FTZ R42, R0.reuse, R42 ;  /* 0x0000002a002a7220 */ /* 0x040fe20000410000 */
[C---:B------:R-:W-:Y:S01]  /*1ea0*/  FMUL.FTZ R43, R0.reuse, R43 ;  /* 0x0000002b002b7220 */ /* 0x040fe20000410000 */
[C---:B------:R-:W-:Y:S01]  /*1eb0*/  FMUL.FTZ R46, R0.reuse, R46 ;  /* 0x0000002e002e7220 */ /* 0x040fe20000410000 */
[C---:B------:R-:W-:Y:S01]  /*1ec0*/  FMUL.FTZ R47, R0.reuse, R47 ;  /* 0x0000002f002f7220 */ /* 0x040fe20000410000 */
[C---:B------:R-:W-:Y:S01]  /*1ed0*/  FMUL.FTZ R50, R0.reuse, R50 ;  /* 0x0000003200327220 */ /* 0x040fe20000410000 */
[C---:B------:R-:W-:Y:S01]  /*1ee0*/  FMUL.FTZ R51, R0.reuse, R51 ;  /* 0x0000003300337220 */ /* 0x040fe20000410000 */
[----:B------:R-:W5:Y:S01]  /*1ef0*/  MUFU.TANH R31, R31 ;  /* 0x0000001f001f7308 */ /* 0x000f620000002400 */
[C---:B------:R-:W-:Y:S01]  /*1f00*/  FMUL.FTZ R54, R0.reuse, R54 ;  /* 0x0000003600367220 */ /* 0x040fe20000410000 */
[C---:B------:R-:W-:Y:S01]  /*1f10*/  FMUL.FTZ R55, R0.reuse, R55 ;  /* 0x0000003700377220 */ /* 0x040fe20000410000 */
[C---:B------:R-:W-:Y:S01]  /*1f20*/  FMUL.FTZ R58, R0.reuse, R58 ;  /* 0x0000003a003a7220 */ /* 0x040fe20000410000 */
[C---:B------:R-:W-:Y:S01]  /*1f30*/  FMUL.FTZ R59, R0.reuse, R59 ;  /* 0x0000003b003b7220 */ /* 0x040fe20000410000 */
[C---:B------:R-:W-:Y:S01]  /*1f40*/  FMUL.FTZ R70, R0.reuse, R70 ;  /* 0x0000004600467220 */ /* 0x040fe20000410000 */
[C---:B------:R-:W-:Y:S01]  /*1f50*/  FMUL.FTZ R62, R0.reuse, R62 ;  /* 0x0000003e003e7220 */ /* 0x040fe20000410000 */
[----:B------:R-:W-:Y:S01]  /*1f60*/  FMUL.FTZ R66, R0, R66 ;  /* 0x0000004200427220 */ /* 0x000fe20000410000 */
[----:B------:R-:W5:Y:S01]  /*1f70*/  MUFU.TANH R34, R34 ;  /* 0x0000002200227308 */ /* 0x000f620000002400 */
[----:B-1----:R-:W-:-:S02]  /*1f80*/  IMAD R36, R89, R26, R29 ;  /* 0x0000001a59247224 */ /* 0x002fc400078e021d */
[C---:B------:R-:W-:Y:S01]  /*1f90*/  FMUL.FTZ R63, R0.reuse, R63 ;  /* 0x0000003f003f7220 */ /* 0x040fe20000410000 */
[C---:B------:R-:W-:Y:S01]  /*1fa0*/  FMUL.FTZ R67, R0.reuse, R67 ;  /* 0x0000004300437220 */ /* 0x040fe20000410000 */
[C---:B------:R-:W-:Y:S01]  /*1fb0*/  FMUL.FTZ R4, R0.reuse, R40 ;  /* 0x0000002800047220 */ /* 0x040fe20000410000 */
[C---:B------:R-:W-:Y:S02]  /*1fc0*/  IMAD R37, R17.reuse, -0x2, R36 ;  /* 0xfffffffe11257824 */ /* 0x040fe400078e0224 */
[C---:B------:R-:W-:Y:S01]  /*1fd0*/  FMUL.FTZ R71, R0.reuse, R71 ;  /* 0x0000004700477220 */ /* 0x040fe20000410000 */
[----:B------:R-:W-:Y:S01]  /*1fe0*/  FMUL.FTZ R6, R0, R44 ;  /* 0x0000002c00067220 */ /* 0x000fe20000410000 */
[----:B------:R-:W1:Y:S01]  /*1ff0*/  MUFU.TANH R35, R35 ;  /* 0x0000002300237308 */ /* 0x000e620000002400 */
[----:B---3--:R-:W-:Y:S01]  /*2000*/  IADD3 R32, R36, 0x1, -R27 ;  /* 0x0000000124207810 */ /* 0x008fe20007ffe81b */
[C---:B------:R-:W-:Y:S01]  /*2010*/  FMUL.FTZ R75, R0.reuse, R75 ;  /* 0x0000004b004b7220 */ /* 0x040fe20000410000 */
[C---:B------:R-:W-:Y:S01]  /*2020*/  FMUL.FTZ R9, R0.reuse, R48 ;  /* 0x0000003000097220 */ /* 0x040fe20000410000 */
[C---:B------:R-:W-:Y:S01]  /*2030*/  FMUL.FTZ R78, R0.reuse, R78 ;  /* 0x0000004e004e7220 */ /* 0x040fe20000410000 */
[----:B------:R-:W-:Y:S01]  /*2040*/  FMUL.FTZ R79, R0, R79 ;  /* 0x0000004f004f7220 */ /* 0x000fe20000410000 */
[----:B------:R-:W-:-:S02]  /*2050*/  IMAD R33, R17, -0x2, R32 ;  /* 0xfffffffe11217824 */ /* 0x000fc400078e0220 */
[C---:B------:R-:W-:Y:S01]  /*2060*/  FMUL.FTZ R11, R0.reuse, R52 ;  /* 0x00000034000b7220 */ /* 0x040fe20000410000 */
[----:B------:R-:W3:Y:S01]  /*2070*/  MUFU.TANH R38, R38 ;  /* 0x0000002600267308 */ /* 0x000ee20000002400 */
[C---:B------:R-:W-:Y:S01]  /*2080*/  FMUL.FTZ R82, R0.reuse, R82 ;  /* 0x0000005200527220 */ /* 0x040fe20000410000 */
[C---:B------:R-:W-:Y:S01]  /*2090*/  FMUL.FTZ R83, R0.reuse, R83 ;  /* 0x0000005300537220 */ /* 0x040fe20000410000 */
[----:B------:R-:W-:Y:S01]  /*20a0*/  IADD3 R36, R33, 0x8, R100 ;  /* 0x0000000821247810 */ /* 0x000fe20007ffe064 */
[C---:B------:R-:W-:Y:S01]  /*20b0*/  FMUL.FTZ R15, R0.reuse, R56 ;  /* 0x00000038000f7220 */ /* 0x040fe20000410000 */
[C---:B------:R-:W-:Y:S01]  /*20c0*/  FMUL.FTZ R86, R0.reuse, R86 ;  /* 0x0000005600567220 */ /* 0x040fe20000410000 */
[C---:B------:R-:W-:Y:S01]  /*20d0*/  FMUL.FTZ R87, R0.reuse, R87 ;  /* 0x0000005700577220 */ /* 0x040fe20000410000 */
[----:B------:R-:W-:Y:S01]  /*20e0*/  VIMNMX R29, R37, R36, PT ;  /* 0x00000024251d7248 */ /* 0x000fe20003fe0100 */
[----:B------:R-:W3:Y:S01]  /*20f0*/  MUFU.TANH R39, R39 ;  /* 0x0000002700277308 */ /* 0x000ee20000002400 */
[C---:B------:R-:W-:Y:S01]  /*2100*/  FMUL.FTZ R90, R0.reuse, R24 ;  /* 0x00000018005a7220 */ /* 0x040fe20000410000 */
[C---:B------:R-:W-:Y:S01]  /*2110*/  FMUL.FTZ R21, R0.reuse, R28 ;  /* 0x0000001c00157220 */ /* 0x040fe20000410000 */
[C---:B------:R-:W-:Y:S01]  /*2120*/  ISETP.GT.AND P2, PT, R29.reuse, RZ, PT ;  /* 0x000000ff1d00720c */ /* 0x040fe20003f44270 */
[C---:B------:R-:W-:Y:S01]  /*2130*/  FMUL.FTZ R13, R0.reuse, R49 ;  /* 0x00000031000d7220 */ /* 0x040fe20000410000 */
[C---:B------:R-:W-:Y:S01]  /*2140*/  ISETP.GT.AND P3, PT, R29.reuse, 0x1, PT ;  /* 0x000000011d00780c */ /* 0x040fe20003f64270 */
[----:B------:R-:W-:Y:S01]  /*2150*/  FMUL.FTZ R49, R0, R72 ;  /* 0x0000004800317220 */ /* 0x000fe20000410000 */
[C---:B------:R-:W-:Y:S01]  /*2160*/  ISETP.GT.AND P4, PT, R29.reuse, 0x8, PT ;  /* 0x000000081d00780c */ /* 0x040fe20003f84270 */
[----:B------:R-:W3:Y:S01]  /*2170*/  MUFU.TANH R42, R42 ;  /* 0x0000002a002a7308 */ /* 0x000ee20000002400 */
[----:B--2---:R-:W-:Y:S01]  /*2180*/  FSEL R112, R112, -INF , P2 ;  /* 0xff80000070707808 */ /* 0x004fe20001000000 */
[----:B------:R-:W-:Y:S01]  /*2190*/  FMUL.FTZ R10, R0, R45 ;  /* 0x0000002d000a7220 */ /* 0x000fe20000410000 */
[----:B----4-:R-:W-:Y:S01]  /*21a0*/  FSEL R116, R116, -INF , P3 ;  /* 0xff80000074747808 */ /* 0x010fe20001800000 */
[C---:B------:R-:W-:Y:S01]  /*21b0*/  FMUL.FTZ R45, R0.reuse, R68 ;  /* 0x00000044002d7220 */ /* 0x040fe20000410000 */
[C---:B------:R-:W-:Y:S01]  /*21c0*/  ISETP.GT.AND P2, PT, R29.reuse, 0x9, PT ;  /* 0x000000091d00780c */ /* 0x040fe20003f44270 */
[----:B------:R-:W-:Y:S01]  /*21d0*/  FMUL.FTZ R28, R0, R57 ;  /* 0x00000039001c7220 */ /* 0x000fe20000410000 */
[----:B-----5:R-:W-:Y:S01]  /*21e0*/  FSEL R114, R30, -INF , P4 ;  /* 0xff8000001e727808 */ /* 0x020fe20002000000 */
[----:B------:R-:W2:Y:S01]  /*21f0*/  MUFU.TANH R43, R43 ;  /* 0x0000002b002b7308 */ /* 0x000ea20000002400 */
[----:B------:R-:W-:Y:S01]  /*2200*/  FMNMX.FTZ R41, R112, R116, !PT ;  /* 0x0000007470297209 */ /* 0x000fe20007810000 */
[C---:B------:R-:W-:Y:S01]  /*2210*/  FMUL.FTZ R57, R0.reuse, R80 ;  /* 0x0000005000397220 */ /* 0x040fe20000410000 */
[----:B------:R-:W-:Y:S01]  /*2220*/  ISETP.GT.AND P3, PT, R29, 0x10, PT ;  /* 0x000000101d00780c */ /* 0x000fe20003f64270 */
[C---:B------:R-:W-:Y:S01]  /*2230*/  FMUL.FTZ R24, R0.reuse, R53 ;  /* 0x0000003500187220 */ /* 0x040fe20000410000 */
[----:B------:R-:W-:Y:S01]  /*2240*/  FSEL R110, R31, -INF , P2 ;  /* 0xff8000001f6e7808 */ /* 0x000fe20001000000 */
[----:B------:R-:W-:Y:S01]  /*2250*/  FMUL.FTZ R53, R0, R73 ;  /* 0x0000004900357220 */ /* 0x000fe20000410000 */
[----:B------:R-:W-:Y:S01]  /*2260*/  FMNMX.FTZ R41, R114, R41, !PT ;  /* 0x0000002972297209 */ /* 0x000fe20007810000 */
[----:B------:R-:W4:Y:S01]  /*2270*/  MUFU.TANH R46, R46 ;  /* 0x0000002e002e7308 */ /* 0x000f220000002400 */
[----:B------:R-:W-:Y:S01]  /*2280*/  ISETP.GT.AND P2, PT, R29, 0x11, PT ;  /* 0x000000111d00780c */ /* 0x000fe20003f44270 */
[----:B------:R-:W-:Y:S01]  /*2290*/  IMAD R89, R89, R26, -R27 ;  /* 0x0000001a59597224 */ /* 0x000fe200078e0a1b */
[----:B------:R-:W-:Y:S01]  /*22a0*/  FSEL R108, R34, -INF , P3 ;  /* 0xff800000226c7808 */ /* 0x000fe20001800000 */
[----:B------:R-:W-:Y:S01]  /*22b0*/  FMUL.FTZ R34, R0, R74 ;  /* 0x0000004a00227220 */ /* 0x000fe20000410000 */
[----:B------:R-:W-:Y:S01]  /*22c0*/  FMNMX.FTZ R41, R110, R41, !PT ;  /* 0x000000296e297209 */ /* 0x000fe20007810000 */
[----:B------:R5:W-:Y:S01]  /*22d0*/  @!P0 SYNCS.ARRIVE.TRANS64.RED.A1T0 RZ, [R3+URZ], RZ ;  /* 0x000000ff03ff89a7 */ /* 0x000be2000810043f */
[----:B------:R-:W-:Y:S01]  /*22e0*/  ISETP.GT.AND P3, PT, R29, 0x18, PT ;  /* 0x000000181d00780c */ /* 0x000fe20003f64270 */
[----:B------:R-:W5:Y:S01]  /*22f0*/  MUFU.TANH R47, R47 ;  /* 0x0000002f002f7308 */ /* 0x000f620000002400 */
[----:B-1----:R-:W-:Y:S01]  /*2300*/  FSEL R106, R35, -INF , P2 ;  /* 0xff800000236a7808 */ /* 0x002fe20001000000 */
[----:B------:R-:W-:Y:S01]  /*2310*/  VIADD R89, R89, UR42 ;  /* 0x0000002a59597c36 */ /* 0x000fe20008000000 */
[----:B------:R-:W-:-:S02]  /*2320*/  FMNMX.FTZ R41, R108, R41, !PT ;  /* 0x000000296c297209 */ /* 0x000fc40007810000 */
[C---:B------:R-:W-:Y:S02]  /*2330*/  ISETP.GT.AND P2, PT, R29.reuse, 0x19, PT ;  /* 0x000000191d00780c */ /* 0x040fe40003f44270 */
[----:B---3--:R-:W-:Y:S01]  /*2340*/  FSEL R104, R38, -INF , P3 ;  /* 0xff80000026687808 */ /* 0x008fe20001800000 */
[----:B------:R-:W1:Y:S01]  /*2350*/  MUFU.TANH R50, R50 ;  /* 0x0000003200327308 */ /* 0x000e620000002400 */
[----:B------:R-:W-:Y:S02]  /*2360*/  FMNMX.FTZ R41, R106, R41, !PT ;  /* 0x000000296a297209 */ /* 0x000fe40007810000 */
[----:B------:R-:W-:Y:S02]  /*2370*/  ISETP.GT.AND P3, PT, R29, 0x20, PT ;  /* 0x000000201d00780c */ /* 0x000fe40003f64270 */
[----:B------:R-:W-:Y:S01]  /*2380*/  FSEL R102, R39, -INF , P2 ;  /* 0xff80000027667808 */ /* 0x000fe20001000000 */
[----:B------:R-:W-:Y:S01]  /*2390*/  FMUL.FTZ R39, R0, R60 ;  /* 0x0000003c00277220 */ /* 0x000fe20000410000 */
[----:B------:R-:W-:Y:S01]  /*23a0*/  FMNMX.FTZ R41, R104, R41, !PT ;  /* 0x0000002968297209 */ /* 0x000fe20007810000 */
[----:B------:R-:W3:Y:S01]  /*23b0*/  MUFU.TANH R51, R51 ;  /* 0x0000003300337308 */ /* 0x000ee20000002400 */
[----:B------:R-:W-:-:S02]  /*23c0*/  ISETP.GT.AND P2, PT, R29, 0x21, PT ;  /* 0x000000211d00780c */ /* 0x000fc40003f44270 */
[----:B------:R-:W-:Y:S02]  /*23d0*/  FSEL R98, R42, -INF , P3 ;  /* 0xff8000002a627808 */ /* 0x000fe40001800000 */
[----:B------:R-:W-:Y:S02]  /*23e0*/  FMNMX.FTZ R41, R102, R41, !PT ;  /* 0x0000002966297209 */ /* 0x000fe40007810000 */
[----:B------:R-:W-:Y:S01]  /*23f0*/  ISETP.GT.AND P3, PT, R29, 0x28, PT ;  /* 0x000000281d00780c */ /* 0x000fe20003f64270 */
[----:B------:R-:W-:Y:S01]  /*2400*/  MUFU.TANH R54, R54 ;  /* 0x0000003600367308 */ /* 0x000fe20000002400 */
[----:B--2---:R-:W-:Y:S01]  /*2410*/  FSEL R96, R43, -INF , P2 ;  /* 0xff8000002b607808 */ /* 0x004fe20001000000 */
[----:B------:R-:W-:Y:S01]  /*2420*/  FMUL.FTZ R43, R0, R64 ;  /* 0x00000040002b7220 */ /* 0x000fe20000410000 */
[----:B------:R-:W-:Y:S02]  /*2430*/  FMNMX.FTZ R41, R98, R41, !PT ;  /* 0x0000002962297209 */ /* 0x000fe40007810000 */
[----:B------:R-:W-:-:S02]  /*2440*/  ISETP.GT.AND P2, PT, R29, 0x29, PT ;  /* 0x000000291d00780c */ /* 0x000fc40003f44270 */
[----:B----4-:R-:W-:Y:S01]  /*2450*/  FSEL R94, R46, -INF , P3 ;  /* 0xff8000002e5e7808 */ /* 0x010fe20001800000 */
[----:B------:R-:W2:Y:S01]  /*2460*/  MUFU.TANH R55, R55 ;  /* 0x0000003700377308 */ /* 0x000ea20000002400 */
[----:B------:R-:W-:Y:S02]  /*2470*/  FMNMX.FTZ R41, R96, R41, !PT ;  /* 0x0000002960297209 */ /* 0x000fe40007810000 */
[----:B------:R-:W-:Y:S02]  /*2480*/  ISETP.GT.AND P3, PT, R29, 0x30, PT ;  /* 0x000000301d00780c */ /* 0x000fe40003f64270 */
[----:B-----5:R-:W-:Y:S01]  /*2490*/  FSEL R92, R47, -INF , P2 ;  /* 0xff8000002f5c7808 */ /* 0x020fe20001000000 */
[----:B------:R-:W-:Y:S01]  /*24a0*/  FMUL.FTZ R47, R0, R65 ;  /* 0x00000041002f7220 */ /* 0x000fe20000410000 */
[----:B------:R-:W-:Y:S01]  /*24b0*/  FMNMX.FTZ R41, R94, R41, !PT ;  /* 0x000000295e297209 */ /* 0x000fe20007810000 */
[----:B------:R-:W4:Y:S01]  /*24c0*/  MUFU.TANH R32, R58 ;  /* 0x0000003a00207308 */ /* 0x000f220000002400 */
[----:B------:R-:W-:Y:S01]  /*24d0*/  ISETP.GT.AND P2, PT, R29, 0x31, PT ;  /* 0x000000311d00780c */ /* 0x000fe20003f44270 */
[----:B------:R-:W-:Y:S01]  /*24e0*/  FMUL.FTZ R65, R0, R85 ;  /* 0x0000005500417220 */ /* 0x000fe20000410000 */
[----:B-1----:R-:W-:-:S02]  /*24f0*/  FSEL R74, R50, -INF , P3 ;  /* 0xff800000324a7808 */ /* 0x002fc40001800000 */
[----:B------:R-:W-:Y:S02]  /*2500*/  FMNMX.FTZ R41, R92, R41, !PT ;  /* 0x000000295c297209 */ /* 0x000fe40007810000 */
[----:B------:R-:W-:Y:S01]  /*2510*/  ISETP.GT.AND P3, PT, R29, 0x38, PT ;  /* 0x000000381d00780c */ /* 0x000fe20003f64270 */
[----:B------:R-:W-:Y:S01]  /*2520*/  MUFU.TANH R59, R59 ;  /* 0x0000003b003b7308 */ /* 0x000fe20000002400 */
[----:B------:R-:W-:-:S07]  /*2530*/  FMNMX.FTZ R41, R74, R41, !PT ;  /* 0x000000294a297209 */ /* 0x000fce0007810000 */
[----:B------:R3:W-:Y:S08]  /*2540*/  MUFU.TANH R35, R70 ;  /* 0x0000004600237308 */ /* 0x0007f00000002400 */
[----:B------:R-:W1:Y:S01]  /*2550*/  MUFU.TANH R62, R62 ;  /* 0x0000003e003e7308 */ /* 0x000e620000002400 */
[----:B---3--:R-:W-:Y:S01]  /*2560*/  FSEL R70, R51, -INF , P2 ;  /* 0xff80000033467808 */ /* 0x008fe20001000000 */
[----:B------:R-:W-:Y:S01]  /*2570*/  FMUL.FTZ R51, R0, R69 ;  /* 0x0000004500337220 */ /* 0x000fe20000410000 */
[----:B------:R-:W-:-:S02]  /*2580*/  ISETP.GT.AND P2, PT, R29, 0x39, PT ;  /* 0x000000391d00780c */ /* 0x000fc40003f44270 */
[----:B------:R-:W-:Y:S02]  /*2590*/  FMNMX.FTZ R41, R70, R41, !PT ;  /* 0x0000002946297209 */ /* 0x000fe40007810000 */
[----:B--2---:R-:W-:Y:S01]  /*25a0*/  FSEL R30, R55, -INF , P2 ;  /* 0xff800000371e7808 */ /* 0x004fe20001000000 */
[----:B------:R2:W3:Y:S01]  /*25b0*/  MUFU.TANH R31, R66 ;  /* 0x00000042001f7308 */ /* 0x0004e20000002400 */
[----:B------:R-:W-:Y:S01]  /*25c0*/  ISETP.GT.AND P2, PT, R29, 0x41, PT ;  /* 0x000000411d00780c */ /* 0x000fe20003f44270 */
[----:B------:R-:W-:-:S06]  /*25d0*/  FMUL.FTZ R55, R0, R76 ;  /* 0x0000004c00377220 */ /* 0x000fcc0000410000 */
[----:B------:R5:W3:Y:S01]  /*25e0*/  MUFU.TANH R36, R63 ;  /* 0x0000003f00247308 */ /* 0x000ae20000002400 */
[----:B--2---:R-:W-:Y:S02]  /*25f0*/  FSEL R66, R54, -INF , P3 ;  /* 0xff80000036427808 */ /* 0x004fe40001800000 */
[C---:B------:R-:W-:Y:S02]  /*2600*/  ISETP.GT.AND P3, PT, R29.reuse, 0x40, PT ;  /* 0x000000401d00780c */ /* 0x040fe40003f64270 */
[----:B------:R-:W-:Y:S02]  /*2610*/  FMNMX.FTZ R41, R66, R41, !PT ;  /* 0x0000002942297209 */ /* 0x000fe40007810000 */
[----:B----4-:R-:W-:Y:S01]  /*2620*/  FSEL R32, R32, -INF , P3 ;  /* 0xff80000020207808 */ /* 0x010fe20001800000 */
[----:B------:R2:W4:Y:S01]  /*2630*/  MUFU.TANH R40, R67 ;  /* 0x0000004300287308 */ /* 0x0005220000002400 */
[----:B------:R-:W-:Y:S01]  /*2640*/  FMNMX.FTZ R41, R30, R41, !PT ;  /* 0x000000291e297209 */ /* 0x000fe20007810000 */
[----:B-----5:R-:W-:Y:S01]  /*2650*/  FMUL.FTZ R63, R0, R84 ;  /* 0x00000054003f7220 */ /* 0x020fe20000410000 */
[----:B------:R-:W-:-:S02]  /*2660*/  ISETP.GT.AND P3, PT, R29, 0x48, PT ;  /* 0x000000481d00780c */ /* 0x000fc40003f64270 */
[----:B------:R-:W-:Y:S02]  /*2670*/  FMNMX.FTZ R41, R32, R41, !PT ;  /* 0x0000002920297209 */ /* 0x000fe40007810000 */
[----:B-1----:R-:W-:Y:S01]  /*2680*/  FSEL R38, R62, -INF , P3 ;  /* 0xff8000003e267808 */ /* 0x002fe20001800000 */
[----:B------:R1:W-:Y:S01]  /*2690*/  MUFU.TANH R50, R34 ;  /* 0x0000002200327308 */ /* 0x0003e20000002400 */
[----:B------:R-:W-:Y:S02]  /*26a0*/  ISETP.GT.AND P3, PT, R29, 0x50, PT ;  /* 0x000000501d00780c */ /* 0x000fe40003f64270 */
[----:B--2---:R-:W-:Y:S02]  /*26b0*/  VIADDMNMX R67, R100, R33, R37, PT ;  /* 0x0000002164437246 */ /* 0x004fe40003800125 */
[----:B---3--:R-:W-:Y:S02]  /*26c0*/  FSEL R42, R31, -INF , P3 ;  /* 0xff8000001f2a7808 */ /* 0x008fe40001800000 */
[----:B------:R-:W-:Y:S01]  /*26d0*/  ISETP.GT.AND P3, PT, R29, 0x58, PT ;  /* 0x000000581d00780c */ /* 0x000fe20003f64270 */
[----:B------:R-:W2:Y:S01]  /*26e0*/  MUFU.TANH R44, R71 ;  /* 0x00000047002c7308 */ /* 0x000ea20000002400 */
[----:B-1----:R-:W-:Y:S01]  /*26f0*/  FSEL R34, R59, -INF , P2 ;  /* 0xff8000003b227808 */ /* 0x002fe20001000000 */
[----:B------:R-:W-:Y:S01]  /*2700*/  FMUL.FTZ R59, R0, R77 ;  /* 0x0000004d003b7220 */ /* 0x000fe20000410000 */
[----:B------:R-:W-:-:S02]  /*2710*/  ISETP.GT.AND P2, PT, R29, 0x49, PT ;  /* 0x000000491d00780c */ /* 0x000fc40003f44270 */
[----:B------:R-:W-:Y:S02]  /*2720*/  FMNMX.FTZ R41, R34, R41, !PT ;  /* 0x0000002922297209 */ /* 0x000fe40007810000 */
[----:B------:R-:W-:Y:S01]  /*2730*/  FSEL R36, R36, -INF , P2 ;  /* 0xff80000024247808 */ /* 0x000fe20001000000 */
[----:B------:R-:W1:Y:S01]  /*2740*/  MUFU.TANH R48, R75 ;  /* 0x0000004b00307308 */ /* 0x000e620000002400 */
[----:B------:R-:W-:Y:S02]  /*2750*/  FMNMX.FTZ R41, R38, R41, !PT ;  /* 0x0000002926297209 */ /* 0x000fe40007810000 */
[----:B------:R-:W-:Y:S02]  /*2760*/  ISETP.GT.AND P2, PT, R29, 0x51, PT ;  /* 0x000000511d00780c */ /* 0x000fe40003f44270 */
[----:B------:R-:W-:Y:S02]  /*2770*/  FMNMX.FTZ R41, R36, R41, !PT ;  /* 0x0000002924297209 */ /* 0x000fe40007810000 */
[----:B----4-:R-:W-:Y:S01]  /*2780*/  FSEL R40, R40, -INF , P2 ;  /* 0xff80000028287808 */ /* 0x010fe20001000000 */
[----:B------:R-:W3:Y:S01]  /*2790*/  MUFU.TANH R54, R78 ;  /* 0x0000004e00367308 */ /* 0x000ee20000002400 */
[----:B------:R-:W-:-:S02]  /*27a0*/  FMNMX.FTZ R41, R42, R41, !PT ;  /* 0x000000292a297209 */ /* 0x000fc40007810000 */
[----:B------:R-:W-:Y:S02]  /*27b0*/  ISETP.GT.AND P2, PT, R29, 0x59, PT ;  /* 0x000000591d00780c */ /* 0x000fe40003f44270 */
[----:B------:R-:W-:Y:S01]  /*27c0*/  FSEL R46, R35, -INF , P3 ;  /* 0xff800000232e7808 */ /* 0x000fe20001800000 */
[----:B------:R-:W-:Y:S01]  /*27d0*/  IMAD.U32 R35, RZ, RZ, UR6 ;  /* 0x00000006ff237e24 */ /* 0x000fe2000f8e00ff */
[----:B------:R-:W-:Y:S01]  /*27e0*/  FMNMX.FTZ R41, R40, R41, !PT ;  /* 0x0000002928297209 */ /* 0x000fe20007810000 */
[----:B------:R-:W4:Y:S01]  /*27f0*/  MUFU.TANH R52, R79 ;  /* 0x0000004f00347308 */ /* 0x000f220000002400 */
[----:B------:R-:W-:Y:S02]  /*2800*/  ISETP.GT.AND P3, PT, R29, 0x60, PT ;  /* 0x000000601d00780c */ /* 0x000fe40003f64270 */
[----:B--2---:R-:W-:Y:S02]  /*2810*/  FSEL R44, R44, -INF , P2 ;  /* 0xff8000002c2c7808 */ /* 0x004fe40001000000 */
[----:B------:R-:W-:-:S02]  /*2820*/  FMNMX.FTZ R41, R46, R41, !PT ;  /* 0x000000292e297209 */ /* 0x000fc40007810000 */
[C---:B------:R-:W-:Y:S01]  /*2830*/  ISETP.GT.AND P2, PT, R29.reuse, 0x61, PT ;  /* 0x000000611d00780c */ /* 0x040fe20003f44270 */
[----:B------:R-:W2:Y:S01]  /*2840*/  MUFU.TANH R58, R82 ;  /* 0x00000052003a7308 */ /* 0x000ea20000002400 */
[----:B------:R-:W-:Y:S02]  /*2850*/  FSEL R50, R50, -INF , P3 ;  /* 0xff80000032327808 */ /* 0x000fe40001800000 */
[----:B------:R-:W-:Y:S02]  /*2860*/  FMNMX.FTZ R41, R44, R41, !PT ;  /* 0x000000292c297209 */ /* 0x000fe40007810000 */
[----:B------:R-:W-:Y:S02]  /*2870*/  ISETP.GT.AND P3, PT, R29, 0x68, PT ;  /* 0x000000681d00780c */ /* 0x000fe40003f64270 */
[----:B-1----:R-:W-:Y:S01]  /*2880*/  FSEL R48, R48, -INF , P2 ;  /* 0xff80000030307808 */ /* 0x002fe20001000000 */
[----:B------:R-:W1:Y:S01]  /*2890*/  MUFU.TANH R56, R83 ;  /* 0x0000005300387308 */ /* 0x000e620000002400 */
[----:B------:R-:W-:-:S02]  /*28a0*/  FMNMX.FTZ R41, R50, R41, !PT ;  /* 0x0000002932297209 */ /* 0x000fc40007810000 */
[C---:B------:R-:W-:Y:S02]  /*28b0*/  ISETP.GT.AND P2, PT, R29.reuse, 0x69, PT ;  /* 0x000000691d00780c */ /* 0x040fe40003f44270 */
[----:B---3--:R-:W-:Y:S02]  /*28c0*/  FSEL R54, R54, -INF , P3 ;  /* 0xff80000036367808 */ /* 0x008fe40001800000 */
[----:B------:R-:W-:Y:S01]  /*28d0*/  FMNMX.FTZ R41, R48, R41, !PT ;  /* 0x0000002930297209 */ /* 0x000fe20007810000 */
[----:B------:R-:W3:Y:S01]  /*28e0*/  MUFU.TANH R62, R86 ;  /* 0x00000056003e7308 */ /* 0x000ee20000002400 */
[----:B------:R-:W-:Y:S02]  /*28f0*/  ISETP.GT.AND P3, PT, R29, 0x70, PT ;  /* 0x000000701d00780c */ /* 0x000fe40003f64270 */
[----:B----4-:R-:W-:Y:S02]  /*2900*/  FSEL R52, R52, -INF , P2 ;  /* 0xff80000034347808 */ /* 0x010fe40001000000 */
[----:B------:R-:W-:-:S02]  /*2910*/  FMNMX.FTZ R41, R54, R41, !PT ;  /* 0x0000002936297209 */ /* 0x000fc40007810000 */
[C---:B------:R-:W-:Y:S01]  /*2920*/  ISETP.GT.AND P2, PT, R29.reuse, 0x71, PT ;  /* 0x000000711d00780c */ /* 0x040fe20003f44270 */
[----:B------:R-:W4:Y:S01]  /*2930*/  MUFU.TANH R87, R87 ;  /* 0x0000005700577308 */ /* 0x000f220000002400 */
[----:B--2---:R-:W-:Y:S02]  /*2940*/  FSEL R58, R58, -INF , P3 ;  /* 0xff8000003a3a7808 */ /* 0x004fe40001800000 */
[----:B------:R-:W-:Y:S02]  /*2950*/  FMNMX.FTZ R41, R52, R41, !PT ;  /* 0x0000002934297209 */ /* 0x000fe40007810000 */
[C---:B------:R-:W-:Y:S02]  /*2960*/  ISETP.GT.AND P3, PT, R29.reuse, 0x78, PT ;  /* 0x000000781d00780c */ /* 0x040fe40003f64270 */
[----:B-1----:R-:W-:Y:S01]  /*2970*/  FSEL R56, R56, -INF , P2 ;  /* 0xff80000038387808 */ /* 0x002fe20001000000 */
[----:B------:R-:W-:Y:S01]  /*2980*/  MUFU.TANH R90, R90 ;  /* 0x0000005a005a7308 */ /* 0x000fe20000002400 */
[----:B------:R-:W-:Y:S01]  /*2990*/  FMNMX.FTZ R31, R58, R41, !PT ;  /* 0x000000293a1f7209 */ /* 0x000fe20007810000 */
[C---:B------:R-:W-:Y:S01]  /*29a0*/  FMUL.FTZ R41, R0.reuse, R61 ;  /* 0x0000003d00297220 */ /* 0x040fe20000410000 */
[----:B------:R-:W-:Y:S01]  /*29b0*/  ISETP.GT.AND P2, PT, R29, 0x79, PT ;  /* 0x000000791d00780c */ /* 0x000fe20003f44270 */
[----:B------:R-:W-:Y:S01]  /*29c0*/  FMUL.FTZ R61, R0, R81 ;  /* 0x00000051003d7220 */ /* 0x000fe20000410000 */
[----:B---3--:R-:W-:-:S02]  /*29d0*/  FSEL R62, R62, -INF , P3 ;  /* 0xff8000003e3e7808 */ /* 0x008fc40001800000 */
[----:B------:R-:W-:Y:S01]  /*29e0*/  FMNMX.FTZ R31, R56, R31, !PT ;  /* 0x0000001f381f7209 */ /* 0x000fe20007810000 */
[----:B------:R-:W1:Y:S01]  /*29f0*/  MUFU.TANH R20, R20 ;  /* 0x0000001400147308 */ /* 0x000e620000002400 */
[----:B----4-:R-:W-:Y:S02]  /*2a00*/  FSEL R60, R87, -INF , P2 ;  /* 0xff800000573c7808 */ /* 0x010fe40001000000 */
[----:B------:R-:W-:Y:S02]  /*2a10*/  FMNMX.FTZ R31, R62, R31, !PT ;  /* 0x0000001f3e1f7209 */ /* 0x000fe40007810000 */
[C---:B------:R-:W-:Y:S02]  /*2a20*/  ISETP.GT.AND P3, PT, R67.reuse, 0x1, PT ;  /* 0x000000014300780c */ /* 0x040fe40003f64270 */
[----:B------:R-:W-:Y:S01]  /*2a30*/  FMNMX.FTZ R31, R60, R31, !PT ;  /* 0x0000001f3c1f7209 */ /* 0x000fe20007810000 */
[----:B------:R-:W2:Y:S01]  /*2a40*/  MUFU.TANH R21, R21 ;  /* 0x0000001500157308 */ /* 0x000ea20000002400 */
[----:B------:R-:W-:-:S03]  /*2a50*/  ISETP.GT.AND P4, PT, R67, 0x8, PT ;  /* 0x000000084300780c */ /* 0x000fc60003f84270 */
[----:B------:R-:W3:Y:S04]  /*2a60*/  SHFL.BFLY PT, R64, R31, 0x2, 0x1f ;  /* 0x0c401f001f407f89 */ /* 0x000ee800000e0000 */
[----:B------:R-:W-:Y:S01]  /*2a70*/  MUFU.TANH R25, R25 ;  /* 0x0000001900197308 */ /* 0x000fe20000002400 */
[----:B-1----:R-:W-:Y:S02]  /*2a80*/  FSEL R37, R20, -INF , P3 ;  /* 0xff80000014257808 */ /* 0x002fe40001800000 */
[----:B------:R-:W-:-:S05]  /*2a90*/  ISETP.GT.AND P3, PT, R67, 0x10, PT ;  /* 0x000000104300780c */ /* 0x000fca0003f64270 */
[----:B------:R-:W1:Y:S01]  /*2aa0*/  MUFU.TANH R12, R12 ;  /* 0x0000000c000c7308 */ /* 0x000e620000002400 */
[----:B--2---:R-:W-:-:S07]  /*2ab0*/  FSEL R68, R21, -INF , P4 ;  /* 0xff80000015447808 */ /* 0x004fce0002000000 */
[----:B------:R-:W-:Y:S01]  /*2ac0*/  MUFU.TANH R14, R14 ;  /* 0x0000000e000e7308 */ /* 0x000fe20000002400 */
[----:B---3--:R-:W-:-:S07]  /*2ad0*/  FMNMX.FTZ R64, R31, R64, !PT ;  /* 0x000000401f407209 */ /* 0x008fce0007810000 */
[----:B------:R-:W2:Y:S01]  /*2ae0*/  MUFU.TANH R5, R5 ;  /* 0x0000000500057308 */ /* 0x000ea20000002400 */
[----:B------:R-:W3:Y:S01]  /*2af0*/  SHFL.BFLY PT, R29, R64, 0x1, 0x1f ;  /* 0x0c201f00401d7f89 */ /* 0x000ee200000e0000 */
[----:B-1----:R-:W-:Y:S02]  /*2b00*/  FSEL R78, R12, -INF , P3 ;  /* 0xff8000000c4e7808 */ /* 0x002fe40001800000 */
[----:B------:R-:W-:-:S04]  /*2b10*/  ISETP.GT.AND P3, PT, R67, 0x18, PT ;  /* 0x000000184300780c */ /* 0x000fc80003f64270 */
[----:B------:R-:W-:Y:S08]  /*2b20*/  MUFU.TANH R8, R8 ;  /* 0x0000000800087308 */ /* 0x000ff00000002400 */
[----:B------:R-:W1:Y:S01]  /*2b30*/  MUFU.TANH R4, R4 ;  /* 0x0000000400047308 */ /* 0x000e620000002400 */
[----:B--2---:R-:W-:Y:S02]  /*2b40*/  FSEL R80, R5, -INF , P3 ;  /* 0xff80000005507808 */ /* 0x004fe40001800000 */
[----:B------:R-:W-:-:S05]  /*2b50*/  ISETP.GT.AND P3, PT, R67, 0x20, PT ;  /* 0x000000204300780c */ /* 0x000fca0003f64270 */
[----:B------:R-:W2:Y:S01]  /*2b60*/  MUFU.TANH R7, R7 ;  /* 0x0000000700077308 */ /* 0x000ea20000002400 */
[----:B---3--:R-:W-:-:S04]  /*2b70*/  FMNMX.FTZ R72, R64, R29, !PT ;  /* 0x0000001d40487209 */ /* 0x008fc80007810000 */
[C---:B------:R-:W-:Y:S01]  /*2b80*/  FSETP.NEU.FTZ.AND P2, PT, R72.reuse, -INF , PT ;  /* 0xff8000004800780b */ /* 0x040fe20003f5d000 */
[----:B------:R-:W-:-:S02]  /*2b90*/  FFMA.FTZ R29, R72, R35, -8 ;  /* 0xc1000000481d7423 */ /* 0x000fc40000010023 */
[----:B------:R-:W3:Y:S01]  /*2ba0*/  MUFU.TANH R6, R6 ;  /* 0x0000000600067308 */ /* 0x000ee20000002400 */
[----:B-1----:R-:W-:Y:S02]  /*2bb0*/  FSEL R82, R4, -INF , P3 ;  /* 0xff80000004527808 */ /* 0x002fe40001800000 */
[----:B------:R-:W-:Y:S02]  /*2bc0*/  FSEL R29, R29, RZ, P2 ;  /* 0x000000ff1d1d7208 */ /* 0x000fe40001000000 */
[C---:B------:R-:W-:Y:S02]  /*2bd0*/  ISETP.GT.AND P2, PT, R67.reuse, RZ, PT ;  /* 0x000000ff4300720c */ /* 0x040fe40003f44270 */
[C---:B------:R-:W-:Y:S01]  /*2be0*/  ISETP.GT.AND P3, PT, R67.reuse, 0x28, PT ;  /* 0x000000284300780c */ /* 0x040fe20003f64270 */
[----:B------:R-:W1:Y:S01]  /*2bf0*/  MUFU.TANH R10, R10 ;  /* 0x0000000a000a7308 */ /* 0x000e620000002400 */
[----:B------:R-:W-:Y:S01]  /*2c00*/  FSEL R90, R90, -INF , P2 ;  /* 0xff8000005a5a7808 */ /* 0x000fe20001000000 */
[-CC-:B------:R-:W-:Y:S01]  /*2c10*/  FFMA.FTZ R4, R104, R35.reuse, -R29.reuse ;  /* 0x0000002368047223 */ /* 0x180fe2000001081d */
[----:B------:R-:W-:Y:S01]  /*2c20*/  ISETP.GT.AND P2, PT, R67, 0x9, PT ;  /* 0x000000094300780c */ /* 0x000fe20003f44270 */
[--C-:B------:R-:W-:Y:S01]  /*2c30*/  FFMA.FTZ R5, R106, R35, -R29.reuse ;  /* 0x000000236a057223 */ /* 0x100fe2000001081d */
[----:B------:R-:W-:Y:S01]  /*2c40*/  FMNMX.FTZ R21, R90, R37, !PT ;  /* 0x000000255a157209 */ /* 0x000fe20007810000 */
[--C-:B------:R-:W-:Y:S01]  /*2c50*/  FFMA.FTZ R12, R108, R35, -R29.reuse ;  /* 0x000000236c0c7223 */ /* 0x100fe2000001081d */
[----:B------:R-:W-:Y:S01]  /*2c60*/  FSEL R76, R25, -INF , P2 ;  /* 0xff800000194c7808 */ /* 0x000fe20001000000 */
[----:B------:R-:W4:Y:S01]  /*2c70*/  MUFU.TANH R9, R9 ;  /* 0x0000000900097308 */ /* 0x000f220000002400 */
[----:B------:R-:W-:Y:S01]  /*2c80*/  FMNMX.FTZ R21, R68, R21, !PT ;  /* 0x0000001544157209 */ /* 0x000fe20007810000 */
[-CC-:B------:R-:W-:Y:S01]  /*2c90*/  FFMA.FTZ R20, R110, R35.reuse, -R29.reuse ;  /* 0x000000236e147223 */ /* 0x180fe2000001081d */
[C---:B------:R-:W-:Y:S01]  /*2ca0*/  ISETP.GT.AND P2, PT, R67.reuse, 0x11, PT ;  /* 0x000000114300780c */ /* 0x040fe20003f44270 */
[--C-:B------:R-:W-:Y:S01]  /*2cb0*/  FFMA.FTZ R31, R112, R35, -R29.reuse ;  /* 0x00000023701f7223 */ /* 0x100fe2000001081d */
[----:B------:R-:W-:Y:S01]  /*2cc0*/  FMNMX.FTZ R21, R76, R21, !PT ;  /* 0x000000154c157209 */ /* 0x000fe20007810000 */
[--C-:B------:R-:W-:Y:S01]  /*2cd0*/  FFMA.FTZ R33, R114, R35, -R29.reuse ;  /* 0x0000002372217223 */ /* 0x100fe2000001081d */
[----:B------:R-:W-:Y:S01]  /*2ce0*/  FSEL R14, R14, -INF , P2 ;  /* 0xff8000000e0e7808 */ /* 0x000fe20001000000 */
[----:B------:R-:W5:Y:S01]  /*2cf0*/  MUFU.TANH R13, R13 ;  /* 0x0000000d000d7308 */ /* 0x000f620000002400 */
        /* <DEDUP_REMOVED lines=10> */
[----:B------:R-:W-:Y:S01]  /*2da0*/  ISETP.GT.AND P2, PT, R67, 0x21, PT ;  /* 0x000000214300780c */ /* 0x000fe20003f44270 */
[----:B------:R-:W-:Y:S01]  /*2db0*/  FFMA.FTZ R38, R38, R35, -R29 ;  /* 0x0000002326267223 */ /* 0x000fe2000001081d */
[----:B------:R-:W-:-:S02]  /*2dc0*/  FMNMX.FTZ R21, R8, R21, !PT ;  /* 0x0000001508157209 */ /* 0x000fc40007810000 */
[----:B--2---:R-:W-:Y:S01]  /*2dd0*/  FSEL R84, R7, -INF , P2 ;  /* 0xff80000007547808 */ /* 0x004fe20001000000 */
[----:B------:R-:W2:Y:S01]  /*2de0*/  MUFU.TANH R24, R24 ;  /* 0x0000001800187308 */ /* 0x000ea20000002400 */
[----:B------:R-:W-:Y:S01]  /*2df0*/  FMNMX.FTZ R21, R82, R21, !PT ;  /* 0x0000001552157209 */ /* 0x000fe20007810000 */
[-CC-:B------:R-:W-:Y:S01]  /*2e00*/  FFMA.FTZ R7, R102, R35.reuse, -R29.reuse ;  /* 0x0000002366077223 */ /* 0x180fe2000001081d */
[----:B------:R-:W-:Y:S02]  /*2e10*/  ISETP.GT.AND P2, PT, R67, 0x29, PT ;  /* 0x000000294300780c */ /* 0x000fe40003f44270 */
[----:B---3--:R-:W-:Y:S01]  /*2e20*/  FSEL R86, R6, -INF , P3 ;  /* 0xff80000006567808 */ /* 0x008fe20001800000 */
[----:B------:R-:W-:-:S01]  /*2e30*/  FFMA.FTZ R6, R98, R35, -R29 ;  /* 0x0000002362067223 */ /* 0x000fc2000001081d */
[----:B------:R-:W-:Y:S01]  /*2e40*/  FMNMX.FTZ R21, R84, R21, !PT ;  /* 0x0000001554157209 */ /* 0x000fe20007810000 */
[----:B------:R-:W3:Y:S01]  /*2e50*/  MUFU.TANH R15, R15 ;  /* 0x0000000f000f7308 */ /* 0x000ee20000002400 */
[----:B------:R-:W-:-:S02]  /*2e60*/  ISETP.GT.AND P3, PT, R67, 0x30, PT ;  /* 0x000000304300780c */ /* 0x000fc40003f64270 */
[----:B-1----:R-:W-:Y:S02]  /*2e70*/  FSEL R10, R10, -INF , P2 ;  /* 0xff8000000a0a7808 */ /* 0x002fe40001000000 */
[----:B------:R-:W-:Y:S02]  /*2e80*/  FMNMX.FTZ R21, R86, R21, !PT ;  /* 0x0000001556157209 */ /* 0x000fe40007810000 */
[----:B------:R-:W-:Y:S01]  /*2e90*/  ISETP.GT.AND P2, PT, R67, 0x31, PT ;  /* 0x000000314300780c */ /* 0x000fe20003f44270 */
[----:B------:R-:W1:Y:S01]  /*2ea0*/  MUFU.TANH R28, R28 ;  /* 0x0000001c001c7308 */ /* 0x000e620000002400 */
[----:B----4-:R-:W-:Y:S01]  /*2eb0*/  FSEL R100, R9, -INF , P3 ;  /* 0xff80000009647808 */ /* 0x010fe20001800000 */
[----:B------:R-:W-:Y:S01]  /*2ec0*/  FFMA.FTZ R9, R96, R35, -R29 ;  /* 0x0000002360097223 */ /* 0x000fe2000001081d */
[----:B------:R-:W-:Y:S02]  /*2ed0*/  FMNMX.FTZ R21, R10, R21, !PT ;  /* 0x000000150a157209 */ /* 0x000fe40007810000 */
[----:B------:R-:W-:-:S02]  /*2ee0*/  ISETP.GT.AND P3, PT, R67, 0x38, PT ;  /* 0x000000384300780c */ /* 0x000fc40003f64270 */
[----:B-----5:R-:W-:Y:S01]  /*2ef0*/  FSEL R98, R13, -INF , P2 ;  /* 0xff8000000d627808 */ /* 0x020fe20001000000 */
[----:B------:R-:W4:Y:S01]  /*2f00*/  MUFU.TANH R39, R39 ;  /* 0x0000002700277308 */ /* 0x000f220000002400 */
[----:B------:R-:W-:Y:S01]  /*2f10*/  FMNMX.FTZ R21, R100, R21, !PT ;  /* 0x0000001564157209 */ /* 0x000fe20007810000 */
[-CC-:B------:R-:W-:Y:S01]  /*2f20*/  FFMA.FTZ R13, R74, R35.reuse, -R29.reuse ;  /* 0x000000234a0d7223 */ /* 0x180fe2000001081d */
[----:B------:R-:W-:Y:S02]  /*2f30*/  ISETP.GT.AND P2, PT, R67, 0x39, PT ;  /* 0x000000394300780c */ /* 0x000fe40003f44270 */
[----:B------:R-:W-:Y:S01]  /*2f40*/  FSEL R102, R11, -INF , P3 ;  /* 0xff8000000b667808 */ /* 0x000fe20001800000 */
[----:B------:R-:W-:-:S01]  /*2f50*/  FFMA.FTZ R11, R94, R35, -R29 ;  /* 0x000000235e0b7223 */ /* 0x000fc2000001081d */
[----:B------:R-:W-:Y:S01]  /*2f60*/  FMNMX.FTZ R21, R98, R21, !PT ;  /* 0x0000001562157209 */ /* 0x000fe20007810000 */
[----:B------:R-:W5:Y:S01]  /*2f70*/  MUFU.TANH R41, R41 ;  /* 0x0000002900297308 */ /* 0x000f620000002400 */
[----:B------:R-:W-:-:S02]  /*2f80*/  ISETP.GT.AND P3, PT, R67, 0x40, PT ;  /* 0x000000404300780c */ /* 0x000fc40003f64270 */
[----:B--2---:R-:W-:Y:S01]  /*2f90*/  FSEL R96, R24, -INF , P2 ;  /* 0xff80000018607808 */ /* 0x004fe20001000000 */
[----:B------:R-:W-:-:S01]  /*2fa0*/  FFMA.FTZ R24, R92, R35, -R29 ;  /* 0x000000235c187223 */ /* 0x000fc2000001081d */
[----:B------:R-:W-:Y:S02]  /*2fb0*/  FMNMX.FTZ R21, R102, R21, !PT ;  /* 0x0000001566157209 */ /* 0x000fe40007810000 */
[----:B------:R-:W-:Y:S01]  /*2fc0*/  ISETP.GT.AND P2, PT, R67, 0x41, PT ;  /* 0x000000414300780c */ /* 0x000fe20003f44270 */
[----:B------:R-:W2:Y:S01]  /*2fd0*/  MUFU.TANH R43, R43 ;  /* 0x0000002b002b7308 */ /* 0x000ea20000002400 */
[----:B---3--:R-:W-:Y:S01]  /*2fe0*/  FSEL R104, R15, -INF , P3 ;  /* 0xff8000000f687808 */ /* 0x008fe20001800000 */
[----:B------:R-:W-:Y:S01]  /*2ff0*/  FFMA.FTZ R15, R66, R35, -R29 ;  /* 0x00000023420f7223 */ /* 0x000fe2000001081d */
[----:B------:R-:W-:Y:S02]  /*3000*/  FMNMX.FTZ R21, R96, R21, !PT ;  /* 0x0000001560157209 */ /* 0x000fe40007810000 */
[----:B------:R-:W-:-:S02]  /*3010*/  ISETP.GT.AND P3, PT, R67, 0x48, PT ;  /* 0x000000484300780c */ /* 0x000fc40003f64270 */
[----:B-1----:R-:W-:Y:S01]  /*3020*/  FSEL R28, R28, -INF , P2 ;  /* 0xff8000001c1c7808 */ /* 0x002fe20001000000 */
[----:B------:R-:W1:Y:S01]  /*3030*/  MUFU.TANH R47, R47 ;  /* 0x0000002f002f7308 */ /* 0x000e620000002400 */
[----:B------:R-:W-:Y:S02]  /*3040*/  FMNMX.FTZ R21, R104, R21, !PT ;  /* 0x0000001568157209 */ /* 0x000fe40007810000 */
[----:B------:R-:W-:Y:S02]  /*3050*/  ISETP.GT.AND P2, PT, R67, 0x49, PT ;  /* 0x000000494300780c */ /* 0x000fe40003f44270 */
[----:B----4-:R-:W-:Y:S01]  /*3060*/  FSEL R94, R39, -INF , P3 ;  /* 0xff800000275e7808 */ /* 0x010fe20001800000 */
[----:B------:R-:W-:Y:S01]  /*3070*/  FFMA.FTZ R39, R32, R35, -R29 ;  /* 0x0000002320277223 */ /* 0x000fe2000001081d */
[----:B------:R-:W-:Y:S01]  /*3080*/  FMNMX.FTZ R21, R28, R21, !PT ;  /* 0x000000151c157209 */ /* 0x000fe20007810000 */
[----:B------:R-:W3:Y:S01]  /*3090*/  MUFU.TANH R45, R45 ;  /* 0x0000002d002d7308 */ /* 0x000ee20000002400 */
[----:B------:R-:W-:-:S02]  /*30a0*/  ISETP.GT.AND P3, PT, R67, 0x50, PT ;  /* 0x000000504300780c */ /* 0x000fc40003f64270 */
[----:B-----5:R-:W-:Y:S01]  /*30b0*/  FSEL R106, R41, -INF , P2 ;  /* 0xff800000296a7808 */ /* 0x020fe20001000000 */
[----:B------:R-:W-:-:S01]  /*30c0*/  FFMA.FTZ R41, R36, R35, -R29 ;  /* 0x0000002324297223 */ /* 0x000fc2000001081d */
[----:B------:R-:W-:Y:S01]  /*30d0*/  FMNMX.FTZ R21, R94, R21, !PT ;  /* 0x000000155e157209 */ /* 0x000fe20007810000 */
[----:B------:R-:W-:-:S01]  /*30e0*/  FFMA.FTZ R36, R40, R35, -R29 ;  /* 0x0000002328247223 */ /* 0x000fc2000001081d */
[----:B------:R-:W-:Y:S01]  /*30f0*/  ISETP.GT.AND P2, PT, R67, 0x51, PT ;  /* 0x000000514300780c */ /* 0x000fe20003f44270 */
[----:B------:R-:W4:Y:S01]  /*3100*/  MUFU.TANH R51, R51 ;  /* 0x0000003300337308 */ /* 0x000f220000002400 */
[----:B--2---:R-:W-:Y:S02]  /*3110*/  FSEL R92, R43, -INF , P3 ;  /* 0xff8000002b5c7808 */ /* 0x004fe40001800000 */
[----:B------:R-:W-:Y:S02]  /*3120*/  FMNMX.FTZ R21, R106, R21, !PT ;  /* 0x000000156a157209 */ /* 0x000fe40007810000 */
[----:B------:R-:W-:-:S02]  /*3130*/  ISETP.GT.AND P3, PT, R67, 0x58, PT ;  /* 0x000000584300780c */ /* 0x000fc40003f64270 */
[----:B-1----:R-:W-:Y:S01]  /*3140*/  FSEL R74, R47, -INF , P2 ;  /* 0xff8000002f4a7808 */ /* 0x002fe20001000000 */
[----:B------:R-:W1:Y:S01]  /*3150*/  MUFU.TANH R49, R49 ;  /* 0x0000003100317308 */ /* 0x000e620000002400 */
[----:B------:R-:W-:Y:S01]  /*3160*/  FMNMX.FTZ R21, R92, R21, !PT ;  /* 0x000000155c157209 */ /* 0x000fe20007810000 */
[-CC-:B------:R-:W-:Y:S01]  /*3170*/  FFMA.FTZ R47, R58, R35.reuse, -R29.reuse ;  /* 0x000000233a2f7223 */ /* 0x180fe2000001081d */
[----:B------:R-:W-:Y:S02]  /*3180*/  ISETP.GT.AND P2, PT, R67, 0x59, PT ;  /* 0x000000594300780c */ /* 0x000fe40003f44270 */
[----:B---3--:R-:W-:Y:S01]  /*3190*/  FSEL R108, R45, -INF , P3 ;  /* 0xff8000002d6c7808 */ /* 0x008fe20001800000 */
[----:B------:R-:W-:-:S01]  /*31a0*/  FFMA.FTZ R45, R54, R35, -R29 ;  /* 0x00000023362d7223 */ /* 0x000fc2000001081d */
[----:B------:R-:W-:Y:S01]  /*31b0*/  FMNMX.FTZ R21, R74, R21, !PT ;  /* 0x000000154a157209 */ /* 0x000fe20007810000 */
[----:B------:R-:W2:Y:S01]  /*31c0*/  MUFU.TANH R53, R53 ;  /* 0x0000003500357308 */ /* 0x000ea20000002400 */
[----:B------:R-:W-:-:S02]  /*31d0*/  ISETP.GT.AND P3, PT, R67, 0x60, PT ;  /* 0x000000604300780c */ /* 0x000fc40003f64270 */
[----:B----4-:R-:W-:Y:S02]  /*31e0*/  FSEL R110, R51, -INF , P2 ;  /* 0xff800000336e7808 */ /* 0x010fe40001000000 */
[----:B------:R-:W-:Y:S02]  /*31f0*/  FMNMX.FTZ R21, R108, R21, !PT ;  /* 0x000000156c157209 */ /* 0x000fe40007810000 */
[----:B------:R-:W-:Y:S01]  /*3200*/  ISETP.GT.AND P2, PT, R67, 0x61, PT ;  /* 0x000000614300780c */ /* 0x000fe20003f44270 */
[----:B------:R-:W3:Y:S01]  /*3210*/  MUFU.TANH R55, R55 ;  /* 0x0000003700377308 */ /* 0x000ee20000002400 */
[----:B-1----:R-:W-:Y:S02]  /*3220*/  FSEL R112, R49, -INF , P3 ;  /* 0xff80000031707808 */ /* 0x002fe40001800000 */
[----:B------:R-:W-:Y:S02]  /*3230*/  FMNMX.FTZ R21, R110, R21, !PT ;  /* 0x000000156e157209 */ /* 0x000fe40007810000 */
[----:B------:R-:W-:-:S02]  /*3240*/  ISETP.GT.AND P3, PT, R67, 0x68, PT ;  /* 0x000000684300780c */ /* 0x000fc40003f64270 */
[----:B------:R-:W-:Y:S01]  /*3250*/  FMNMX.FTZ R21, R112, R21, !PT ;  /* 0x0000001570157209 */ /* 0x000fe20007810000 */
[----:B------:R-:W1:Y:S01]  /*3260*/  MUFU.TANH R59, R59 ;  /* 0x0000003b003b7308 */ /* 0x000e620000002400 */
[----:B--2---:R-:W-:Y:S02]  /*3270*/  FSEL R66, R53, -INF , P2 ;  /* 0xff80000035427808 */ /* 0x004fe40001000000 */
[----:B------:R-:W-:Y:S02]  /*3280*/  ISETP.GT.AND P2, PT, R67, 0x69, PT ;  /* 0x000000694300780c */ /* 0x000fe40003f44270 */
[----:B------:R-:W-:-:S03]  /*3290*/  FMNMX.FTZ R21, R66, R21, !PT ;  /* 0x0000001542157209 */ /* 0x000fc60007810000 */
[----:B------:R-:W2:Y:S01]  /*32a0*/  MUFU.TANH R57, R57 ;  /* 0x0000003900397308 */ /* 0x000ea20000002400 */
[----:B---3--:R-:W-:Y:S02]  /*32b0*/  FSEL R114, R55, -INF , P3 ;  /* 0xff80000037727808 */ /* 0x008fe40001800000 */
[----:B------:R-:W-:Y:S02]  /*32c0*/  ISETP.GT.AND P3, PT, R67, 0x70, PT ;  /* 0x000000704300780c */ /* 0x000fe40003f64270 */
[----:B------:R-:W-:-:S03]  /*32d0*/  FMNMX.FTZ R21, R114, R21, !PT ;  /* 0x0000001572157209 */ /* 0x000fc60007810000 */
[----:B------:R-:W3:Y:S01]  /*32e0*/  MUFU.TANH R61, R61 ;  /* 0x0000003d003d7308 */ /* 0x000ee20000002400 */
[----:B-1----:R-:W-:Y:S02]  /*32f0*/  FSEL R116, R59, -INF , P2 ;  /* 0xff8000003b747808 */ /* 0x002fe40001000000 */
[----:B------:R-:W-:Y:S02]  /*3300*/  ISETP.GT.AND P2, PT, R67, 0x71, PT ;  /* 0x000000714300780c */ /* 0x000fe40003f44270 */
[----:B------:R-:W-:-:S03]  /*3310*/  FMNMX.FTZ R25, R116, R21, !PT ;  /* 0x0000001574197209 */ /* 0x000fc60007810000 */
        /* <DEDUP_REMOVED lines=8> */
[----:B------:R3:W-:Y:S01]  /*33a0*/  MUFU.EX2 R21, R39 ;  /* 0x0000002700157308 */ /* 0x0007e20000000800 */
[----:B-1----:R-:W-:-:S04]  /*33b0*/  FSEL R120, R63, -INF , P3 ;  /* 0xff8000003f787808 */ /* 0x002fc80001800000 */
[----:B------:R-:W-:-:S03]  /*33c0*/  FMNMX.FTZ R25, R120, R25, !PT ;  /* 0x0000001978197209 */ /* 0x000fc60007810000 */
[----:B------:R-:W-:Y:S01]  /*33d0*/  MUFU.EX2 R31, R31 ;  /* 0x0000001f001f7308 */ /* 0x000fe20000000800 */
[----:B--2---:R-:W-:Y:S01]  /*33e0*/  FSEL R122, R65, -INF , P2 ;  /* 0xff800000417a7808 */ /* 0x004fe20001000000 */
[-CC-:B---3--:R-:W-:Y:S01]  /*33f0*/  FFMA.FTZ R39, R46, R35.reuse, -R29.reuse ;  /* 0x000000232e277223 */ /* 0x188fe2000001081d */
[----:B------:R-:W-:-:S02]  /*3400*/  FFMA.FTZ R46, R52, R35, -R29 ;  /* 0x00000023342e7223 */ /* 0x000fc4000001081d */
[----:B------:R-:W-:Y:S01]  /*3410*/  FMNMX.FTZ R43, R122, R25, !PT ;  /* 0x000000197a2b7209 */ /* 0x000fe20007810000 */
[----:B------:R-:W-:-:S01]  /*3420*/  FFMA.FTZ R25, R42, R35, -R29 ;  /* 0x000000232a197223 */ /* 0x000fc2000001081d */
[-CC-:B------:R-:W-:Y:S01]  /*3430*/  FFMA.FTZ R42, R44, R35.reuse, -R29.reuse ;  /* 0x000000232c2a7223 */ /* 0x180fe2000001081d */
[----:B------:R-:W-:-:S01]  /*3440*/  FFMA.FTZ R44, R48, R35, -R29 ;  /* 0x00000023302c7223 */ /* 0x000fc2000001081d */
[----:B------:R-:W-:Y:S01]  /*3450*/  FFMA.FTZ R48, R56, R35, -R29 ;  /* 0x0000002338307223 */ /* 0x000fe2000001081d */
[----:B------:R-:W1:Y:S01]  /*3460*/  SHFL.BFLY PT, R124, R43, 0x2, 0x1f ;  /* 0x0c401f002b7c7f89 */ /* 0x000e6200000e0000 */
[----:B------:R-:W2:Y:S08]  /*3470*/  MUFU.EX2 R64, R64 ;  /* 0x0000004000407308 */ /* 0x000eb00000000800 */
[----:B------:R-:W3:Y:S08]  /*3480*/  MUFU.EX2 R33, R33 ;  /* 0x0000002100217308 */ /* 0x000ef00000000800 */
[----:B------:R-:W4:Y:S01]  /*3490*/  MUFU.EX2 R20, R20 ;  /* 0x0000001400147308 */ /* 0x000f220000000800 */
[----:B--2---:R-:W-:-:S01]  /*34a0*/  FADD.FTZ R26, R31, R64 ;  /* 0x000000401f1a7221 */ /* 0x004fc20000010000 */
[----:B-1----:R-:W-:Y:S01]  /*34b0*/  FMNMX.FTZ R124, R43, R124, !PT ;  /* 0x0000007c2b7c7209 */ /* 0x002fe20007810000 */
[----:B------:R-:W-:-:S01]  /*34c0*/  FFMA.FTZ R43, R50, R35, -R29 ;  /* 0x00000023322b7223 */ /* 0x000fc2000001081d */
[----:B------:R-:W-:-:S04]  /*34d0*/  FFMA.FTZ R50, R60, R35, -R29 ;  /* 0x000000233c327223 */ /* 0x000fc8000001081d */
[----:B------:R-:W1:Y:S01]  /*34e0*/  MUFU.EX2 R12, R12 ;  /* 0x0000000c000c7308 */ /* 0x000e620000000800 */
[----:B---3--:R-:W-:-:S01]  /*34f0*/  FADD.FTZ R69, R33, R26 ;  /* 0x0000001a21457221 */ /* 0x008fc20000010000 */
[----:B------:R-:W2:Y:S03]  /*3500*/  SHFL.BFLY PT, R49, R124, 0x1, 0x1f ;  /* 0x0c201f007c317f89 */ /* 0x000ea600000e0000 */
[----:B----4-:R-:W-:-:S03]  /*3510*/  FADD.FTZ R69, R20, R69 ;  /* 0x0000004514457221 */ /* 0x010fc60000010000 */
[----:B------:R-:W3:Y:S01]  /*3520*/  MUFU.EX2 R5, R5 ;  /* 0x0000000500057308 */ /* 0x000ee20000000800 */
[----:B------:R-:W-:-:S04]  /*3530*/  F2FP.SATFINITE.E4M3.F32.PACK_AB_MERGE_C R149, R20, R33, RZ ;  /* 0x000000211495723e */ /* 0x000fc800048070ff */
[----:B------:R-:W-:-:S03]  /*3540*/  F2FP.SATFINITE.E4M3.F32.PACK_AB_MERGE_C R149, R64, R31, R149 ;  /* 0x0000001f4095723e */ /* 0x000fc60004807095 */
[----:B------:R-:W4:Y:S08]  /*3550*/  MUFU.EX2 R4, R4 ;  /* 0x0000000400047308 */ /* 0x000f300000000800 */
[----:B------:R-:W5:Y:S01]  /*3560*/  MUFU.EX2 R7, R7 ;  /* 0x0000000700077308 */ /* 0x000f620000000800 */
[----:B--2---:R-:W-:Y:S01]  /*3570*/  FMNMX.FTZ R40, R124, R49, !PT ;  /* 0x000000317c287209 */ /* 0x004fe20007810000 */
[----:B------:R-:W-:Y:S01]  /*3580*/  FFMA.FTZ R49, R62, R35, -R29 ;  /* 0x000000233e317223 */ /* 0x000fe2000001081d */
[----:B------:R-:W-:-:S02]  /*3590*/  IMAD.MOV.U32 R124, RZ, RZ, R135 ;  /* 0x000000ffff7c7224 */ /* 0x000fc400078e0087 */
[C---:B------:R-:W-:Y:S01]  /*35a0*/  FSETP.NEU.FTZ.AND P2, PT, R40.reuse, -INF , PT ;  /* 0xff8000002800780b */ /* 0x040fe20003f5d000 */
[----:B------:R-:W-:-:S02]  /*35b0*/  FFMA.FTZ R51, R40, R35, -8 ;  /* 0xc100000028337423 */ /* 0x000fc40000010023 */
[----:B------:R-:W2:Y:S03]  /*35c0*/  MUFU.EX2 R6, R6 ;  /* 0x0000000600067308 */ /* 0x000ea60000000800 */
[----:B------:R-:W-:-:S05]  /*35d0*/  FSEL R51, R51, RZ, P2 ;  /* 0x000000ff33337208 */ /* 0x000fca0001000000 */
        /* <DEDUP_REMOVED lines=8> */
[----:B------:R-:W-:Y:S01]  /*3660*/  MUFU.EX2 R29, R29 ;  /* 0x0000001d001d7308 */ /* 0x000fe20000000800 */
[----:B------:R-:W-:-:S01]  /*3670*/  FFMA.FTZ R63, R10, R35, -R51 ;  /* 0x000000230a3f7223 */ /* 0x000fc20000010833 */
[-CC-:B------:R-:W-:Y:S01]  /*3680*/  FFMA.FTZ R59, R8, R35.reuse, -R51.reuse ;  /* 0x00000023083b7223 */ /* 0x180fe20000010833 */
[----:B------:R-:W-:-:S01]  /*3690*/  FFMA.FTZ R8, R82, R35, -R51 ;  /* 0x0000002352087223 */ /* 0x000fc20000010833 */
[----:B------:R-:W-:Y:S01]  /*36a0*/  FFMA.FTZ R55, R84, R35, -R51 ;  /* 0x0000002354377223 */ /* 0x000fe20000010833 */
[----:B-1----:R-:W-:-:S01]  /*36b0*/  FADD.FTZ R76, R12, R69 ;  /* 0x000000450c4c7221 */ /* 0x002fc20000010000 */
[-CC-:B------:R-:W-:Y:S01]  /*36c0*/  FFMA.FTZ R60, R86, R35.reuse, -R51.reuse ;  /* 0x00000023563c7223 */ /* 0x180fe20000010833 */
[----:B------:R-:W-:-:S01]  /*36d0*/  FFMA.FTZ R26, R74, R35, -R51 ;  /* 0x000000234a1a7223 */ /* 0x000fc20000010833 */
[----:B------:R-:W1:Y:S01]  /*36e0*/  MUFU.EX2 R52, R52 ;  /* 0x0000003400347308 */ /* 0x000e620000000800 */
[----:B---3--:R-:W-:-:S01]  /*36f0*/  FADD.FTZ R69, R5, R76 ;  /* 0x0000004c05457221 */ /* 0x008fc20000010000 */
[-CC-:B------:R-:W-:Y:S01]  /*3700*/  FFMA.FTZ R57, R100, R35.reuse, -R51.reuse ;  /* 0x0000002364397223 */ /* 0x180fe20000010833 */
[----:B------:R-:W-:-:S01]  /*3710*/  FFMA.FTZ R58, R98, R35, -R51 ;  /* 0x00000023623a7223 */ /* 0x000fc20000010833 */
[----:B------:R-:W-:Y:S01]  /*3720*/  FFMA.FTZ R62, R102, R35, -R51 ;  /* 0x00000023663e7223 */ /* 0x000fe20000010833 */
[----:B----4-:R-:W-:-:S01]  /*3730*/  FADD.FTZ R76, R4, R69 ;  /* 0x00000045044c7221 */ /* 0x010fc20000010000 */
[-CC-:B------:R-:W-:Y:S01]  /*3740*/  FFMA.FTZ R67, R96, R35.reuse, -R51.reuse ;  /* 0x0000002360437223 */ /* 0x180fe20000010833 */
[----:B------:R-:W-:-:S01]  /*3750*/  FFMA.FTZ R61, R104, R35, -R51 ;  /* 0x00000023683d7223 */ /* 0x000fc20000010833 */
[----:B------:R-:W3:Y:S01]  /*3760*/  MUFU.EX2 R53, R53 ;  /* 0x0000003500357308 */ /* 0x000ee20000000800 */
[----:B-----5:R-:W-:-:S01]  /*3770*/  FADD.FTZ R71, R7, R76 ;  /* 0x0000004c07477221 */ /* 0x020fc20000010000 */
[-CC-:B------:R-:W-:Y:S01]  /*3780*/  FFMA.FTZ R28, R28, R35.reuse, -R51.reuse ;  /* 0x000000231c1c7223 */ /* 0x180fe20000010833 */
[----:B------:R-:W-:-:S01]  /*3790*/  FFMA.FTZ R65, R94, R35, -R51 ;  /* 0x000000235e417223 */ /* 0x000fc20000010833 */
[----:B------:R-:W-:Y:S01]  /*37a0*/  FFMA.FTZ R68, R106, R35, -R51 ;  /* 0x000000236a447223 */ /* 0x000fe20000010833 */
[----:B--2---:R-:W-:-:S01]  /*37b0*/  FADD.FTZ R76, R6, R71 ;  /* 0x00000047064c7221 */ /* 0x004fc20000010000 */
[----:B------:R-:W-:Y:S01]  /*37c0*/  F2FP.SATFINITE.E4M3.F32.PACK_AB_MERGE_C R151, R7, R4, RZ ;  /* 0x000000040797723e */ /* 0x000fe200048070ff */
[----:B------:R-:W-:-:S01]  /*37d0*/  FFMA.FTZ R3, R92, R35, -R51 ;  /* 0x000000235c037223 */ /* 0x000fc20000010833 */
[----:B------:R-:W2:Y:S01]  /*37e0*/  MUFU.EX2 R54, R54 ;  /* 0x0000003600367308 */ /* 0x000ea20000000800 */
[----:B-1----:R-:W-:-:S01]  /*37f0*/  FADD.FTZ R10, R29, R52 ;  /* 0x000000341d0a7221 */ /* 0x002fc20000010000 */
[----:B------:R-:W-:Y:S01]  /*3800*/  FADD.FTZ R76, R9, R76 ;  /* 0x0000004c094c7221 */ /* 0x000fe20000010000 */
[----:B------:R-:W-:-:S01]  /*3810*/  FFMA.FTZ R108, R108, R35, -R51 ;  /* 0x000000236c6c7223 */ /* 0x000fc20000010833 */
[-CC-:B------:R-:W-:Y:S01]  /*3820*/  FFMA.FTZ R110, R110, R35.reuse, -R51.reuse ;  /* 0x000000236e6e7223 */ /* 0x180fe20000010833 */
[----:B------:R-:W-:-:S01]  /*3830*/  FFMA.FTZ R66, R66, R35, -R51 ;  /* 0x0000002342427223 */ /* 0x000fc20000010833 */
[----:B------:R-:W-:Y:S01]  /*3840*/  F2FP.SATFINITE.E4M3.F32.PACK_AB_MERGE_C R151, R5, R12, R151 ;  /* 0x0000000c0597723e */ /* 0x000fe20004807097 */
[----:B------:R-:W-:-:S01]  /*3850*/  FFMA.FTZ R114, R114, R35, -R51 ;  /* 0x0000002372727223 */ /* 0x000fc20000010833 */
[----:B------:R-:W1:Y:S01]  /*3860*/  MUFU.EX2 R37, R37 ;  /* 0x0000002500257308 */ /* 0x000e620000000800 */
[----:B---3--:R-:W-:-:S01]  /*3870*/  FADD.FTZ R27, R53, R10 ;  /* 0x0000000a351b7221 */ /* 0x008fc20000010000 */
[-CC-:B------:R-:W-:Y:S01]  /*3880*/  FFMA.FTZ R116, R116, R35.reuse, -R51.reuse ;  /* 0x0000002374747223 */ /* 0x180fe20000010833 */
[----:B------:R-:W-:-:S01]  /*3890*/  FFMA.FTZ R118, R118, R35, -R51 ;  /* 0x0000002376767223 */ /* 0x000fc20000010833 */
[-CC-:B------:R-:W-:Y:S01]  /*38a0*/  FFMA.FTZ R32, R32, R35.reuse, -R51.reuse ;  /* 0x0000002320207223 */ /* 0x180fe20000010833 */
[----:B------:R-:W-:-:S01]  /*38b0*/  FFMA.FTZ R120, R120, R35, -R51 ;  /* 0x0000002378787223 */ /* 0x000fc20000010833 */
[----:B------:R-:W-:Y:S01]  /*38c0*/  SHF.R.S32.HI R78, RZ, 0x1f, R89 ;  /* 0x0000001fff4e7819 */ /* 0x000fe20000011459 */
[----:B------:R-:W-:Y:S01]  /*38d0*/  IMAD.MOV.U32 R106, RZ, RZ, R135 ;  /* 0x000000ffff6a7224 */ /* 0x000fe200078e0087 */
[----:B------:R-:W3:Y:S01]  /*38e0*/  MUFU.EX2 R14, R14 ;  /* 0x0000000e000e7308 */ /* 0x000ee20000000800 */
[----:B--2---:R-:W-:-:S01]  /*38f0*/  FADD.FTZ R10, R54, R27 ;  /* 0x0000001b360a7221 */ /* 0x004fc20000010000 */
[----:B------:R-:W-:Y:S01]  /*3900*/  F2FP.SATFINITE.E4M3.F32.PACK_AB_MERGE_C R53, R54, R53, RZ ;  /* 0x000000353635723e */ /* 0x000fe200048070ff */
[----:B------:R-:W-:-:S02]  /*3910*/  IMAD.MOV.U32 R104, RZ, RZ, R135 ;  /* 0x000000ffff687224 */ /* 0x000fc400078e0087 */
[----:B------:R-:W-:Y:S01]  /*3920*/  IMAD.MOV.U32 R102, RZ, RZ, R135 ;  /* 0x000000ffff667224 */ /* 0x000fe200078e0087 */
[----:B------:R-:W-:Y:S01]  /*3930*/  F2FP.SATFINITE.E4M3.F32.PACK_AB_MERGE_C R148, R52, R29, R53 ;  /* 0x0000001d3494723e */ /* 0x000fe20004807035 */
[----:B------:R-:W-:Y:S01]  /*3940*/  IMAD.MOV.U32 R100, RZ, RZ, R135 ;  /* 0x000000ffff647224 */ /* 0x000fe200078e0087 */
[----:B------:R-:W2:Y:S01]  /*3950*/  MUFU.EX2 R56, R56 ;  /* 0x0000003800387308 */ /* 0x000ea20000000800 */
[----:B-1----:R-:W-:-:S01]  /*3960*/  FADD.FTZ R27, R37, R10 ;  /* 0x0000000a251b7221 */ /* 0x002fc20000010000 */
[----:B------:R-:W-:Y:S01]  /*3970*/  LEA.HI R10, R78, R89, RZ, 0x7 ;  /* 0x000000594e0a7211 */ /* 0x000fe200078f38ff */
[--C-:B------:R-:W-:Y:S02]  /*3980*/  IMAD.MOV.U32 R98, RZ, RZ, R135.reuse ;  /* 0x000000ffff627224 */ /* 0x100fe400078e0087 */
[--C-:B------:R-:W-:Y:S02]  /*3990*/  IMAD.MOV.U32 R96, RZ, RZ, R135.reuse ;  /* 0x000000ffff607224 */ /* 0x100fe400078e0087 */
[----:B------:R-:W-:Y:S01]  /*39a0*/  IMAD.MOV.U32 R94, RZ, RZ, R135 ;  /* 0x000000ffff5e7224 */ /* 0x000fe200078e0087 */
[----:B------:R-:W1:Y:S01]  /*39b0*/  MUFU.EX2 R59, R59 ;  /* 0x0000003b003b7308 */ /* 0x000e620000000800 */
[----:B---3--:R-:W-:-:S01]  /*39c0*/  FADD.FTZ R27, R14, R27 ;  /* 0x0000001b0e1b7221 */ /* 0x008fc20000010000 */
[----:B------:R-:W-:-:S02]  /*39d0*/  IMAD.MOV.U32 R92, RZ, RZ, R135 ;  /* 0x000000ffff5c7224 */ /* 0x000fc400078e0087 */
[--C-:B------:R-:W-:Y:S02]  /*39e0*/  IMAD.MOV.U32 R90, RZ, RZ, R135.reuse ;  /* 0x000000ffff5a7224 */ /* 0x100fe400078e0087 */
[----:B------:R-:W-:Y:S02]  /*39f0*/  IMAD.MOV.U32 R89, RZ, RZ, R135 ;  /* 0x000000ffff597224 */ /* 0x000fe400078e0087 */
[----:B------:R-:W3:Y:S01]  /*3a00*/  MUFU.EX2 R8, R8 ;  /* 0x0000000800087308 */ /* 0x000ee20000000800 */
[----:B--2---:R-:W-:-:S01]  /*3a10*/  FADD.FTZ R74, R56, R27 ;  /* 0x0000001b384a7221 */ /* 0x004fc20000010000 */
[-CC-:B------:R-:W-:Y:S01]  /*3a20*/  FFMA.FTZ R27, R112, R35.reuse, -R51.reuse ;  /* 0x00000023701b7223 */ /* 0x180fe20000010833 */
[----:B------:R-:W-:-:S01]  /*3a30*/  FFMA.FTZ R51, R122, R35, -R51 ;  /* 0x000000237a337223 */ /* 0x000fc20000010833 */
[--C-:B------:R-:W-:Y:S02]  /*3a40*/  IMAD.MOV.U32 R122, RZ, RZ, R135.reuse ;  /* 0x000000ffff7a7224 */ /* 0x100fe400078e0087 */
[----:B------:R-:W-:-:S02]  /*3a50*/  IMAD.MOV.U32 R112, RZ, RZ, R135 ;  /* 0x000000ffff707224 */ /* 0x000fc400078e0087 */
[----:B------:R-:W2:Y:S01]  /*3a60*/  MUFU.EX2 R55, R55 ;  /* 0x0000003700377308 */ /* 0x000ea20000000800 */
[----:B-1----:R-:W-:-:S01]  /*3a70*/  FADD.FTZ R69, R59, R74 ;  /* 0x0000004a3b457221 */ /* 0x002fc20000010000 */
[----:B------:R-:W-:-:S04]  /*3a80*/  F2FP.SATFINITE.E4M3.F32.PACK_AB_MERGE_C R56, R59, R56, RZ ;  /* 0x000000383b38723e */ /* 0x000fc800048070ff */
[----:B------:R-:W-:Y:S02]  /*3a90*/  F2FP.SATFINITE.E4M3.F32.PACK_AB_MERGE_C R150, R14, R37, R56 ;  /* 0x000000250e96723e */ /* 0x000fe40004807038 */
        /* <DEDUP_REMOVED lines=12> */
[----:B------:R-:W2:Y:S01]  /*3b60*/  MUFU.EX2 R57, R57 ;  /* 0x0000003900397308 */ /* 0x000ea20000000800 */
[----:B-1----:R-:W-:-:S01]  /*3b70*/  FADD.FTZ R74, R63, R74 ;  /* 0x0000004a3f4a7221 */ /* 0x002fc20000010000 */
[----:B------:R-:W-:-:S04]  /*3b80*/  F2FP.SATFINITE.E4M3.F32.PACK_AB_MERGE_C R60, R63, R60, RZ ;  /* 0x0000003c3f3c723e */ /* 0x000fc800048070ff */
[----:B------:R-:W-:Y:S01]  /*3b90*/  F2FP.SATFINITE.E4M3.F32.PACK_AB_MERGE_C R144, R55, R8, R60 ;  /* 0x000000083790723e */ /* 0x000fe2000480703c */
[----:B------:R-:W-:Y:S01]  /*3ba0*/  VIADD R8, R88, 0xfffffffe ;  /* 0xfffffffe58087836 */ /* 0x000fe20000000000 */
[----:B------:R-:W1:Y:S01]  /*3bb0*/  MUFU.EX2 R70, R70 ;  /* 0x0000004600467308 */ /* 0x000e620000000800 */
[----:B---3--:R-:W-:-:S01]  /*3bc0*/  FADD.FTZ R73, R13, R76 ;  /* 0x0000004c0d497221 */ /* 0x008fc20000010000 */
[----:B------:R-:W-:-:S06]  /*3bd0*/  IMAD.MOV.U32 R88, RZ, RZ, R135 ;  /* 0x000000ffff587224 */ /* 0x000fcc00078e0087 */
        /* <DEDUP_REMOVED lines=11> */
[C---:B---3--:R-:W-:Y:S01]  /*3c90*/  F2FP.SATFINITE.E4M3.F32.PACK_AB_MERGE_C R147, R30.reuse, R15, RZ ;  /* 0x0000000f1e93723e */ /* 0x048fe200048070ff */
[----:B------:R-:W-:-:S03]  /*3ca0*/  FADD.FTZ R30, R30, R7 ;  /* 0x000000071e1e7221 */ /* 0x000fc60000010000 */
[----:B------:R-:W-:Y:S01]  /*3cb0*/  F2FP.SATFINITE.E4M3.F32.PACK_AB_MERGE_C R147, R70, R13, R147 ;  /* 0x0000000d4693723e */ /* 0x000fe20004807093 */
[----:B------:R-:W-:-:S02]  /*3cc0*/  FADD.FTZ R11, R21, R30 ;  /* 0x0000001e150b7221 */ /* 0x000fc40000010000 */
[----:B------:R-:W3:Y:S01]  /*3cd0*/  MUFU.EX2 R34, R34 ;  /* 0x0000002200227308 */ /* 0x000ee20000000800 */
[----:B--2---:R-:W-:-:S01]  /*3ce0*/  FADD.FTZ R4, R67, R4 ;  /* 0x0000000443047221 */ /* 0x004fc20000010000 */
[----:B------:R-:W-:-:S04]  /*3cf0*/  F2FP.SATFINITE.E4M3.F32.PACK_AB_MERGE_C R62, R67, R62, RZ ;  /* 0x0000003e433e723e */ /* 0x000fc800048070ff */
[----:B------:R-:W-:Y:S02]  /*3d00*/  F2FP.SATFINITE.E4M3.F32.PACK_AB_MERGE_C R146, R58, R57, R62 ;  /* 0x000000393a92723e */ /* 0x000fe4000480703e */
        /* <DEDUP_REMOVED lines=15> */
[C---:B-1----:R-:W-:Y:S01]  /*3e00*/  F2FP.SATFINITE.E4M3.F32.PACK_AB_MERGE_C R65, R68.reuse, R65, RZ ;  /* 0x000000414441723e */ /* 0x042fe200048070ff */
[----:B------:R-:W-:-:S03]  /*3e10*/  FADD.FTZ R68, R68, R11 ;  /* 0x0000000b44447221 */ /* 0x000fc60000010000 */
[----:B------:R-:W-:-:S03]  /*3e20*/  F2FP.SATFINITE.E4M3.F32.PACK_AB_MERGE_C R140, R28, R61, R65 ;  /* 0x0000003d1c8c723e */ /* 0x000fc60004807041 */
        /* <DEDUP_REMOVED lines=8> */
[----:B------:R3:W4:Y:S01]  /*3eb0*/  MUFU.EX2 R69, R110 ;  /* 0x0000006e00457308 */ /* 0x0007220000000800 */
[----:B--2---:R-:W-:-:S07]  /*3ec0*/  FADD.FTZ R11, R39, R4 ;  /* 0x00000004270b7221 */ /* 0x004fce0000010000 */
[----:B------:R-:W2:Y:S01]  /*3ed0*/  MUFU.EX2 R27, R27 ;  /* 0x0000001b001b7308 */ /* 0x000ea20000000800 */
[----:B-1----:R-:W-:-:S01]  /*3ee0*/  FADD.FTZ R4, R108, R9 ;  /* 0x000000096c047221 */ /* 0x002fc20000010000 */
[----:B---3--:R-:W-:-:S06]  /*3ef0*/  IMAD.MOV.U32 R110, RZ, RZ, R135 ;  /* 0x000000ffff6e7224 */ /* 0x008fcc00078e0087 */
[----:B------:R-:W1:Y:S01]  /*3f00*/  MUFU.EX2 R66, R66 ;  /* 0x0000004200427308 */ /* 0x000e620000000800 */
[----:B----4-:R-:W-:-:S01]  /*3f10*/  FADD.FTZ R4, R69, R4 ;  /* 0x0000000445047221 */ /* 0x010fc20000010000 */
[----:B------:R-:W-:-:S04]  /*3f20*/  F2FP.SATFINITE.E4M3.F32.PACK_AB_MERGE_C R108, R69, R108, RZ ;  /* 0x0000006c456c723e */ /* 0x000fc800048070ff */
[----:B------:R-:W-:Y:S01]  /*3f30*/  F2FP.SATFINITE.E4M3.F32.PACK_AB_MERGE_C R142, R26, R3, R108 ;  /* 0x000000031a8e723e */ /* 0x000fe2000480706c */
[----:B------:R-:W-:Y:S01]  /*3f40*/  IMAD.MOV.U32 R108, RZ, RZ, R135 ;  /* 0x000000ffff6c7224 */ /* 0x000fe200078e0087 */
[----:B------:R-:W3:Y:S01]  /*3f50*/  MUFU.EX2 R114, R114 ;  /* 0x0000007200727308 */ /* 0x000ee20000000800 */
[----:B--2---:R-:W-:-:S07]  /*3f60*/  FADD.FTZ R9, R27, R4 ;  /* 0x000000041b097221 */ /* 0x004fce0000010000 */
[----:B------:R2:W4:Y:S01]  /*3f70*/  MUFU.EX2 R7, R116 ;  /* 0x0000007400077308 */ /* 0x0005220000000800 */
[----:B-1----:R-:W-:-:S07]  /*3f80*/  FADD.FTZ R9, R66, R9 ;  /* 0x0000000942097221 */ /* 0x002fce0000010000 */
[----:B------:R-:W1:Y:S01]  /*3f90*/  MUFU.EX2 R42, R42 ;  /* 0x0000002a002a7308 */ /* 0x000e620000000800 */
[----:B---3--:R-:W-:-:S01]  /*3fa0*/  FADD.FTZ R4, R114, R9 ;  /* 0x0000000972047221 */ /* 0x008fc20000010000 */
[----:B--2---:R-:W-:-:S06]  /*3fb0*/  IMAD.MOV.U32 R116, RZ, RZ, R135 ;  /* 0x000000ffff747224 */ /* 0x004fcc00078e0087 */
[----:B------:R-:W2:Y:S01]  /*3fc0*/  MUFU.EX2 R118, R118 ;  /* 0x0000007600767308 */ /* 0x000ea20000000800 */
[C---:B----4-:R-:W-:Y:S01]  /*3fd0*/  F2FP.SATFINITE.E4M3.F32.PACK_AB_MERGE_C R114, R7.reuse, R114, RZ ;  /* 0x000000720772723e */ /* 0x050fe200048070ff */
[----:B------:R-:W-:-:S03]  /*3fe0*/  FADD.FTZ R7, R7, R4 ;  /* 0x0000000407077221 */ /* 0x000fc60000010000 */
[----:B------:R-:W-:Y:S01]  /*3ff0*/  F2FP.SATFINITE.E4M3.F32.PACK_AB_MERGE_C R136, R66, R27, R114 ;  /* 0x0000001b4288723e */ /* 0x000fe20004807072 */
[----:B------:R-:W-:Y:S02]  /*4000*/  IMAD.MOV.U32 R114, RZ, RZ, R135 ;  /* 0x000000ffff727224 */ /* 0x000fe400078e0087 */
[----:B------:R-:W-:Y:S01]  /*4010*/  MUFU.EX2 R45, R45 ;  /* 0x0000002d002d7308 */ /* 0x000fe20000000800 */
[C---:B-1----:R-:W-:Y:S01]  /*4020*/  F2FP.SATFINITE.E4M3.F32.PACK_AB_MERGE_C R39, R42.reuse, R39, RZ ;  /* 0x000000272a27723e */ /* 0x042fe200048070ff */
[----:B------:R-:W-:-:S03]  /*4030*/  FADD.FTZ R42, R42, R11 ;  /* 0x0000000b2a2a7221 */ /* 0x000fc60000010000 */
[----:B------:R-:W-:-:S03]  /*4040*/  F2FP.SATFINITE.E4M3.F32.PACK_AB_MERGE_C R143, R36, R25, R39 ;  /* 0x00000019248f723e */ /* 0x000fc60004807027 */
[----:B------:R-:W1:Y:S01]  /*4050*/  MUFU.EX2 R46, R46 ;  /* 0x0000002e002e7308 */ /* 0x000e620000000800 */
[----:B--2---:R-:W-:-:S07]  /*4060*/  FADD.FTZ R4, R118, R7 ;  /* 0x0000000776047221 */ /* 0x004fce0000010000 */
[----:B------:R-:W2:Y:S08]  /*4070*/  MUFU.EX2 R43, R43 ;  /* 0x0000002b002b7308 */ /* 0x000eb00000000800 */
[----:B------:R-:W3:Y:S01]  /*4080*/  MUFU.EX2 R5, R32 ;  /* 0x0000002000057308 */ /* 0x000ee20000000800 */
[----:B-1----:R-:W-:-:S07]  /*4090*/  F2FP.SATFINITE.E4M3.F32.PACK_AB_MERGE_C R6, R46, R45, RZ ;  /* 0x0000002d2e06723e */ /* 0x002fce00048070ff */
[----:B------:R-:W1:Y:S01]  /*40a0*/  MUFU.EX2 R44, R44 ;  /* 0x0000002c002c7308 */ /* 0x000e620000000800 */
[----:B--2---:R-:W-:-:S07]  /*40b0*/  FADD.FTZ R11, R43, R42 ;  /* 0x0000002a2b0b7221 */ /* 0x004fce0000010000 */
[----:B------:R-:W2:Y:S01]  /*40c0*/  MUFU.EX2 R120, R120 ;  /* 0x0000007800787308 */ /* 0x000ea20000000800 */
[----:B---3--:R-:W-:-:S07]  /*40d0*/  FADD.FTZ R7, R5, R4 ;  /* 0x0000000405077221 */ /* 0x008fce0000010000 */
[----:B------:R-:W-:Y:S01]  /*40e0*/  MUFU.EX2 R49, R49 ;  /* 0x0000003100317308 */ /* 0x000fe20000000800 */
[C---:B-1----:R-:W-:Y:S01]  /*40f0*/  F2FP.SATFINITE.E4M3.F32.PACK_AB_MERGE_C R137, R44.reuse, R43, R6 ;  /* 0x0000002b2c89723e */ /* 0x042fe20004807006 */
[----:B------:R-:W-:-:S04]  /*4100*/  FADD.FTZ R44, R44, R11 ;  /* 0x0000000b2c2c7221 */ /* 0x000fc80000010000 */
[----:B------:R-:W-:Y:S02]  /*4110*/  FADD.FTZ R45, R45, R44 ;  /* 0x0000002c2d2d7221 */ /* 0x000fe40000010000 */
[----:B------:R-:W1:Y:S01]  /*4120*/  MUFU.EX2 R50, R50 ;  /* 0x0000003200327308 */ /* 0x000e620000000800 */
[----:B--2---:R-:W-:-:S01]  /*4130*/  FADD.FTZ R4, R120, R7 ;  /* 0x0000000778047221 */ /* 0x004fc20000010000 */
[----:B------:R-:W-:Y:S01]  /*4140*/  SHF.R.S32.HI R7, RZ, 0x7, R10 ;  /* 0x00000007ff077819 */ /* 0x000fe2000001140a */
[----:B------:R-:W-:-:S03]  /*4150*/  FADD.FTZ R46, R46, R45 ;  /* 0x0000002d2e2e7221 */ /* 0x000fc60000010000 */
[----:B------:R-:W-:Y:S02]  /*4160*/  VIMNMX R7, RZ, R7, !PT ;  /* 0x00000007ff077248 */ /* 0x000fe40007fe0100 */
[----:B------:R-:W2:Y:S02]  /*4170*/  MUFU.EX2 R47, R47 ;  /* 0x0000002f002f7308 */ /* 0x000ea40000000800 */
[----:B------:R-:W-:-:S06]  /*4180*/  ISETP.GE.AND P2, PT, R8, R7, PT ;  /* 0x000000070800720c */ /* 0x000fcc0003f46270 */
[----:B------:R-:W3:Y:S01]  /*4190*/  MUFU.EX2 R48, R48 ;  /* 0x0000003000307308 */ /* 0x000ee20000000800 */
[----:B-1----:R-:W-:-:S07]  /*41a0*/  F2FP.SATFINITE.E4M3.F32.PACK_AB_MERGE_C R6, R50, R49, RZ ;  /* 0x000000313206723e */ /* 0x002fce00048070ff */
[----:B------:R-:W1:Y:S01]  /*41b0*/  MUFU.EX2 R51, R51 ;  /* 0x0000003300337308 */ /* 0x000e620000000800 */
[----:B--2---:R-:W-:-:S01]  /*41c0*/  FADD.FTZ R9, R47, R46 ;  /* 0x0000002e2f097221 */ /* 0x004fc20000010000 */
[----:B---3--:R-:W-:-:S03]  /*41d0*/  F2FP.SATFINITE.E4M3.F32.PACK_AB_MERGE_C R139, R48, R47, R6 ;  /* 0x0000002f308b723e */ /* 0x008fc60004807006 */
[----:B------:R-:W-:-:S04]  /*41e0*/  FADD.FTZ R48, R48, R9 ;  /* 0x0000000930307221 */ /* 0x000fc80000010000 */
[----:B------:R-:W-:Y:S01]  /*41f0*/  FADD.FTZ R3, R49, R48 ;  /* 0x0000003031037221 */ /* 0x000fe20000010000 */
[----:B-1----:R-:W-:-:S03]  /*4200*/  F2FP.SATFINITE.E4M3.F32.PACK_AB_MERGE_C R6, R51, R120, RZ ;  /* 0x000000783306723e */ /* 0x002fc600048070ff */
[----:B------:R-:W-:Y:S01]  /*4210*/  FADD.FTZ R3, R50, R3 ;  /* 0x0000000332037221 */ /* 0x000fe20000010000 */
[----:B------:R-:W-:-:S01]  /*4220*/  FADD.FTZ R4, R51, R4 ;  /* 0x0000000433047221 */ /* 0x000fc20000010000 */
[--C-:B------:R-:W-:Y:S01]  /*4230*/  IMAD.MOV.U32 R120, RZ, RZ, R135.reuse ;  /* 0x000000ffff787224 */ /* 0x100fe200078e0087 */
[----:B------:R-:W-:Y:S01]  /*4240*/  F2FP.SATFINITE.E4M3.F32.PACK_AB_MERGE_C R138, R5, R118, R6 ;  /* 0x00000076058a723e */ /* 0x000fe20004807006 */
[----:B------:R-:W-:Y:S01]  /*4250*/  IMAD.MOV.U32 R118, RZ, RZ, R135 ;  /* 0x000000ffff767224 */ /* 0x000fe200078e0087 */
[----:B------:R-:W-:Y:S06]  /*4260*/  @!P2 BRA `(.L_x_1536) ;  /* 0x0000002c0094a947 */ /* 0x000fec0003800000 */
[----:B------:R-:W-:Y:S01]  /*4270*/  IMAD.MOV.U32 R6, RZ, RZ, R72 ;  /* 0x000000ffff067224 */ /* 0x000fe200078e0048 */
[----:B------:R-:W-:Y:S01]  /*4280*/  CS2R R134, SRZ ;  /* 0x0000000000867805 */ /* 0x000fe2000001ff00 */
[----:B------:R-:W-:Y:S01]  /*4290*/  IMAD.MOV.U32 R5, RZ, RZ, R40 ;  /* 0x000000ffff057224 */ /* 0x000fe200078e0028 */
[----:B------:R-:W-:Y:S01]  /*42a0*/  CS2R R132, SRZ ;  /* 0x0000000000847805 */ /* 0x000fe2000001ff00 */
[----:B------:R-:W-:Y:S01]  /*42b0*/  IMAD.MOV.U32 R9, RZ, RZ, R2 ;  /* 0x000000ffff097224 */ /* 0x000fe200078e0002 */
        /* <DEDUP_REMOVED lines=22> */
[----:B------:R-:W-:Y:S01]  /*4420*/  UMOV UR17, UR38 ;  /* 0x0000002600117c82 */ /* 0x000fe20008000000 */
[----:B------:R-:W-:Y:S01]  /*4430*/  ULDC UR20, c[0x0][0x288] ;  /* 0x0000a20000147ab9 */ /* 0x000fe20000000800 */
[----:B------:R-:W-:Y:S01]  /*4440*/  ULDC UR21, c[0x0][0x404] ;  /* 0x0001010000157ab9 */ /* 0x000fe20000000800 */
[----:B------:R-:W-:-:S05]  /*4450*/  ULDC.64 UR18, c[0x0][0x3f8] ;  /* 0x0000fe0000127ab9 */ /* 0x000fca0000000a00 */
.L_x_1546:
[----:B------:R-:W-:-:S04]  /*4460*/  UISETP.NE.AND UP0, UPT, UR17, 0x1, UPT ;  /* 0x000000011100788c */ /* 0x000fc8000bf05270 */
[----:B------:R-:W-:-:S06]  /*4470*/  USEL UR6, URZ, 0x1, UP0 ;  /* 0x000000013f067887 */ /* 0x000fcc0008000000 */
[----:B------:R-:W-:Y:S01]  /*4480*/  LOP3.LUT R2, R9, UR6, RZ, 0x3c, !PT ;  /* 0x0000000609027c12 */ /* 0x000fe2000f8e3cff */
[----:B------:R-:W-:Y:S06]  /*4490*/  @!P1 BRA `(.L_x_1537) ;  /* 0x0000000000049947 */ /* 0x000fec0003800000 */
[----:B------:R-:W-:Y:S01]  /*44a0*/  BPT.TRAP 0x1 ;  /* 0x000000040000795c */ /* 0x000fe20000300000 */
.L_x_1537:
[----:B------:R-:W-:Y:S01]  /*44b0*/  UIADD3 UR38, UR17, 0x1, URZ ;  /* 0x0000000111267890 */ /* 0x000fe2000fffe03f */
[----:B------:R-:W-:-:S03]  /*44c0*/  SHF.L.U32 R10, R2, 0x1f, RZ ;  /* 0x0000001f020a7819 */ /* 0x000fc600000006ff */
[----:B------:R-:W-:-:S04]  /*44d0*/  UISETP.NE.AND UP0, UPT, UR38, 0x2, UPT ;  /* 0x000000022600788c */ /* 0x000fc8000bf05270 */
[----:B------:R-:W-:-:S04]  /*44e0*/  USEL UR38, UR38, URZ, UP0 ;  /* 0x0000003f26267287 */ /* 0x000fc80008000000 */
[----:B------:R-:W-:-:S09]  /*44f0*/  ULEA UR22, UR38, UR39, 0x3 ;  /* 0x0000002726167291 */ /* 0x000fd2000f8e183f */
[----:B------:R1:W2:Y:S01]  /*4500*/  SYNCS.PHASECHK.TRANS64.TRYWAIT P2, [UR22+0x19c30], R10 ;  /* 0x019c300aff0075a7 */ /* 0x0002a20008040156 */
[----:B------:R-:W-:Y:S05]  /*4510*/  @!P1 BRA `(.L_x_1538) ;  /* 0x0000000000049947 */ /* 0x000fea0003800000 */
[----:B------:R-:W-:Y:S01]  /*4520*/  BPT.TRAP 0x1 ;  /* 0x000000040000795c */ /* 0x000fe20000300000 */
.L_x_1538:
[----:B--2---:R-:W-:Y:S05]  /*4530*/  @P2 BRA `(.L_x_1539) ;  /* 0x0000000000082947 */ /* 0x004fea0003800000 */
[----:B------:R-:W2:Y:S02]  /*4540*/  SYNCS.PHASECHK.TRANS64.TRYWAIT P2, [UR22+0x19c30], R10 ;  /* 0x019c300aff0075a7 */ /* 0x000ea40008040156 */
[----:B--2---:R-:W-:Y:S05]  /*4550*/  @!P2 BRA `(.L_x_1540) ;  /* 0x000000a00034a947 */ /* 0x004fea0003800000 */
.L_x_1539:
        /* <DEDUP_REMOVED lines=17> */
.L_x_1541:
[----:B------:R-:W-:Y:S01]  /*4670*/  ULEA UR7, UR17, UR39, 0x3 ;  /* 0x0000002711077291 */ /* 0x000fe2000f8e183f */
[----:B------:R-:W-:-:S08]  /*4680*/  SHF.L.U32 R9, R9, 0x1f, RZ ;  /* 0x0000001f09097819 */ /* 0x000fd000000006ff */
[----:B------:R3:W4:Y:S01]  /*4690*/  SYNCS.PHASECHK.TRANS64.TRYWAIT P2, [UR7+0x19c50], R9 ;  /* 0x019c5009ff0075a7 */ /* 0x0007220008040147 */
[----:B------:R-:W-:Y:S05]  /*46a0*/  @!P1 BRA `(.L_x_1542) ;  /* 0x0000000000049947 */ /* 0x000fea0003800000 */
[----:B------:R-:W-:Y:S01]  /*46b0*/  BPT.TRAP 0x1 ;  /* 0x000000040000795c */ /* 0x000fe20000300000 */
.L_x_1542:
[----:B----4-:R-:W-:Y:S05]  /*46c0*/  @P2 BRA `(.L_x_1543) ;  /* 0x0000000000082947 */ /* 0x010fea0003800000 */
[----:B------:R-:W4:Y:S02]  /*46d0*/  SYNCS.PHASECHK.TRANS64.TRYWAIT P2, [UR7+0x19c50], R9 ;  /* 0x019c5009ff0075a7 */ /* 0x000f240008040147 */
[----:B----4-:R-:W-:Y:S05]  /*46e0*/  @!P2 BRA `(.L_x_1544) ;  /* 0x0000009c00e8a947 */ /* 0x010fea0003800000 */
.L_x_1543:
[----:B------:R-:W-:Y:S01]  /*46f0*/  UIADD3 UR6, UR39, 0x3000, URZ ;  /* 0x0000300027067890 */ /* 0x000fe2000fffe03f */
[----:B------:R-:W-:Y:S01]  /*4700*/  WARPGROUP.ARRIVE ;  /* 0x00000000000079c5 */ /* 0x000fe20000000000 */
[----:B------:R-:W-:Y:S01]  /*4710*/  UMOV UR11, 0x40000040 ;  /* 0x40000040000b7882 */ /* 0x000fe20000000000 */
[C---:B-1-3--:R-:W-:Y:S01]  /*4720*/  FMUL.FTZ R9, R0.reuse, R24 ;  /* 0x0000001800097220 */ /* 0x04afe20000410000 */
[----:B------:R-:W-:Y:S01]  /*4730*/  USHF.R.U32.HI UR6, URZ, 0x4, UR6 ;  /* 0x000000043f067899 */ /* 0x000fe20008011606 */
[C---:B------:R-:W-:Y:S01]  /*4740*/  FMUL.FTZ R24, R0.reuse, R33 ;  /* 0x0000002100187220 */ /* 0x040fe20000410000 */
[C---:B------:R-:W-:Y:S01]  /*4750*/  FMUL.FTZ R33, R0.reuse, R42 ;  /* 0x0000002a00217220 */ /* 0x040fe20000410000 */
[C---:B------:R-:W-:Y:S01]  /*4760*/  FMUL.FTZ R42, R0.reuse, R51 ;  /* 0x00000033002a7220 */ /* 0x040fe20000410000 */
[----:B------:R-:W-:Y:S01]  /*4770*/  ULOP3.LUT UR6, UR6, 0x3fff, URZ, 0xc0, !UPT ;  /* 0x00003fff06067892 */ /* 0x000fe2000f8ec03f */
[----:B------:R-:W1:Y:S01]  /*4780*/  LDC R51, c[0x0][0x2e0] ;  /* 0x0000b800ff337b82 */ /* 0x000e620000000800 */
[C---:B------:R-:W-:Y:S01]  /*4790*/  FMUL.FTZ R14, R0.reuse, R29 ;  /* 0x0000001d000e7220 */ /* 0x040fe20000410000 */
[C---:B------:R-:W-:Y:S01]  /*47a0*/  FMUL.FTZ R29, R0.reuse, R38 ;  /* 0x00000026001d7220 */ /* 0x040fe20000410000 */
[----:B------:R-:W-:Y:S01]  /*47b0*/  ULOP3.LUT UR6, UR6, 0x10000, URZ, 0xfc, !UPT ;  /* 0x0001000006067892 */ /* 0x000fe2000f8efc3f */
[C---:B------:R-:W-:Y:S01]  /*47c0*/  FMUL.FTZ R38, R0.reuse, R47 ;  /* 0x0000002f00267220 */ /* 0x040fe20000410000 */
[----:B------:R-:W-:Y:S01]  /*47d0*/  UISETP.NE.U32.AND UP0, UPT, UR18, URZ, UPT ;  /* 0x0000003f1200728c */ /* 0x000fe2000bf05070 */
[----:B------:R-:W-:Y:S01]  /*47e0*/  IMAD.MOV.U32 R47, RZ, RZ, -0x80 ;  /* 0xffffff80ff2f7424 */ /* 0x000fe200078e00ff */
[----:B------:R-:W-:Y:S01]  /*47f0*/  UIMAD UR6, UR17, 0x300, UR6 ;  /* 0x00000300110678a4 */ /* 0x000fe2000f8e0206 */
[----:B------:R-:W-:Y:S01]  /*4800*/  FMUL.FTZ R21, R0, R32 ;  /* 0x0000002000157220 */ /* 0x000fe20000410000 */
[----:B------:R-:W-:Y:S01]  /*4810*/  UISETP.NE.AND.EX UP0, UPT, UR19, URZ, UPT, UP0 ;  /* 0x0000003f1300728c */ /* 0x000fe2000bf05300 */
[----:B------:R-:W-:-:S02]  /*4820*/  IMAD R47, R8, R47, 0x1 ;  /* 0x00000001082f7424 */ /* 0x000fc400078e022f */
[C---:B------:R-:W-:Y:S01]  /*4830*/  FMUL.FTZ R32, R0.reuse, R41 ;  /* 0x0000002900207220 */ /* 0x040fe20000410000 */
[C---:B------:R-:W-:Y:S01]  /*4840*/  FMUL.FTZ R41, R0.reuse, R50 ;  /* 0x0000003200297220 */ /* 0x040fe20000410000 */
[C---:B--2---:R-:W-:Y:S01]  /*4850*/  FMUL.FTZ R10, R0.reuse, R25 ;  /* 0x00000019000a7220 */ /* 0x044fe20000410000 */
[----:B------:R-:W-:Y:S01]  /*4860*/  UMOV UR10, UR6 ;  /* 0x00000006000a7c82 */ /* 0x000fe20008000000 */
[----:B------:R-:W-:Y:S01]  /*4870*/  VIADD R50, R47, UR42 ;  /* 0x0000002a2f327c36 */ /* 0x000fe20008000000 */
[----:B------:R-:W-:Y:S01]  /*4880*/  QGMMA.64x96x32.F32.E4M3.E4M3 R88, R148, gdesc[UR8], R88, gsb0 ;  /* 0x0160000894587df3 */ /* 0x000fe20008000858 */
[----:B------:R-:W-:Y:S01]  /*4890*/  UIADD3 UR10, UR6, 0x2, URZ ;  /* 0x00000002060a7890 */ /* 0x000fe2000fffe03f */
[C---:B------:R-:W-:Y:S01]  /*48a0*/  FMUL.FTZ R25, R0.reuse, R34 ;  /* 0x0000002200197220 */ /* 0x040fe20000410000 */
[----:B------:R-:W-:Y:S01]  /*48b0*/  UMOV UR11, 0x40000040 ;  /* 0x40000040000b7882 */ /* 0x000fe20000000000 */
        /* <DEDUP_REMOVED lines=34> */
[----:B------:R-:W5:Y:S08]  /*4ae0*/  MUFU.TANH R21, R21 ;  /* 0x0000001500157308 */ /* 0x000f700000002400 */
[----:B------:R-:W5:Y:S08]  /*4af0*/  MUFU.TANH R24, R24 ;  /* 0x0000001800187308 */ /* 0x000f700000002400 */
[----:B------:R-:W5:Y:S08]  /*4b00*/  MUFU.TANH R27, R27 ;  /* 0x0000001b001b7308 */ /* 0x000f700000002400 */
[----:B------:R-:W5:Y:S08]  /*4b10*/  MUFU.TANH R28, R28 ;  /* 0x0000001c001c7308 */ /* 0x000f700000002400 */
[----:B------:R-:W5:Y:S08]  /*4b20*/  MUFU.TANH R31, R31 ;  /* 0x0000001f001f7308 */ /* 0x000f700000002400 */
[----:B------:R-:W5:Y:S08]  /*4b30*/  MUFU.TANH R32, R32 ;  /* 0x0000002000207308 */ /* 0x000f700000002400 */
[----:B------:R-:W5:Y:S08]  /*4b40*/  MUFU.TANH R35, R35 ;  /* 0x0000002300237308 */ /* 0x000f700000002400 */
[----:B------:R-:W5:Y:S08]  /*4b50*/  MUFU.TANH R36, R36 ;  /* 0x0000002400247308 */ /* 0x000f700000002400 */
[----:B------:R-:W5:Y:S01]  /*4b60*/  MUFU.TANH R39, R39 ;  /* 0x0000002700277308 */ /* 0x000f620000002400 */
[----:B------:R-:W-:-:S02]  /*4b70*/  WARPGROUP.DEPBAR.LE gsb0, 0x0 ;  /* 0x00008000000079c5 */ /* 0x000fc40000010000 */
[----:B------:R-:W-:-:S05]  /*4b80*/  WARPGROUP.ARRIVE ;  /* 0x00000000000079c5 */ /* 0x000fca0000000000 */
[----:B------:R-:W5:Y:S01]  /*4b90*/  MUFU.TANH R40, R40 ;  /* 0x0000002800287308 */ /* 0x000f620000002400 */
[----:B------:R-:W-:Y:S01]  /*4ba0*/  QGMMA.64x96x32.F32.E4M3.E4M3 R88, R144, gdesc[UR8], R88, gsb0 ;  /* 0x0160000890587df3 */ /* 0x000fe20008000858 */
[----:B------:R-:W-:-:S06]  /*4bb0*/  USEL UR10, UR21, 0x1, UP0 ;  /* 0x00000001150a7887 */ /* 0x000fcc0008000000 */
[----:B------:R-:W5:Y:S01]  /*4bc0*/  MUFU.TANH R43, R43 ;  /* 0x0000002b002b7308 */ /* 0x000f620000002400 */
[----:B------:R-:W-:Y:S01]  /*4bd0*/  UMOV UR11, 0x40000040 ;  /* 0x40000040000b7882 */ /* 0x000fe20000000000 */
[----:B-1----:R-:W-:Y:S01]  /*4be0*/  IMAD R51, R51, UR10, R50 ;  /* 0x0000000a33337c24 */ /* 0x002fe2000f8e0232 */
[----:B------:R-:W-:Y:S01]  /*4bf0*/  UIADD3 UR10, UR6, 0x4, URZ ;  /* 0x00000004060a7890 */ /* 0x000fe2000fffe03f */
[C---:B------:R-:W-:Y:S01]  /*4c00*/  FMUL.FTZ R50, R0.reuse, R59 ;  /* 0x0000003b00327220 */ /* 0x040fe20000410000 */
[C---:B------:R-:W-:Y:S01]  /*4c10*/  FMUL.FTZ R59, R0.reuse, R70 ;  /* 0x00000046003b7220 */ /* 0x040fe20000410000 */
[----:B------:R-:W-:Y:S02]  /*4c20*/  VIADD R52, R51, -UR20 ;  /* 0x8000001433347c36 */ /* 0x000fe40008000000 */
[----:B------:R-:W1:Y:S01]  /*4c30*/  MUFU.TANH R45, R45 ;  /* 0x0000002d002d7308 */ /* 0x000e620000002400 */
[----:B------:R-:W-:Y:S01]  /*4c40*/  FMUL.FTZ R70, R0, R82 ;  /* 0x0000005200467220 */ /* 0x000fe20000410000 */
[----:B------:R-:W-:Y:S01]  /*4c50*/  UIADD3 UR6, UR6, 0x6, URZ ;  /* 0x0000000606067890 */ /* 0x000fe2000fffe03f */
[----:B------:R-:W-:-:S02]  /*4c60*/  IMAD R51, R17, -0x2, R52 ;  /* 0xfffffffe11337824 */ /* 0x000fc400078e0234 */
[----:B------:R-:W-:Y:S02]  /*4c70*/  FMUL.FTZ R52, R0, R60 ;  /* 0x0000003c00347220 */ /* 0x000fe40000410000 */
[----:B------:R-:W-:Y:S01]  /*4c80*/  IMAD.IADD R51, R22, 0x1, R51 ;  /* 0x0000000116337824 */ /* 0x000fe200078e0233 */
[----:B------:R-:W1:Y:S04]  /*4c90*/  MUFU.TANH R48, R48 ;  /* 0x0000003000307308 */ /* 0x000e680000002400 */
[C---:B------:R-:W-:Y:S02]  /*4ca0*/  ISETP.GT.AND P2, PT, R51.reuse, RZ, PT ;  /* 0x000000ff3300720c */ /* 0x040fe40003f44270 */
[----:B------:R-:W-:Y:S02]  /*4cb0*/  ISETP.GT.AND P3, PT, R51, 0x1, PT ;  /* 0x000000013300780c */ /* 0x000fe40003f64270 */
[----:B--2---:R-:W-:Y:S01]  /*4cc0*/  FSEL R54, R9, -INF , P2 ;  /* 0xff80000009367808 */ /* 0x004fe20001000000 */
[----:B------:R-:W2:Y:S01]  /*4cd0*/  MUFU.TANH R49, R49 ;  /* 0x0000003100317308 */ /* 0x000ea20000002400 */
[----:B------:R-:W-:-:S02]  /*4ce0*/  ISETP.GT.AND P2, PT, R51, 0x8, PT ;  /* 0x000000083300780c */ /* 0x000fc40003f44270 */
[----:B---3--:R-:W-:Y:S02]  /*4cf0*/  FSEL R10, R10, -INF , P3 ;  /* 0xff8000000a0a7808 */ /* 0x008fe40001800000 */
[----:B------:R-:W-:Y:S02]  /*4d00*/  FMNMX.FTZ R53, R54, R5, !PT ;  /* 0x0000000536357209 */ /* 0x000fe40007810000 */
[----:B------:R-:W-:Y:S01]  /*4d10*/  ISETP.GT.AND P3, PT, R51, 0x9, PT ;  /* 0x000000093300780c */ /* 0x000fe20003f64270 */
[----:B------:R-:W3:Y:S01]  /*4d20*/  MUFU.TANH R52, R52 ;  /* 0x0000003400347308 */ /* 0x000ee20000002400 */
[----:B----4-:R-:W-:Y:S02]  /*4d30*/  FSEL R56, R13, -INF , P2 ;  /* 0xff8000000d387808 */ /* 0x010fe40001000000 */
[----:B------:R-:W-:Y:S02]  /*4d40*/  FMNMX.FTZ R53, R10, R53, !PT ;  /* 0x000000350a357209 */ /* 0x000fe40007810000 */
[----:B------:R-:W-:-:S02]  /*4d50*/  ISETP.GT.AND P2, PT, R51, 0x10, PT ;  /* 0x000000103300780c */ /* 0x000fc40003f44270 */
[----:B-----5:R-:W-:Y:S01]  /*4d60*/  FSEL R14, R14, -INF , P3 ;  /* 0xff8000000e0e7808 */ /* 0x020fe20001800000 */
[----:B------:R-:W-:Y:S01]  /*4d70*/  MUFU.TANH R13, R62 ;  /* 0x0000003e000d7308 */ /* 0x000fe20000002400 */
[----:B------:R-:W-:Y:S02]  /*4d80*/  FMNMX.FTZ R53, R56, R53, !PT ;  /* 0x0000003538357209 */ /* 0x000fe40007810000 */
[----:B------:R-:W-:Y:S02]  /*4d90*/  ISETP.GT.AND P3, PT, R51, 0x11, PT ;  /* 0x000000113300780c */ /* 0x000fe40003f64270 */
[----:B------:R-:W-:Y:S02]  /*4da0*/  FSEL R58, R21, -INF , P2 ;  /* 0xff800000153a7808 */ /* 0x000fe40001000000 */
[----:B------:R-:W-:Y:S01]  /*4db0*/  FMNMX.FTZ R53, R14, R53, !PT ;  /* 0x000000350e357209 */ /* 0x000fe20007810000 */
[----:B------:R-:W-:Y:S01]  /*4dc0*/  MUFU.TANH R21, R64 ;  /* 0x0000004000157308 */ /* 0x000fe20000002400 */
[----:B------:R-:W-:-:S02]  /*4dd0*/  ISETP.GT.AND P2, PT, R51, 0x18, PT ;  /* 0x000000183300780c */ /* 0x000fc40003f44270 */
[----:B------:R-:W-:Y:S02]  /*4de0*/  FSEL R24, R24, -INF , P3 ;  /* 0xff80000018187808 */ /* 0x000fe40001800000 */
[----:B------:R-:W-:Y:S02]  /*4df0*/  FMNMX.FTZ R53, R58, R53, !PT ;  /* 0x000000353a357209 */ /* 0x000fe40007810000 */
[----:B------:R-:W-:Y:S01]  /*4e00*/  ISETP.GT.AND P3, PT, R51, 0x19, PT ;  /* 0x000000193300780c */ /* 0x000fe20003f64270 */
[----:B------:R4:W5:Y:S01]  /*4e10*/  MUFU.TANH R9, R61 ;  /* 0x0000003d00097308 */ /* 0x0009620000002400 */
[----:B------:R-:W-:Y:S02]  /*4e20*/  FSEL R60, R27, -INF , P2 ;  /* 0xff8000001b3c7808 */ /* 0x000fe40001000000 */
[----:B------:R-:W-:Y:S02]  /*4e30*/  FMNMX.FTZ R53, R24, R53, !PT ;  /* 0x0000003518357209 */ /* 0x000fe40007810000 */
[----:B------:R-:W-:-:S02]  /*4e40*/  ISETP.GT.AND P2, PT, R51, 0x20, PT ;  /* 0x000000203300780c */ /* 0x000fc40003f44270 */
[----:B------:R-:W-:Y:S01]  /*4e50*/  FSEL R28, R28, -INF , P3 ;  /* 0xff8000001c1c7808 */ /* 0x000fe20001800000 */
[----:B------:R1:W5:Y:S01]  /*4e60*/  MUFU.TANH R27, R65 ;  /* 0x00000041001b7308 */ /* 0x0003620000002400 */
[----:B------:R-:W-:Y:S01]  /*4e70*/  FMNMX.FTZ R53, R60, R53, !PT ;  /* 0x000000353c357209 */ /* 0x000fe20007810000 */
[C---:B----4-:R-:W-:Y:S01]  /*4e80*/  FMUL.FTZ R61, R0.reuse, R71 ;  /* 0x00000047003d7220 */ /* 0x050fe20000410000 */
[----:B------:R-:W-:Y:S01]  /*4e90*/  ISETP.GT.AND P3, PT, R51, 0x21, PT ;  /* 0x000000213300780c */ /* 0x000fe20003f64270 */
[----:B------:R-:W-:Y:S01]  /*4ea0*/  FMUL.FTZ R71, R0, R83 ;  /* 0x0000005300477220 */ /* 0x000fe20000410000 */
[----:B------:R-:W-:Y:S02]  /*4eb0*/  FSEL R62, R31, -INF , P2 ;  /* 0xff8000001f3e7808 */ /* 0x000fe40001000000 */
[----:B------:R-:W-:Y:S01]  /*4ec0*/  FMNMX.FTZ R53, R28, R53, !PT ;  /* 0x000000351c357209 */ /* 0x000fe20007810000 */
[----:B------:R4:W5:Y:S01]  /*4ed0*/  MUFU.TANH R31, R68 ;  /* 0x00000044001f7308 */ /* 0x0009620000002400 */
[----:B------:R-:W-:Y:S01]  /*4ee0*/  ISETP.GT.AND P2, PT, R51, 0x28, PT ;  /* 0x000000283300780c */ /* 0x000fe20003f44270 */
[----:B-1----:R-:W-:Y:S01]  /*4ef0*/  FMUL.FTZ R65, R0, R75 ;  /* 0x0000004b00417220 */ /* 0x002fe20000410000 */
[----:B------:R-:W-:-:S02]  /*4f00*/  FSEL R32, R32, -INF , P3 ;  /* 0xff80000020207808 */ /* 0x000fc40001800000 */
[----:B------:R-:W-:Y:S02]  /*4f10*/  FMNMX.FTZ R53, R62, R53, !PT ;  /* 0x000000353e357209 */ /* 0x000fe40007810000 */
[----:B------:R-:W-:Y:S01]  /*4f20*/  ISETP.GT.AND P3, PT, R51, 0x29, PT ;  /* 0x000000293300780c */ /* 0x000fe20003f64270 */
[----:B------:R-:W-:Y:S01]  /*4f30*/  MUFU.TANH R11, R11 ;  /* 0x0000000b000b7308 */ /* 0x000fe20000002400 */
[----:B------:R-:W-:Y:S02]  /*4f40*/  FSEL R64, R35, -INF , P2 ;  /* 0xff80000023407808 */ /* 0x000fe40001000000 */
[----:B------:R-:W-:Y:S02]  /*4f50*/  FMNMX.FTZ R53, R32, R53, !PT ;  /* 0x0000003520357209 */ /* 0x000fe40007810000 */
[C---:B------:R-:W-:Y:S02]  /*4f60*/  ISETP.GT.AND P2, PT, R51.reuse, 0x30, PT ;  /* 0x000000303300780c */ /* 0x040fe40003f44270 */
[----:B------:R-:W-:Y:S01]  /*4f70*/  FSEL R36, R36, -INF , P3 ;  /* 0xff80000024247808 */ /* 0x000fe20001800000 */
[----:B------:R1:W5:Y:S01]  /*4f80*/  MUFU.TANH R35, R69 ;  /* 0x0000004500237308 */ /* 0x0003620000002400 */
[----:B------:R-:W-:Y:S01]  /*4f90*/  FMNMX.FTZ R55, R64, R53, !PT ;  /* 0x0000003540377209 */ /* 0x000fe20007810000 */
[----:B------:R-:W-:Y:S01]  /*4fa0*/  FMUL.FTZ R53, R0, R72 ;  /* 0x0000004800357220 */ /* 0x000fe20000410000 */
[----:B------:R-:W-:-:S02]  /*4fb0*/  ISETP.GT.AND P3, PT, R51, 0x31, PT ;  /* 0x000000313300780c */ /* 0x000fc40003f64270 */
[----:B----4-:R-:W-:Y:S02]  /*4fc0*/  FSEL R68, R39, -INF , P2 ;  /* 0xff80000027447808 */ /* 0x010fe40001000000 */
[----:B------:R-:W-:Y:S01]  /*4fd0*/  FMNMX.FTZ R55, R36, R55, !PT ;  /* 0x0000003724377209 */ /* 0x000fe20007810000 */
[----:B------:R4:W5:Y:S01]  /*4fe0*/  MUFU.TANH R39, R53 ;  /* 0x0000003500277308 */ /* 0x0009620000002400 */
[C---:B------:R-:W-:Y:S01]  /*4ff0*/  ISETP.GT.AND P2, PT, R51.reuse, 0x38, PT ;  /* 0x000000383300780c */ /* 0x040fe20003f44270 */
[----:B-1----:R-:W-:Y:S01]  /*5000*/  FMUL.FTZ R69, R0, R79 ;  /* 0x0000004f00457220 */ /* 0x002fe20000410000 */
[----:B------:R-:W-:Y:S01]  /*5010*/  FSEL R72, R40, -INF , P3 ;  /* 0xff80000028487808 */ /* 0x000fe20001800000 */
[----:B------:R-:W-:Y:S01]  /*5020*/  FMUL.FTZ R40, R0, R73 ;  /* 0x0000004900287220 */ /* 0x000fe20000410000 */
[----:B------:R-:W-:Y:S02]  /*5030*/  FMNMX.FTZ R55, R68, R55, !PT ;  /* 0x0000003744377209 */ /* 0x000fe40007810000 */
[----:B------:R-:W-:Y:S01]  /*5040*/  ISETP.GT.AND P3, PT, R51, 0x39, PT ;  /* 0x000000393300780c */ /* 0x000fe20003f64270 */
[----:B------:R-:W-:Y:S01]  /*5050*/  MUFU.TANH R12, R12 ;  /* 0x0000000c000c7308 */ /* 0x000fe20000002400 */
[----:B------:R-:W-:-:S02]  /*5060*/  WARPGROUP.DEPBAR.LE gsb0, 0x0 ;  /* 0x00008000000079c5 */ /* 0x000fc40000010000 */
[----:B------:R-:W-:Y:S01]  /*5070*/  FSEL R144, R43, -INF , P2 ;  /* 0xff8000002b907808 */ /* 0x000fe20001000000 */
[----:B------:R-:W-:Y:S01]  /*5080*/  FMUL.FTZ R43, R0, R76 ;  /* 0x0000004c002b7220 */ /* 0x000fe20000410000 */
[----:B------:R-:W-:Y:S01]  /*5090*/  FMNMX.FTZ R55, R72, R55, !PT ;  /* 0x0000003748377209 */ /* 0x000fe20007810000 */
[C---:B----4-:R-:W-:Y:S01]  /*50a0*/  FMUL.FTZ R53, R0.reuse, R81 ;  /* 0x0000005100357220 */ /* 0x050fe20000410000 */
[----:B------:R-:W-:Y:S01]  /*50b0*/  ISETP.GT.AND P2, PT, R51, 0x40, PT ;  /* 0x000000403300780c */ /* 0x000fe20003f44270 */
[----:B------:R-:W1:Y:S01]  /*50c0*/  MUFU.TANH R40, R40 ;  /* 0x0000002800287308 */ /* 0x000e620000002400 */
[----:B------:R-:W-:Y:S01]  /*50d0*/  FSEL R146, R45, -INF , P3 ;  /* 0xff8000002d927808 */ /* 0x000fe20001800000 */
[----:B------:R-:W-:Y:S01]  /*50e0*/  FMUL.FTZ R45, R0, R77 ;  /* 0x0000004d002d7220 */ /* 0x000fe20000410000 */
[----:B------:R-:W-:Y:S01]  /*50f0*/  FMNMX.FTZ R55, R144, R55, !PT ;  /* 0x0000003790377209 */ /* 0x000fe20007810000 */
[----:B------:R-:W-:Y:S01]  /*5100*/  WARPGROUP.ARRIVE ;  /* 0x00000000000079c5 */ /* 0x000fe20000000000 */
[----:B------:R-:W-:-:S02]  /*5110*/  ISETP.GT.AND P3, PT, R51, 0x41, PT ;  /* 0x000000413300780c */ /* 0x000fc40003f64270 */
[----:B------:R-:W-:Y:S01]  /*5120*/  FSEL R48, R48, -INF , P2 ;  /* 0xff80000030307808 */ /* 0x000fe20001000000 */
[----:B------:R-:W4:Y:S01]  /*5130*/  MUFU.TANH R43, R43 ;  /* 0x0000002b002b7308 */ /* 0x000f220000002400 */
[----:B------:R-:W-:Y:S01]  /*5140*/  FMNMX.FTZ R55, R146, R55, !PT ;  /* 0x0000003792377209 */ /* 0x000fe20007810000 */
[----:B------:R-:W-:Y:S01]  /*5150*/  QGMMA.64x96x32.F32.E4M3.E4M3 R88, R140, gdesc[UR8], R88, gsb0 ;  /* 0x016000088c587df3 */ /* 0x000fe20008000858 */
[----:B------:R-:W-:Y:S01]  /*5160*/  ISETP.GT.AND P2, PT, R51, 0x48, PT ;  /* 0x000000483300780c */ /* 0x000fe20003f44270 */
[----:B------:R-:W-:Y:S01]  /*5170*/  UMOV UR10, UR6 ;  /* 0x00000006000a7c82 */ /* 0x000fe20008000000 */
[----:B--2---:R-:W-:Y:S01]  /*5180*/  FSEL R76, R49, -INF , P3 ;  /* 0xff800000314c7808 */ /* 0x004fe20001800000 */
[----:B------:R-:W-:Y:S01]  /*5190*/  FMUL.FTZ R49, R0, R80 ;  /* 0x0000005000317220 */ /* 0x000fe20000410000 */
[----:B------:R-:W-:Y:S01]  /*51a0*/  FMNMX.FTZ R55, R48, R55, !PT ;  /* 0x0000003730377209 */ /* 0x000fe20007810000 */
[----:B------:R-:W2:Y:S01]  /*51b0*/  MUFU.TANH R45, R45 ;  /* 0x0000002d002d7308 */ /* 0x000ea20000002400 */
[----:B------:R-:W-:Y:S01]  /*51c0*/  ISETP.GT.AND P3, PT, R51, 0x49, PT ;  /* 0x000000493300780c */ /* 0x000fe20003f64270 */
[----:B------:R-:W-:Y:S01]  /*51d0*/  UMOV UR11, 0x40000040 ;  /* 0x40000040000b7882 */ /* 0x000fe20000000000 */
[----:B---3--:R-:W-:-:S02]  /*51e0*/  FSEL R52, R52, -INF , P2 ;  /* 0xff80000034347808 */ /* 0x008fc40001000000 */
[----:B------:R-:W-:Y:S02]  /*51f0*/  FMNMX.FTZ R55, R76, R55, !PT ;  /* 0x000000374c377209 */ /* 0x000fe40007810000 */
[----:B------:R-:W-:Y:S01]  /*5200*/  ISETP.GT.AND P2, PT, R51, 0x50, PT ;  /* 0x000000503300780c */ /* 0x000fe20003f44270 */
[----:B------:R-:W3:Y:S01]  /*5210*/  MUFU.TANH R49, R49 ;  /* 0x0000003100317308 */ /* 0x000ee20000002400 */
[----:B-----5:R-:W-:Y:S02]  /*5220*/  FSEL R148, R9, -INF , P3 ;  /* 0xff80000009947808 */ /* 0x020fe40001800000 */
[----:B------:R-:W-:Y:S02]  /*5230*/  FMNMX.FTZ R55, R52, R55, !PT ;  /* 0x0000003734377209 */ /* 0x000fe40007810000 */
[----:B------:R-:W-:Y:S02]  /*5240*/  ISETP.GT.AND P3, PT, R51, 0x51, PT ;  /* 0x000000513300780c */ /* 0x000fe40003f64270 */
[----:B------:R-:W-:Y:S01]  /*5250*/  FSEL R80, R21, -INF , P2 ;  /* 0xff80000015507808 */ /* 0x000fe20001000000 */
[----:B------:R-:W5:Y:S01]  /*5260*/  MUFU.TANH R53, R53 ;  /* 0x0000003500357308 */ /* 0x000f620000002400 */
[----:B------:R-:W-:-:S02]  /*5270*/  FMNMX.FTZ R55, R148, R55, !PT ;  /* 0x0000003794377209 */ /* 0x000fc40007810000 */
[----:B------:R-:W-:Y:S02]  /*5280*/  ISETP.GT.AND P2, PT, R51, 0x58, PT ;  /* 0x000000583300780c */ /* 0x000fe40003f44270 */
[----:B------:R-:W-:Y:S02]  /*5290*/  FSEL R150, R27, -INF , P3 ;  /* 0xff8000001b967808 */ /* 0x000fe40001800000 */
[----:B------:R-:W-:Y:S01]  /*52a0*/  FMNMX.FTZ R55, R80, R55, !PT ;  /* 0x0000003750377209 */ /* 0x000fe20007810000 */
[----:B------:R-:W-:Y:S01]  /*52b0*/  MUFU.TANH R15, R15 ;  /* 0x0000000f000f7308 */ /* 0x000fe20000002400 */
[----:B------:R-:W-:Y:S02]  /*52c0*/  ISETP.GT.AND P3, PT, R51, 0x59, PT ;  /* 0x000000593300780c */ /* 0x000fe40003f64270 */
[----:B------:R-:W-:Y:S02]  /*52d0*/  FSEL R31, R31, -INF , P2 ;  /* 0xff8000001f1f7808 */ /* 0x000fe40001000000 */
[----:B------:R-:W-:-:S02]  /*52e0*/  FMNMX.FTZ R55, R150, R55, !PT ;  /* 0x0000003796377209 */ /* 0x000fc40007810000 */
[----:B------:R-:W-:Y:S01]  /*52f0*/  ISETP.GT.AND P2, PT, R51, 0x60, PT ;  /* 0x000000603300780c */ /* 0x000fe20003f44270 */
[----:B------:R-:W-:Y:S01]  /*5300*/  MUFU.TANH R20, R20 ;  /* 0x0000001400147308 */ /* 0x000fe20000002400 */
[----:B------:R-:W-:Y:S01]  /*5310*/  FSEL R9, R35, -INF , P3 ;  /* 0xff80000023097808 */ /* 0x000fe20001800000 */
[----:B------:R-:W-:Y:S01]  /*5320*/  FMUL.FTZ R35, R0, R84 ;  /* 0x0000005400237220 */ /* 0x000fe20000410000 */
[----:B------:R-:W-:Y:S02]  /*5330*/  FMNMX.FTZ R55, R31, R55, !PT ;  /* 0x000000371f377209 */ /* 0x000fe40007810000 */
[----:B------:R-:W-:Y:S02]  /*5340*/  ISETP.GT.AND P3, PT, R51, 0x61, PT ;  /* 0x000000613300780c */ /* 0x000fe40003f64270 */
[----:B------:R-:W-:Y:S01]  /*5350*/  FSEL R84, R39, -INF , P2 ;  /* 0xff80000027547808 */ /* 0x000fe20001000000 */
[----:B------:R-:W5:Y:S01]  /*5360*/  MUFU.TANH R35, R35 ;  /* 0x0000002300237308 */ /* 0x000f620000002400 */
[----:B------:R-:W-:-:S02]  /*5370*/  FMNMX.FTZ R55, R9, R55, !PT ;  /* 0x0000003709377209 */ /* 0x000fc40007810000 */
[C---:B------:R-:W-:Y:S02]  /*5380*/  ISETP.GT.AND P2, PT, R51.reuse, 0x68, PT ;  /* 0x000000683300780c */ /* 0x040fe40003f44270 */
[----:B-1----:R-:W-:Y:S01]  /*5390*/  FSEL R21, R40, -INF , P3 ;  /* 0xff80000028157808 */ /* 0x002fe20001800000 */
[----:B------:R-:W-:Y:S01]  /*53a0*/  FMUL.FTZ R40, R0, R85 ;  /* 0x0000005500287220 */ /* 0x000fe20000410000 */
[----:B------:R-:W-:Y:S01]  /*53b0*/  FMNMX.FTZ R55, R84, R55, !PT ;  /* 0x0000003754377209 */ /* 0x000fe20007810000 */
[----:B------:R-:W-:Y:S01]  /*53c0*/  MUFU.TANH R25, R25 ;  /* 0x0000001900197308 */ /* 0x000fe20000002400 */
[----:B------:R-:W-:Y:S02]  /*53d0*/  ISETP.GT.AND P3, PT, R51, 0x69, PT ;  /* 0x000000693300780c */ /* 0x000fe40003f64270 */
[----:B----4-:R-:W-:Y:S02]  /*53e0*/  FSEL R27, R43, -INF , P2 ;  /* 0xff8000002b1b7808 */ /* 0x010fe40001000000 */
[----:B------:R-:W-:-:S02]  /*53f0*/  FMNMX.FTZ R55, R21, R55, !PT ;  /* 0x0000003715377209 */ /* 0x000fc40007810000 */
[----:B------:R-:W-:Y:S01]  /*5400*/  ISETP.GT.AND P2, PT, R51, 0x70, PT ;  /* 0x000000703300780c */ /* 0x000fe20003f44270 */
[----:B------:R-:W1:Y:S01]  /*5410*/  MUFU.TANH R40, R40 ;  /* 0x0000002800287308 */ /* 0x000e620000002400 */
[----:B--2---:R-:W-:Y:S02]  /*5420*/  FSEL R39, R45, -INF , P3 ;  /* 0xff8000002d277808 */ /* 0x004fe40001800000 */
[----:B------:R-:W-:Y:S02]  /*5430*/  FMNMX.FTZ R55, R27, R55, !PT ;  /* 0x000000371b377209 */ /* 0x000fe40007810000 */
[----:B------:R-:W-:Y:S02]  /*5440*/  ISETP.GT.AND P3, PT, R51, 0x71, PT ;  /* 0x000000713300780c */ /* 0x000fe40003f64270 */
[----:B---3--:R-:W-:Y:S01]  /*5450*/  FSEL R43, R49, -INF , P2 ;  /* 0xff800000312b7808 */ /* 0x008fe20001000000 */
[----:B------:R-:W2:Y:S01]  /*5460*/  MUFU.TANH R26, R26 ;  /* 0x0000001a001a7308 */ /* 0x000ea20000002400 */
[----:B------:R-:W-:-:S02]  /*5470*/  FMNMX.FTZ R55, R39, R55, !PT ;  /* 0x0000003727377209 */ /* 0x000fc40007810000 */
[----:B------:R-:W-:Y:S02]  /*5480*/  ISETP.GT.AND P2, PT, R51, 0x78, PT ;  /* 0x000000783300780c */ /* 0x000fe40003f44270 */
[----:B-----5:R-:W-:Y:S02]  /*5490*/  FSEL R45, R53, -INF , P3 ;  /* 0xff800000352d7808 */ /* 0x020fe40001800000 */
[----:B------:R-:W-:Y:S01]  /*54a0*/  FMNMX.FTZ R57, R43, R55, !PT ;  /* 0x000000372b397209 */ /* 0x000fe20007810000 */
[----:B------:R-:W-:Y:S01]  /*54b0*/  FMUL.FTZ R55, R0, R66 ;  /* 0x0000004200377220 */ /* 0x000fe20000410000 */
[----:B------:R-:W-:Y:S01]  /*54c0*/  ISETP.GT.AND P3, PT, R51, 0x79, PT ;  /* 0x000000793300780c */ /* 0x000fe20003f64270 */
[----:B------:R3:W-:Y:S01]  /*54d0*/  MUFU.TANH R49, R63 ;  /* 0x0000003f00317308 */ /* 0x0007e20000002400 */
[----:B------:R-:W-:Y:S02]  /*54e0*/  FSEL R53, R35, -INF , P2 ;  /* 0xff80000023357808 */ /* 0x000fe40001000000 */
[----:B------:R-:W-:-:S02]  /*54f0*/  FMNMX.FTZ R57, R45, R57, !PT ;  /* 0x000000392d397209 */ /* 0x000fc40007810000 */
[----:B-1----:R-:W-:Y:S02]  /*5500*/  FSEL R66, R40, -INF , P3 ;  /* 0xff80000028427808 */ /* 0x002fe40001800000 */
[----:B------:R-:W-:Y:S01]  /*5510*/  FMNMX.FTZ R35, R53, R57, !PT ;  /* 0x0000003935237209 */ /* 0x000fe20007810000 */
[C---:B------:R-:W-:Y:S01]  /*5520*/  FMUL.FTZ R57, R0.reuse, R67 ;  /* 0x0000004300397220 */ /* 0x040fe20000410000 */
[C---:B---3--:R-:W-:Y:S01]  /*5530*/  FMUL.FTZ R63, R0.reuse, R74 ;  /* 0x0000004a003f7220 */ /* 0x048fe20000410000 */
[----:B------:R-:W-:Y:S01]  /*5540*/  FMUL.FTZ R67, R0, R78 ;  /* 0x0000004e00437220 */ /* 0x000fe20000410000 */
[----:B------:R-:W-:Y:S01]  /*5550*/  FMNMX.FTZ R35, R66, R35, !PT ;  /* 0x0000002342237209 */ /* 0x000fe20007810000 */
[----:B------:R-:W1:Y:S04]  /*5560*/  MUFU.TANH R29, R29 ;  /* 0x0000001d001d7308 */ /* 0x000e680000002400 */
[----:B------:R-:W3:Y:S04]  /*5570*/  SHFL.BFLY PT, R40, R35, 0x2, 0x1f ;  /* 0x0c401f0023287f89 */ /* 0x000ee800000e0000 */
[----:B------:R-:W4:Y:S08]  /*5580*/  MUFU.TANH R30, R30 ;  /* 0x0000001e001e7308 */ /* 0x000f300000002400 */
[----:B------:R-:W5:Y:S01]  /*5590*/  MUFU.TANH R33, R33 ;  /* 0x0000002100217308 */ /* 0x000f620000002400 */
[----:B------:R-:W-:-:S02]  /*55a0*/  WARPGROUP.DEPBAR.LE gsb0, 0x0 ;  /* 0x00008000000079c5 */ /* 0x000fc40000010000 */
[----:B------:R-:W-:-:S05]  /*55b0*/  WARPGROUP.ARRIVE ;  /* 0x00000000000079c5 */ /* 0x000fca0000000000 */
[----:B------:R-:W5:Y:S01]  /*55c0*/  MUFU.TANH R34, R34 ;  /* 0x0000002200227308 */ /* 0x000f620000002400 */
[----:B------:R-:W-:Y:S01]  /*55d0*/  QGMMA.64x96x32.F32.E4M3.E4M3 R88, R136, gdesc[UR8], R88, gsb0 ;  /* 0x0160000888587df3 */ /* 0x000fe20008000858 */
[----:B---3--:R-:W-:Y:S02]  /*55e0*/  FMNMX.FTZ R74, R35, R40, !PT ;  /* 0x00000028234a7209 */ /* 0x008fe40007810000 */
[----:B------:R-:W3:Y:S04]  /*55f0*/  LDC R35, c[0x0][0x988] ;  /* 0x00026200ff237b82 */ /* 0x000ee80000000800 */
[----:B------:R-:W5:Y:S01]  /*5600*/  MUFU.TANH R37, R37 ;  /* 0x0000002500257308 */ /* 0x000f620000002400 */
[----:B------:R-:W2:Y:S07]  /*5610*/  SHFL.BFLY PT, R73, R74, 0x1, 0x1f ;  /* 0x0c201f004a497f89 */ /* 0x000eae00000e0000 */
[----:B------:R-:W5:Y:S08]  /*5620*/  MUFU.TANH R38, R38 ;  /* 0x0000002600267308 */ /* 0x000f700000002400 */
[----:B------:R-:W5:Y:S08]  /*5630*/  MUFU.TANH R41, R41 ;  /* 0x0000002900297308 */ /* 0x000f700000002400 */
[----:B------:R-:W5:Y:S01]  /*5640*/  MUFU.TANH R42, R42 ;  /* 0x0000002a002a7308 */ /* 0x000f620000002400 */
[----:B--2---:R-:W-:Y:S01]  /*5650*/  FMNMX.FTZ R40, R74, R73, !PT ;  /* 0x000000494a287209 */ /* 0x004fe20007810000 */
[C---:B------:R-:W-:Y:S01]  /*5660*/  FMUL.FTZ R73, R0.reuse, R86 ;  /* 0x0000005600497220 */ /* 0x040fe20000410000 */
[----:B------:R-:W-:-:S02]  /*5670*/  FMUL.FTZ R74, R0, R87 ;  /* 0x00000057004a7220 */ /* 0x000fc40000410000 */
[C---:B------:R-:W-:Y:S01]  /*5680*/  FSETP.NEU.FTZ.AND P2, PT, R40.reuse, -INF , PT ;  /* 0xff8000002800780b */ /* 0x040fe20003f5d000 */
[----:B---3--:R-:W-:-:S02]  /*5690*/  FFMA.FTZ R75, R40, R35, -8 ;  /* 0xc1000000284b7423 */ /* 0x008fc40000010023 */
[----:B------:R-:W2:Y:S03]  /*56a0*/  MUFU.TANH R44, R44 ;  /* 0x0000002c002c7308 */ /* 0x000ea60000002400 */
[----:B------:R-:W-:-:S05]  /*56b0*/  FSEL R75, R75, RZ, P2 ;  /* 0x000000ff4b4b7208 */ /* 0x000fca0001000000 */
[-CC-:B------:R-:W-:Y:S01]  /*56c0*/  FFMA.FTZ R77, R54, R35.reuse, -R75.reuse ;  /* 0x00000023364d7223 */ /* 0x180fe2000001084b */
[----:B------:R-:W-:Y:S02]  /*56d0*/  VIADD R54, R51, 0x8 ;  /* 0x0000000833367836 */ /* 0x000fe40000000000 */
[-CC-:B------:R-:W-:Y:S01]  /*56e0*/  FFMA.FTZ R78, R56, R35.reuse, -R75.reuse ;  /* 0x00000023384e7223 */ /* 0x180fe2000001084b */
[----:B------:R-:W3:Y:S01]  /*56f0*/  MUFU.TANH R46, R46 ;  /* 0x0000002e002e7308 */ /* 0x000ee20000002400 */
[----:B------:R-:W-:-:S01]  /*5700*/  FFMA.FTZ R10, R10, R35, -R75 ;  /* 0x000000230a0a7223 */ /* 0x000fc2000001084b */
[-CC-:B------:R-:W-:Y:S01]  /*5710*/  FFMA.FTZ R14, R14, R35.reuse, -R75.reuse ;  /* 0x000000230e0e7223 */ /* 0x180fe2000001084b */
[----:B------:R-:W-:Y:S01]  /*5720*/  ISETP.GT.AND P3, PT, R54, RZ, PT ;  /* 0x000000ff3600720c */ /* 0x000fe20003f64270 */
[-CC-:B------:R-:W-:Y:S01]  /*5730*/  FFMA.FTZ R24, R24, R35.reuse, -R75.reuse ;  /* 0x0000002318187223 */ /* 0x180fe2000001084b */
[----:B------:R-:W-:Y:S01]  /*5740*/  ISETP.GT.AND P4, PT, R54, 0x1, PT ;  /* 0x000000013600780c */ /* 0x000fe20003f84270 */
[-CC-:B------:R-:W-:Y:S01]  /*5750*/  FFMA.FTZ R28, R28, R35.reuse, -R75.reuse ;  /* 0x000000231c1c7223 */ /* 0x180fe2000001084b */
[----:B------:R-:W-:Y:S01]  /*5760*/  FSEL R11, R11, -INF , P3 ;  /* 0xff8000000b0b7808 */ /* 0x000fe20001800000 */
[----:B------:R1:W-:Y:S01]  /*5770*/  MUFU.EX2 R51, R78 ;  /* 0x0000004e00337308 */ /* 0x0003e20000000800 */
[----:B------:R-:W-:Y:S01]  /*5780*/  ISETP.GT.AND P3, PT, R54, 0x8, PT ;  /* 0x000000083600780c */ /* 0x000fe20003f64270 */
[-CC-:B------:R-:W-:Y:S01]  /*5790*/  FFMA.FTZ R32, R32, R35.reuse, -R75.reuse ;  /* 0x0000002320207223 */ /* 0x180fe2000001084b */
[----:B------:R-:W-:Y:S01]  /*57a0*/  FSEL R12, R12, -INF , P4 ;  /* 0xff8000000c0c7808 */ /* 0x000fe20002000000 */
[-CC-:B------:R-:W-:Y:S01]  /*57b0*/  FFMA.FTZ R36, R36, R35.reuse, -R75.reuse ;  /* 0x0000002324247223 */ /* 0x180fe2000001084b */
[----:B------:R-:W-:Y:S01]  /*57c0*/  FMNMX.FTZ R79, R11, R6, !PT ;  /* 0x000000060b4f7209 */ /* 0x000fe20007810000 */
[-CC-:B------:R-:W-:Y:S01]  /*57d0*/  FFMA.FTZ R146, R146, R35.reuse, -R75.reuse ;  /* 0x0000002392927223 */ /* 0x180fe2000001084b */
[----:B------:R-:W-:Y:S01]  /*57e0*/  ISETP.GT.AND P4, PT, R54, 0x9, PT ;  /* 0x000000093600780c */ /* 0x000fe20003f84270 */
[----:B------:R-:W3:Y:S01]  /*57f0*/  MUFU.TANH R47, R47 ;  /* 0x0000002f002f7308 */ /* 0x000ee20000002400 */
[----:B------:R-:W-:Y:S01]  /*5800*/  FSEL R56, R15, -INF , P3 ;  /* 0xff8000000f387808 */ /* 0x000fe20001800000 */
[--C-:B------:R-:W-:Y:S01]  /*5810*/  FFMA.FTZ R15, R58, R35, -R75.reuse ;  /* 0x000000233a0f7223 */ /* 0x100fe2000001084b */
[----:B------:R-:W-:Y:S01]  /*5820*/  FMNMX.FTZ R79, R12, R79, !PT ;  /* 0x0000004f0c4f7209 */ /* 0x000fe20007810000 */
[-CC-:B------:R-:W-:Y:S01]  /*5830*/  FFMA.FTZ R76, R76, R35.reuse, -R75.reuse ;  /* 0x000000234c4c7223 */ /* 0x180fe2000001084b */
[----:B------:R-:W-:Y:S01]  /*5840*/  ISETP.GT.AND P3, PT, R54, 0x10, PT ;  /* 0x000000103600780c */ /* 0x000fe20003f64270 */
[----:B------:R-:W-:Y:S01]  /*5850*/  FFMA.FTZ R31, R31, R35, -R75 ;  /* 0x000000231f1f7223 */ /* 0x000fe2000001084b */
[----:B------:R-:W-:Y:S01]  /*5860*/  FSEL R20, R20, -INF , P4 ;  /* 0xff80000014147808 */ /* 0x000fe20002000000 */
[----:B------:R-:W3:Y:S01]  /*5870*/  MUFU.TANH R50, R50 ;  /* 0x0000003200327308 */ /* 0x000ee20000002400 */
[----:B------:R-:W-:-:S02]  /*5880*/  FMNMX.FTZ R79, R56, R79, !PT ;  /* 0x0000004f384f7209 */ /* 0x000fc40007810000 */
[----:B------:R-:W-:Y:S02]  /*5890*/  ISETP.GT.AND P4, PT, R54, 0x11, PT ;  /* 0x000000113600780c */ /* 0x000fe40003f84270 */
[----:B------:R-:W-:Y:S01]  /*58a0*/  FSEL R58, R25, -INF , P3 ;  /* 0xff800000193a7808 */ /* 0x000fe20001800000 */
[----:B------:R-:W-:Y:S01]  /*58b0*/  FFMA.FTZ R25, R60, R35, -R75 ;  /* 0x000000233c197223 */ /* 0x000fe2000001084b */
[----:B------:R-:W-:Y:S01]  /*58c0*/  FMNMX.FTZ R79, R20, R79, !PT ;  /* 0x0000004f144f7209 */ /* 0x000fe20007810000 */
[----:B------:R-:W3:Y:S01]  /*58d0*/  MUFU.TANH R55, R55 ;  /* 0x0000003700377308 */ /* 0x000ee20000002400 */
[----:B------:R-:W-:Y:S02]  /*58e0*/  ISETP.GT.AND P3, PT, R54, 0x18, PT ;  /* 0x000000183600780c */ /* 0x000fe40003f64270 */
[----:B------:R-:W-:Y:S02]  /*58f0*/  FSEL R26, R26, -INF , P4 ;  /* 0xff8000001a1a7808 */ /* 0x000fe40002000000 */
[----:B------:R-:W-:-:S02]  /*5900*/  FMNMX.FTZ R79, R58, R79, !PT ;  /* 0x0000004f3a4f7209 */ /* 0x000fc40007810000 */
[----:B------:R-:W-:Y:S01]  /*5910*/  ISETP.GT.AND P4, PT, R54, 0x19, PT ;  /* 0x000000193600780c */ /* 0x000fe20003f84270 */
[----:B------:R-:W3:Y:S01]  /*5920*/  MUFU.TANH R57, R57 ;  /* 0x0000003900397308 */ /* 0x000ee20000002400 */
[----:B-1----:R-:W-:Y:S01]  /*5930*/  FSEL R78, R29, -INF , P3 ;  /* 0xff8000001d4e7808 */ /* 0x002fe20001800000 */
[----:B------:R-:W-:Y:S01]  /*5940*/  FFMA.FTZ R29, R62, R35, -R75 ;  /* 0x000000233e1d7223 */ /* 0x000fe2000001084b */
[----:B------:R-:W-:Y:S02]  /*5950*/  FMNMX.FTZ R79, R26, R79, !PT ;  /* 0x0000004f1a4f7209 */ /* 0x000fe40007810000 */
[----:B------:R-:W-:Y:S02]  /*5960*/  ISETP.GT.AND P3, PT, R54, 0x20, PT ;  /* 0x000000203600780c */ /* 0x000fe40003f64270 */
[----:B----4-:R-:W-:Y:S01]  /*5970*/  FSEL R30, R30, -INF , P4 ;  /* 0xff8000001e1e7808 */ /* 0x010fe20002000000 */
[----:B------:R-:W1:Y:S01]  /*5980*/  MUFU.TANH R59, R59 ;  /* 0x0000003b003b7308 */ /* 0x000e620000002400 */
[----:B------:R-:W-:-:S02]  /*5990*/  FMNMX.FTZ R79, R78, R79, !PT ;  /* 0x0000004f4e4f7209 */ /* 0x000fc40007810000 */
[----:B------:R-:W-:Y:S02]  /*59a0*/  ISETP.GT.AND P4, PT, R54, 0x21, PT ;  /* 0x000000213600780c */ /* 0x000fe40003f84270 */
[----:B-----5:R-:W-:Y:S01]  /*59b0*/  FSEL R60, R33, -INF , P3 ;  /* 0xff800000213c7808 */ /* 0x020fe20001800000 */
[----:B------:R-:W-:Y:S01]  /*59c0*/  FFMA.FTZ R33, R64, R35, -R75 ;  /* 0x0000002340217223 */ /* 0x000fe2000001084b */
[----:B------:R-:W-:Y:S01]  /*59d0*/  FMNMX.FTZ R79, R30, R79, !PT ;  /* 0x0000004f1e4f7209 */ /* 0x000fe20007810000 */
[----:B------:R-:W4:Y:S01]  /*59e0*/  MUFU.TANH R61, R61 ;  /* 0x0000003d003d7308 */ /* 0x000f220000002400 */
[----:B------:R-:W-:Y:S02]  /*59f0*/  ISETP.GT.AND P3, PT, R54, 0x28, PT ;  /* 0x000000283600780c */ /* 0x000fe40003f64270 */
[----:B------:R-:W-:Y:S02]  /*5a00*/  FSEL R34, R34, -INF , P4 ;  /* 0xff80000022227808 */ /* 0x000fe40002000000 */
[----:B------:R-:W-:Y:S01]  /*5a10*/  FMNMX.FTZ R79, R60, R79, !PT ;  /* 0x0000004f3c4f7209 */ /* 0x000fe20007810000 */
[----:B------:R-:W-:-:S02]  /*5a20*/  WARPGROUP.DEPBAR.LE gsb0, 0x0 ;  /* 0x00008000000079c5 */ /* 0x000fc40000010000 */
[----:B------:R-:W-:Y:S01]  /*5a30*/  ISETP.GT.AND P4, PT, R54, 0x29, PT ;  /* 0x000000293600780c */ /* 0x000fe20003f84270 */
[----:B------:R-:W5:Y:S01]  /*5a40*/  MUFU.TANH R63, R63 ;  /* 0x0000003f003f7308 */ /* 0x000f620000002400 */
[----:B------:R-:W-:Y:S01]  /*5a50*/  FSEL R82, R37, -INF , P3 ;  /* 0xff80000025527808 */ /* 0x000fe20001800000 */
[----:B------:R-:W-:Y:S01]  /*5a60*/  FFMA.FTZ R37, R72, R35, -R75 ;  /* 0x0000002348257223 */ /* 0x000fe2000001084b */
[----:B------:R-:W-:Y:S02]  /*5a70*/  FMNMX.FTZ R79, R34, R79, !PT ;  /* 0x0000004f224f7209 */ /* 0x000fe40007810000 */
[----:B------:R-:W-:Y:S02]  /*5a80*/  ISETP.GT.AND P3, PT, R54, 0x30, PT ;  /* 0x000000303600780c */ /* 0x000fe40003f64270 */
[----:B------:R-:W-:Y:S01]  /*5a90*/  FSEL R38, R38, -INF , P4 ;  /* 0xff80000026267808 */ /* 0x000fe20002000000 */
[----:B------:R-:W5:Y:S01]  /*5aa0*/  MUFU.TANH R65, R65 ;  /* 0x0000004100417308 */ /* 0x000f620000002400 */
[----:B------:R-:W-:-:S02]  /*5ab0*/  FMNMX.FTZ R79, R82, R79, !PT ;  /* 0x0000004f524f7209 */ /* 0x000fc40007810000 */
[----:B------:R-:W-:Y:S02]  /*5ac0*/  ISETP.GT.AND P4, PT, R54, 0x31, PT ;  /* 0x000000313600780c */ /* 0x000fe40003f84270 */
[----:B------:R-:W-:Y:S01]  /*5ad0*/  FSEL R62, R41, -INF , P3 ;  /* 0xff800000293e7808 */ /* 0x000fe20001800000 */
[----:B------:R-:W-:Y:S01]  /*5ae0*/  FFMA.FTZ R41, R144, R35, -R75 ;  /* 0x0000002390297223 */ /* 0x000fe2000001084b */
[----:B------:R-:W-:Y:S01]  /*5af0*/  FMNMX.FTZ R79, R38, R79, !PT ;  /* 0x0000004f264f7209 */ /* 0x000fe20007810000 */
[----:B------:R-:W5:Y:S01]  /*5b00*/  MUFU.TANH R67, R67 ;  /* 0x0000004300437308 */ /* 0x000f620000002400 */
[----:B------:R-:W-:Y:S02]  /*5b10*/  ISETP.GT.AND P3, PT, R54, 0x38, PT ;  /* 0x000000383600780c */ /* 0x000fe40003f64270 */
[----:B------:R-:W-:Y:S02]  /*5b20*/  FSEL R42, R42, -INF , P4 ;  /* 0xff8000002a2a7808 */ /* 0x000fe40002000000 */
[----:B------:R-:W-:-:S02]  /*5b30*/  FMNMX.FTZ R79, R62, R79, !PT ;  /* 0x0000004f3e4f7209 */ /* 0x000fc40007810000 */
[----:B------:R-:W-:Y:S01]  /*5b40*/  ISETP.GT.AND P4, PT, R54, 0x39, PT ;  /* 0x000000393600780c */ /* 0x000fe20003f84270 */
[----:B------:R-:W5:Y:S01]  /*5b50*/  MUFU.TANH R69, R69 ;  /* 0x0000004500457308 */ /* 0x000f620000002400 */
[----:B--2---:R-:W-:Y:S02]  /*5b60*/  FSEL R44, R44, -INF , P3 ;  /* 0xff8000002c2c7808 */ /* 0x004fe40001800000 */
[----:B------:R-:W-:Y:S02]  /*5b70*/  FMNMX.FTZ R79, R42, R79, !PT ;  /* 0x0000004f2a4f7209 */ /* 0x000fe40007810000 */
[----:B------:R-:W-:Y:S02]  /*5b80*/  ISETP.GT.AND P3, PT, R54, 0x40, PT ;  /* 0x000000403600780c */ /* 0x000fe40003f64270 */
[----:B---3--:R-:W-:Y:S01]  /*5b90*/  FSEL R46, R46, -INF , P4 ;  /* 0xff8000002e2e7808 */ /* 0x008fe20002000000 */
[----:B------:R-:W2:Y:S01]  /*5ba0*/  MUFU.TANH R70, R70 ;  /* 0x0000004600467308 */ /* 0x000ea20000002400 */
[----:B------:R-:W-:-:S02]  /*5bb0*/  FMNMX.FTZ R79, R44, R79, !PT ;  /* 0x0000004f2c4f7209 */ /* 0x000fc40007810000 */
[----:B------:R-:W-:Y:S02]  /*5bc0*/  ISETP.GT.AND P4, PT, R54, 0x41, PT ;  /* 0x000000413600780c */ /* 0x000fe40003f84270 */
[----:B------:R-:W-:Y:S02]  /*5bd0*/  FSEL R64, R47, -INF , P3 ;  /* 0xff8000002f407808 */ /* 0x000fe40001800000 */
[----:B------:R-:W-:Y:S01]  /*5be0*/  FMNMX.FTZ R79, R46, R79, !PT ;  /* 0x0000004f2e4f7209 */ /* 0x000fe20007810000 */
[----:B------:R-:W3:Y:S01]  /*5bf0*/  MUFU.TANH R71, R71 ;  /* 0x0000004700477308 */ /* 0x000ee20000002400 */
[----:B------:R-:W-:Y:S02]  /*5c00*/  ISETP.GT.AND P3, PT, R54, 0x48, PT ;  /* 0x000000483600780c */ /* 0x000fe40003f64270 */
[----:B------:R-:W-:Y:S02]  /*5c10*/  FSEL R50, R50, -INF , P4 ;  /* 0xff80000032327808 */ /* 0x000fe40002000000 */
[----:B------:R-:W-:-:S02]  /*5c20*/  FMNMX.FTZ R79, R64, R79, !PT ;  /* 0x0000004f404f7209 */ /* 0x000fc40007810000 */
[----:B------:R-:W-:Y:S01]  /*5c30*/  ISETP.GT.AND P4, PT, R54, 0x49, PT ;  /* 0x000000493600780c */ /* 0x000fe20003f84270 */
[----:B------:R-:W3:Y:S01]  /*5c40*/  MUFU.TANH R73, R73 ;  /* 0x0000004900497308 */ /* 0x000ee20000002400 */
[----:B------:R-:W-:Y:S01]  /*5c50*/  FSEL R86, R13, -INF , P3 ;  /* 0xff8000000d567808 */ /* 0x000fe20001800000 */
[----:B------:R-:W-:Y:S01]  /*5c60*/  FFMA.FTZ R13, R68, R35, -R75 ;  /* 0x00000023440d7223 */ /* 0x000fe2000001084b */
[----:B------:R-:W-:Y:S02]  /*5c70*/  FMNMX.FTZ R79, R50, R79, !PT ;  /* 0x0000004f324f7209 */ /* 0x000fe40007810000 */
[----:B------:R-:W-:Y:S02]  /*5c80*/  ISETP.GT.AND P3, PT, R54, 0x50, PT ;  /* 0x000000503600780c */ /* 0x000fe40003f64270 */
[----:B------:R-:W-:Y:S01]  /*5c90*/  FSEL R68, R49, -INF , P4 ;  /* 0xff80000031447808 */ /* 0x000fe20002000000 */
[----:B------:R-:W3:Y:S01]  /*5ca0*/  MUFU.TANH R74, R74 ;  /* 0x0000004a004a7308 */ /* 0x000ee20000002400 */
[----:B------:R-:W-:-:S02]  /*5cb0*/  FMNMX.FTZ R79, R86, R79, !PT ;  /* 0x0000004f564f7209 */ /* 0x000fc40007810000 */
[----:B------:R-:W-:Y:S02]  /*5cc0*/  ISETP.GT.AND P4, PT, R54, 0x51, PT ;  /* 0x000000513600780c */ /* 0x000fe40003f84270 */
[----:B------:R-:W-:Y:S02]  /*5cd0*/  FSEL R140, R55, -INF , P3 ;  /* 0xff800000378c7808 */ /* 0x000fe40001800000 */
[----:B------:R-:W-:Y:S01]  /*5ce0*/  FMNMX.FTZ R79, R68, R79, !PT ;  /* 0x0000004f444f7209 */ /* 0x000fe20007810000 */
[----:B------:R-:W-:Y:S01]  /*5cf0*/  MUFU.EX2 R77, R77 ;  /* 0x0000004d004d7308 */ /* 0x000fe20000000800 */
[----:B------:R-:W-:Y:S02]  /*5d00*/  ISETP.GT.AND P3, PT, R54, 0x58, PT ;  /* 0x000000583600780c */ /* 0x000fe40003f64270 */
[----:B------:R-:W-:Y:S02]  /*5d10*/  FSEL R142, R57, -INF , P4 ;  /* 0xff800000398e7808 */ /* 0x000fe40002000000 */
[----:B------:R-:W-:-:S02]  /*5d20*/  FMNMX.FTZ R79, R140, R79, !PT ;  /* 0x0000004f8c4f7209 */ /* 0x000fc40007810000 */
[----:B------:R-:W-:Y:S01]  /*5d30*/  ISETP.GT.AND P4, PT, R54, 0x59, PT ;  /* 0x000000593600780c */ /* 0x000fe20003f84270 */
[----:B------:R-:W-:Y:S01]  /*5d40*/  MUFU.EX2 R10, R10 ;  /* 0x0000000a000a7308 */ /* 0x000fe20000000800 */
[----:B-1----:R-:W-:Y:S02]  /*5d50*/  FSEL R59, R59, -INF , P3 ;  /* 0xff8000003b3b7808 */ /* 0x002fe40001800000 */
[----:B------:R-:W-:Y:S02]  /*5d60*/  FMNMX.FTZ R72, R142, R79, !PT ;  /* 0x0000004f8e487209 */ /* 0x000fe40007810000 */
[----:B------:R-:W-:Y:S02]  /*5d70*/  ISETP.GT.AND P3, PT, R54, 0x60, PT ;  /* 0x000000603600780c */ /* 0x000fe40003f64270 */
[----:B----4-:R-:W-:Y:S01]  /*5d80*/  FSEL R144, R61, -INF , P4 ;  /* 0xff8000003d907808 */ /* 0x010fe20002000000 */
[----:B------:R-:W-:Y:S01]  /*5d90*/  MUFU.EX2 R14, R14 ;  /* 0x0000000e000e7308 */ /* 0x000fe20000000800 */
[----:B------:R-:W-:-:S02]  /*5da0*/  FMNMX.FTZ R47, R59, R72, !PT ;  /* 0x000000483b2f7209 */ /* 0x000fc40007810000 */
[----:B------:R-:W-:Y:S02]  /*5db0*/  ISETP.GT.AND P4, PT, R54, 0x61, PT ;  /* 0x000000613600780c */ /* 0x000fe40003f84270 */
[----:B-----5:R-:W-:Y:S02]  /*5dc0*/  FSEL R63, R63, -INF , P3 ;  /* 0xff8000003f3f7808 */ /* 0x020fe40001800000 */
[----:B------:R-:W-:Y:S01]  /*5dd0*/  FMNMX.FTZ R72, R144, R47, !PT ;  /* 0x0000002f90487209 */ /* 0x000fe20007810000 */
[----:B------:R-:W-:-:S01]  /*5de0*/  FFMA.FTZ R47, R48, R35, -R75 ;  /* 0x00000023302f7223 */ /* 0x000fc2000001084b */
[----:B------:R-:W-:Y:S01]  /*5df0*/  ISETP.GT.AND P3, PT, R54, 0x68, PT ;  /* 0x000000683600780c */ /* 0x000fe20003f64270 */
[----:B------:R-:W-:Y:S01]  /*5e00*/  MUFU.EX2 R15, R15 ;  /* 0x0000000f000f7308 */ /* 0x000fe20000000800 */
[----:B------:R-:W-:Y:S02]  /*5e10*/  FSEL R65, R65, -INF , P4 ;  /* 0xff80000041417808 */ /* 0x000fe40002000000 */
[----:B------:R-:W-:-:S02]  /*5e20*/  FMNMX.FTZ R72, R63, R72, !PT ;  /* 0x000000483f487209 */ /* 0x000fc40007810000 */
[C---:B------:R-:W-:Y:S02]  /*5e30*/  ISETP.GT.AND P4, PT, R54.reuse, 0x69, PT ;  /* 0x000000693600780c */ /* 0x040fe40003f84270 */
[----:B------:R-:W-:Y:S01]  /*5e40*/  FSEL R67, R67, -INF , P3 ;  /* 0xff80000043437808 */ /* 0x000fe20001800000 */
[----:B------:R-:W-:Y:S01]  /*5e50*/  MUFU.EX2 R24, R24 ;  /* 0x0000001800187308 */ /* 0x000fe20000000800 */
[----:B------:R-:W-:Y:S02]  /*5e60*/  FMNMX.FTZ R72, R65, R72, !PT ;  /* 0x0000004841487209 */ /* 0x000fe40007810000 */
[C---:B------:R-:W-:Y:S02]  /*5e70*/  ISETP.GT.AND P3, PT, R54.reuse, 0x70, PT ;  /* 0x000000703600780c */ /* 0x040fe40003f64270 */
[----:B------:R-:W-:Y:S02]  /*5e80*/  FSEL R48, R69, -INF , P4 ;  /* 0xff80000045307808 */ /* 0x000fe40002000000 */
[----:B------:R-:W-:Y:S01]  /*5e90*/  FMNMX.FTZ R49, R67, R72, !PT ;  /* 0x0000004843317209 */ /* 0x000fe20007810000 */
[----:B------:R-:W-:Y:S01]  /*5ea0*/  MUFU.EX2 R25, R25 ;  /* 0x0000001900197308 */ /* 0x000fe20000000800 */
[----:B------:R-:W-:-:S02]  /*5eb0*/  ISETP.GT.AND P4, PT, R54, 0x71, PT ;  /* 0x000000713600780c */ /* 0x000fc40003f84270 */
[----:B--2---:R-:W-:Y:S02]  /*5ec0*/  FSEL R70, R70, -INF , P3 ;  /* 0xff80000046467808 */ /* 0x004fe40001800000 */
[----:B------:R-:W-:Y:S02]  /*5ed0*/  FMNMX.FTZ R49, R48, R49, !PT ;  /* 0x0000003130317209 */ /* 0x000fe40007810000 */
[----:B------:R-:W-:Y:S01]  /*5ee0*/  ISETP.GT.AND P3, PT, R54, 0x78, PT ;  /* 0x000000783600780c */ /* 0x000fe20003f64270 */
[----:B------:R-:W-:Y:S01]  /*5ef0*/  MUFU.EX2 R28, R28 ;  /* 0x0000001c001c7308 */ /* 0x000fe20000000800 */
[----:B---3--:R-:W-:Y:S02]  /*5f00*/  FSEL R71, R71, -INF , P4 ;  /* 0xff80000047477808 */ /* 0x008fe40002000000 */
[----:B------:R-:W-:Y:S01]  /*5f10*/  FMNMX.FTZ R72, R70, R49, !PT ;  /* 0x0000003146487209 */ /* 0x000fe20007810000 */
[----:B------:R-:W-:-:S01]  /*5f20*/  FFMA.FTZ R49, R52, R35, -R75 ;  /* 0x0000002334317223 */ /* 0x000fc2000001084b */
[----:B------:R-:W-:Y:S01]  /*5f30*/  ISETP.GT.AND P4, PT, R54, 0x79, PT ;  /* 0x000000793600780c */ /* 0x000fe20003f84270 */
[----:B------:R-:W-:-:S01]  /*5f40*/  FFMA.FTZ R52, R148, R35, -R75 ;  /* 0x0000002394347223 */ /* 0x000fc2000001084b */
[----:B------:R-:W-:Y:S01]  /*5f50*/  FSEL R54, R73, -INF , P3 ;  /* 0xff80000049367808 */ /* 0x000fe20001800000 */
[----:B------:R-:W-:-:S01]  /*5f60*/  FFMA.FTZ R148, R9, R35, -R75 ;  /* 0x0000002309947223 */ /* 0x000fc2000001084b */
[----:B------:R-:W-:Y:S01]  /*5f70*/  FMNMX.FTZ R55, R71, R72, !PT ;  /* 0x0000004847377209 */ /* 0x000fe20007810000 */
[----:B------:R-:W-:-:S01]  /*5f80*/  FFMA.FTZ R9, R84, R35, -R75 ;  /* 0x0000002354097223 */ /* 0x000fc2000001084b */
[----:B------:R-:W-:Y:S01]  /*5f90*/  FSEL R74, R74, -INF , P4 ;  /* 0xff8000004a4a7808 */ /* 0x000fe20002000000 */
        /* <DEDUP_REMOVED lines=9> */
[-CC-:B------:R-:W-:Y:S01]  /*6030*/  FFMA.FTZ R39, R45, R35.reuse, -R75.reuse ;  /* 0x000000232d277223 */ /* 0x180fe2000001084b */
[----:B------:R-:W1:Y:S01]  /*6040*/  SHFL.BFLY PT, R72, R57, 0x2, 0x1f ;  /* 0x0c401f0039487f89 */ /* 0x000e6200000e0000 */
[----:B------:R-:W-:Y:S01]  /*6050*/  FSEL R45, R40, RZ, P2 ;  /* 0x000000ff282d7208 */ /* 0x000fe20001000000 */
[----:B------:R-:W-:Y:S01]  /*6060*/  FFMA.FTZ R75, R66, R35, -R75 ;  /* 0x00000023424b7223 */ /* 0x000fe2000001084b */
[----:B------:R-:W-:Y:S03]  /*6070*/  MUFU.EX2 R29, R29 ;  /* 0x0000001d001d7308 */ /* 0x000fe60000000800 */
[----:B------:R-:W-:-:S04]  /*6080*/  FADD.FTZ R66, -R45, R5 ;  /* 0x000000052d427221 */ /* 0x000fc80000010100 */
[----:B------:R-:W-:Y:S01]  /*6090*/  FMUL.FTZ R66, R66, R35 ;  /* 0x0000002342427220 */ /* 0x000fe20000410000 */
[----:B------:R-:W-:Y:S08]  /*60a0*/  MUFU.EX2 R32, R32 ;  /* 0x0000002000207308 */ /* 0x000ff00000000800 */
[----:B------:R-:W2:Y:S01]  /*60b0*/  MUFU.EX2 R66, R66 ;  /* 0x0000004200427308 */ /* 0x000ea20000000800 */
[----:B-1----:R-:W-:-:S07]  /*60c0*/  FMNMX.FTZ R61, R57, R72, !PT ;  /* 0x00000048393d7209 */ /* 0x002fce0007810000 */
[----:B------:R-:W-:Y:S01]  /*60d0*/  MUFU.EX2 R33, R33 ;  /* 0x0000002100217308 */ /* 0x000fe20000000800 */
[----:B------:R-:W1:Y:S07]  /*60e0*/  SHFL.BFLY PT, R72, R61, 0x1, 0x1f ;  /* 0x0c201f003d487f89 */ /* 0x000e6e00000e0000 */
[----:B------:R-:W-:Y:S01]  /*60f0*/  MUFU.EX2 R36, R36 ;  /* 0x0000002400247308 */ /* 0x000fe20000000800 */
[----:B--2---:R-:W-:-:S04]  /*6100*/  FFMA.FTZ R83, R66, R4, R77 ;  /* 0x0000000442537223 */ /* 0x004fc8000001004d */
[----:B------:R-:W-:-:S03]  /*6110*/  FADD.FTZ R4, R10, R83 ;  /* 0x000000530a047221 */ /* 0x000fc60000010000 */
[----:B------:R2:W-:Y:S08]  /*6120*/  MUFU.EX2 R5, R75 ;  /* 0x0000004b00057308 */ /* 0x0005f00000000800 */
[----:B------:R-:W-:Y:S01]  /*6130*/  MUFU.EX2 R13, R13 ;  /* 0x0000000d000d7308 */ /* 0x000fe20000000800 */
[----:B-1----:R-:W-:-:S04]  /*6140*/  FMNMX.FTZ R72, R61, R72, !PT ;  /* 0x000000483d487209 */ /* 0x002fc80007810000 */
[C---:B------:R-:W-:Y:S01]  /*6150*/  FSETP.NEU.FTZ.AND P2, PT, R72.reuse, -INF , PT ;  /* 0xff8000004800780b */ /* 0x040fe20003f5d000 */
[----:B------:R-:W-:-:S02]  /*6160*/  FFMA.FTZ R53, R72, R35, -8 ;  /* 0xc100000048357423 */ /* 0x000fc40000010023 */
[----:B------:R-:W-:Y:S01]  /*6170*/  MUFU.EX2 R37, R37 ;  /* 0x0000002500257308 */ /* 0x000fe20000000800 */
[----:B------:R-:W-:Y:S02]  /*6180*/  FSEL R79, R72, RZ, P2 ;  /* 0x000000ff484f7208 */ /* 0x000fe40001000000 */
[----:B------:R-:W-:-:S03]  /*6190*/  FSEL R45, R53, RZ, P2 ;  /* 0x000000ff352d7208 */ /* 0x000fc60001000000 */
[----:B------:R-:W-:Y:S02]  /*61a0*/  FADD.FTZ R6, -R79, R6 ;  /* 0x000000064f067221 */ /* 0x000fe40000010100 */
[----:B------:R-:W-:Y:S01]  /*61b0*/  MUFU.EX2 R41, R41 ;  /* 0x0000002900297308 */ /* 0x000fe20000000800 */
[----:B------:R-:W-:-:S01]  /*61c0*/  FFMA.FTZ R11, R11, R35, -R45 ;  /* 0x000000230b0b7223 */ /* 0x000fc2000001082d */
[-CC-:B------:R-:W-:Y:S01]  /*61d0*/  FFMA.FTZ R12, R12, R35.reuse, -R45.reuse ;  /* 0x000000230c0c7223 */ /* 0x180fe2000001082d */
[-C--:B------:R-:W-:Y:S01]  /*61e0*/  FMUL.FTZ R6, R6, R35.reuse ;  /* 0x0000002306067220 */ /* 0x080fe20000410000 */
        /* <DEDUP_REMOVED lines=14> */
[-CC-:B--2---:R-:W-:Y:S01]  /*62d0*/  FFMA.FTZ R75, R42, R35.reuse, -R45.reuse ;  /* 0x000000232a4b7223 */ /* 0x184fe2000001082d */
[----:B------:R-:W-:-:S01]  /*62e0*/  FFMA.FTZ R42, R44, R35, -R45 ;  /* 0x000000232c2a7223 */ /* 0x000fc2000001082d */
[-CC-:B------:R-:W-:Y:S01]  /*62f0*/  FFMA.FTZ R79, R46, R35.reuse, -R45.reuse ;  /* 0x000000232e4f7223 */ /* 0x180fe2000001082d */
[----:B------:R-:W-:-:S01]  /*6300*/  FFMA.FTZ R44, R64, R35, -R45 ;  /* 0x00000023402c7223 */ /* 0x000fc2000001082d */
[-CC-:B------:R-:W-:Y:S01]  /*6310*/  FFMA.FTZ R46, R86, R35.reuse, -R45.reuse ;  /* 0x00000023562e7223 */ /* 0x180fe2000001082d */
[----:B------:R-:W-:-:S01]  /*6320*/  FFMA.FTZ R83, R68, R35, -R45 ;  /* 0x0000002344537223 */ /* 0x000fc2000001082d */
[----:B------:R-:W2:Y:S01]  /*6330*/  MUFU.EX2 R12, R12 ;  /* 0x0000000c000c7308 */ /* 0x000ea20000000800 */
[----:B------:R-:W-:-:S02]  /*6340*/  IMAD.U32 R68, RZ, RZ, UR22 ;  /* 0x00000016ff447e24 */ /* 0x000fc4000f8e00ff */
[----:B------:R-:W-:-:S05]  /*6350*/  FFMA.FTZ R54, R54, R35, -R45 ;  /* 0x0000002336367223 */ /* 0x000fca000001082d */
[----:B------:R-:W3:Y:S01]  /*6360*/  MUFU.EX2 R53, R53 ;  /* 0x0000003500357308 */ /* 0x000ee20000000800 */
[----:B-1----:R-:W-:-:S07]  /*6370*/  FFMA.FTZ R3, R6, R3, R11 ;  /* 0x0000000306037223 */ /* 0x002fce000001000b */
[----:B------:R-:W1:Y:S01]  /*6380*/  MUFU.EX2 R20, R20 ;  /* 0x0000001400147308 */ /* 0x000e620000000800 */
[----:B--2---:R-:W-:-:S01]  /*6390*/  FADD.FTZ R50, R12, R3 ;  /* 0x000000030c327221 */ /* 0x004fc20000010000 */
[----:B------:R-:W-:-:S04]  /*63a0*/  FADD.FTZ R3, R51, R4 ;  /* 0x0000000433037221 */ /* 0x000fc80000010000 */
[----:B------:R-:W-:Y:S02]  /*63b0*/  FADD.FTZ R4, R14, R3 ;  /* 0x000000030e047221 */ /* 0x000fe40000010000 */
[----:B------:R-:W2:Y:S01]  /*63c0*/  MUFU.EX2 R56, R56 ;  /* 0x0000003800387308 */ /* 0x000ea20000000800 */
[----:B---3--:R-:W-:-:S01]  /*63d0*/  FADD.FTZ R85, R53, R50 ;  /* 0x0000003235557221 */ /* 0x008fc20000010000 */
[----:B------:R-:W-:Y:S01]  /*63e0*/  FADD.FTZ R3, R15, R4 ;  /* 0x000000040f037221 */ /* 0x000fe20000010000 */
[----:B------:R-:W-:-:S03]  /*63f0*/  FFMA.FTZ R50, R140, R35, -R45 ;  /* 0x000000238c327223 */ /* 0x000fc6000001082d */
[----:B------:R-:W-:Y:S02]  /*6400*/  FADD.FTZ R58, R24, R3 ;  /* 0x00000003183a7221 */ /* 0x000fe40000010000 */
[----:B------:R-:W3:Y:S01]  /*6410*/  MUFU.EX2 R57, R57 ;  /* 0x0000003900397308 */ /* 0x000ee20000000800 */
[----:B-1----:R-:W-:-:S01]  /*6420*/  FADD.FTZ R85, R20, R85 ;  /* 0x0000005514557221 */ /* 0x002fc20000010000 */
[----:B------:R-:W-:Y:S01]  /*6430*/  FADD.FTZ R87, R25, R58 ;  /* 0x0000003a19577221 */ /* 0x000fe20000010000 */
[----:B------:R-:W-:-:S03]  /*6440*/  FFMA.FTZ R58, R59, R35, -R45 ;  /* 0x000000233b3a7223 */ /* 0x000fc6000001082d */
[----:B------:R-:W-:Y:S02]  /*6450*/  FADD.FTZ R60, R28, R87 ;  /* 0x000000571c3c7221 */ /* 0x000fe40000010000 */
[----:B------:R-:W1:Y:S01]  /*6460*/  MUFU.EX2 R26, R26 ;  /* 0x0000001a001a7308 */ /* 0x000e620000000800 */
[----:B--2---:R-:W-:-:S01]  /*6470*/  FADD.FTZ R4, R56, R85 ;  /* 0x0000005538047221 */ /* 0x004fc20000010000 */
[----:B------:R-:W-:Y:S01]  /*6480*/  FADD.FTZ R59, R29, R60 ;  /* 0x0000003c1d3b7221 */ /* 0x000fe20000010000 */
[----:B------:R-:W-:-:S03]  /*6490*/  FFMA.FTZ R85, R142, R35, -R45 ;  /* 0x000000238e557223 */ /* 0x000fc6000001082d */
[----:B------:R-:W-:Y:S01]  /*64a0*/  FADD.FTZ R60, R32, R59 ;  /* 0x0000003b203c7221 */ /* 0x000fe20000010000 */
[----:B------:R-:W-:-:S01]  /*64b0*/  FFMA.FTZ R59, R144, R35, -R45 ;  /* 0x00000023903b7223 */ /* 0x000fc2000001082d */
[----:B------:R-:W2:Y:S01]  /*64c0*/  MUFU.EX2 R61, R61 ;  /* 0x0000003d003d7308 */ /* 0x000ea20000000800 */
[----:B---3--:R-:W-:-:S01]  /*64d0*/  FADD.FTZ R3, R57, R4 ;  /* 0x0000000439037221 */ /* 0x008fc20000010000 */
[----:B------:R-:W-:Y:S01]  /*64e0*/  FADD.FTZ R87, R33, R60 ;  /* 0x0000003c21577221 */ /* 0x000fe20000010000 */
[----:B------:R-:W-:-:S01]  /*64f0*/  FFMA.FTZ R60, R63, R35, -R45 ;  /* 0x000000233f3c7223 */ /* 0x000fc2000001082d */
[----:B------:R-:W-:Y:S02]  /*6500*/  FFMA.FTZ R63, R65, R35, -R45 ;  /* 0x00000023413f7223 */ /* 0x000fe4000001082d */
[----:B------:R-:W-:-:S02]  /*6510*/  FADD.FTZ R62, R36, R87 ;  /* 0x00000057243e7221 */ /* 0x000fc40000010000 */
[----:B------:R-:W3:Y:S01]  /*6520*/  MUFU.EX2 R30, R30 ;  /* 0x0000001e001e7308 */ /* 0x000ee20000000800 */
[----:B-1----:R-:W-:-:S01]  /*6530*/  FADD.FTZ R4, R26, R3 ;  /* 0x000000031a047221 */ /* 0x002fc20000010000 */
[----:B------:R-:W-:-:S04]  /*6540*/  FADD.FTZ R62, R13, R62 ;  /* 0x0000003e0d3e7221 */ /* 0x000fc80000010000 */
[----:B------:R-:W-:Y:S02]  /*6550*/  FADD.FTZ R62, R37, R62 ;  /* 0x0000003e253e7221 */ /* 0x000fe40000010000 */
[----:B------:R-:W1:Y:S01]  /*6560*/  MUFU.EX2 R69, R69 ;  /* 0x0000004500457308 */ /* 0x000e620000000800 */
[----:B--2---:R-:W-:-:S01]  /*6570*/  FADD.FTZ R3, R61, R4 ;  /* 0x000000043d037221 */ /* 0x004fc20000010000 */
[----:B------:R-:W-:Y:S01]  /*6580*/  FADD.FTZ R65, R41, R62 ;  /* 0x0000003e29417221 */ /* 0x000fe20000010000 */
[----:B------:R-:W-:-:S05]  /*6590*/  FFMA.FTZ R62, R67, R35, -R45 ;  /* 0x00000023433e7223 */ /* 0x000fca000001082d */
        /* <DEDUP_REMOVED lines=24> */
[-CC-:B------:R-:W-:Y:S01]  /*6720*/  FFMA.FTZ R65, R48, R35.reuse, -R45.reuse ;  /* 0x0000002330417223 */ /* 0x180fe2000001082d */
        /* <DEDUP_REMOVED lines=17> */
[-CC-:B------:R-:W-:Y:S01]  /*6840*/  FFMA.FTZ R67, R71, R35.reuse, -R45.reuse ;  /* 0x0000002347437223 */ /* 0x180fe2000001082d */
[----:B------:R-:W-:-:S05]  /*6850*/  FFMA.FTZ R45, R74, R35, -R45 ;  /* 0x000000234a2d7223 */ /* 0x000fca000001082d */
        /* <DEDUP_REMOVED lines=14> */
[----:B------:R-:W-:-:S05]  /*6940*/  @!P0 VIADD R3, R68, 0x19c40 ;  /* 0x00019c4044038836 */ /* 0x000fca0000000000 */
[----:B------:R-:W-:Y:S01]  /*6950*/  @!P0 PRMT R3, RZ, 0x654, R3 ;  /* 0x00000654ff038816 */ /* 0x000fe20000000003 */
[----:B------:R-:W2:Y:S01]  /*6960*/  MUFU.EX2 R21, R21 ;  /* 0x0000001500157308 */ /* 0x000ea20000000800 */
[----:B---3--:R-:W-:-:S02]  /*6970*/  FADD.FTZ R64, R84, R71 ;  /* 0x0000004754407221 */ /* 0x008fc40000010000 */
[----:B------:R3:W-:Y:S05]  /*6980*/  @!P0 SYNCS.ARRIVE.TRANS64.RED.A1T0 RZ, [R3+URZ], RZ ;  /* 0x000000ff03ff89a7 */ /* 0x0007ea000810043f */
[----:B------:R-:W4:Y:S01]  /*6990*/  MUFU.EX2 R62, R62 ;  /* 0x0000003e003e7308 */ /* 0x000f220000000800 */
[----:B-1----:R-:W-:-:S07]  /*69a0*/  FADD.FTZ R71, R63, R4 ;  /* 0x000000043f477221 */ /* 0x002fce0000010000 */
[----:B------:R-:W1:Y:S01]  /*69b0*/  MUFU.EX2 R150, R150 ;  /* 0x0000009600967308 */ /* 0x000e620000000800 */
[----:B--2---:R-:W-:-:S07]  /*69c0*/  FADD.FTZ R87, R21, R64 ;  /* 0x0000004015577221 */ /* 0x004fce0000010000 */
[----:B------:R-:W3:Y:S01]  /*69d0*/  MUFU.EX2 R65, R65 ;  /* 0x0000004100417308 */ /* 0x000ee20000000800 */
[----:B----4-:R-:W-:-:S07]  /*69e0*/  FADD.FTZ R4, R62, R71 ;  /* 0x000000473e047221 */ /* 0x010fce0000010000 */
        /* <DEDUP_REMOVED lines=13> */
[----:B-1----:R-:W-:-:S04]  /*6ac0*/  FADD.FTZ R64, R43, R64 ;  /* 0x000000402b407221 */ /* 0x002fc80000010000 */
[----:B------:R-:W-:Y:S01]  /*6ad0*/  FADD.FTZ R4, R5, R64 ;  /* 0x0000004005047221 */ /* 0x000fe20000010000 */
[----:B---3--:R-:W-:-:S04]  /*6ae0*/  FADD.FTZ R68, R54, R3 ;  /* 0x0000000336447221 */ /* 0x008fc80000010000 */
[----:B--2---:R-:W-:Y:S01]  /*6af0*/  FADD.FTZ R3, R45, R68 ;  /* 0x000000442d037221 */ /* 0x004fe20000010000 */
[----:B------:R-:W-:Y:S06]  /*6b00*/  @!P1 BRA `(.L_x_1545) ;  /* 0x0000000000049947 */ /* 0x000fec0003800000 */
[----:B------:R-:W-:Y:S01]  /*6b10*/  BPT.TRAP 0x1 ;  /* 0x000000040000795c */ /* 0x000fe20000300000 */
.L_x_1545:
[----:B------:R-:W-:Y:S01]  /*6b20*/  UIADD3 UR6, UR7, 0x19c60, URZ ;  /* 0x00019c6007067890 */ /* 0x000fe2000fffe03f */
[----:B------:R-:W-:Y:S01]  /*6b30*/  ISETP.GT.AND P2, PT, R8, R7, PT ;  /* 0x000000070800720c */ /* 0x000fe20003f44270 */
[----:B------:R-:W-:Y:S01]  /*6b40*/  UMOV UR17, UR38 ;  /* 0x0000002600117c82 */ /* 0x000fe20008000000 */
[----:B------:R-:W-:Y:S01]  /*6b50*/  F2FP.SATFINITE.E4M3.F32.PACK_AB_MERGE_C R25, R28, R25, RZ ;  /* 0x000000191c19723e */ /* 0x000fe200048070ff */
[----:B------:R-:W-:Y:S01]  /*6b60*/  UPRMT UR6, UR48, 0x654, UR6 ;  /* 0x0000065430067896 */ /* 0x000fe20008000006 */
[----:B------:R-:W-:Y:S01]  /*6b70*/  F2FP.SATFINITE.E4M3.F32.PACK_AB_MERGE_C R21, R150, R21, RZ ;  /* 0x000000159615723e */ /* 0x000fe200048070ff */
[-C--:B------:R-:W-:Y:S01]  /*6b80*/  FMUL.FTZ R90, R90, R6.reuse ;  /* 0x000000065a5a7220 */ /* 0x080fe20000410000 */
        /* <DEDUP_REMOVED lines=83> */
.L_x_1536:
[----:B------:R-:W-:-:S13]  /*70c0*/  ISETP.GE.AND P2, PT, R8, RZ, PT ;  /* 0x000000ff0800720c */ /* 0x000fda0003f46270 */
[----:B------:R-:W-:Y:S05]  /*70d0*/  @!P2 BRA `(.L_x_1547) ;  /* 0x0000002000e0a947 */ /* 0x000fea0003800000 */
[----:B------:R-:W-:Y:S01]  /*70e0*/  IMAD.MOV.U32 R6, RZ, RZ, R72 ;  /* 0x000000ffff067224 */ /* 0x000fe200078e0048 */
[----:B------:R-:W-:Y:S01]  /*70f0*/  UMOV UR17, UR38 ;  /* 0x0000002600117c82 */ /* 0x000fe20008000000 */
[----:B------:R-:W-:Y:S02]  /*7100*/  IMAD.MOV.U32 R5, RZ, RZ, R40 ;  /* 0x000000ffff057224 */ /* 0x000fe400078e0028 */
[----:B------:R-:W-:-:S07]  /*7110*/  IMAD.MOV.U32 R7, RZ, RZ, R2 ;  /* 0x000000ffff077224 */ /* 0x000fce00078e0002 */
.L_x_1557:
[----:B------:R-:W-:-:S04]  /*7120*/  UIADD3 UR6, UR17, 0x1, URZ ;  /* 0x0000000111067890 */ /* 0x000fc8000fffe03f */
[----:B------:R-:W-:-:S04]  /*7130*/  UISETP.NE.AND UP0, UPT, UR6, 0x2, UPT ;  /* 0x000000020600788c */ /* 0x000fc8000bf05270 */
[----:B------:R-:W-:Y:S02]  /*7140*/  USEL UR7, URZ, 0x1, UP0 ;  /* 0x000000013f077887 */ /* 0x000fe40008000000 */
[----:B------:R-:W-:-:S04]  /*7150*/  USEL UR38, UR6, URZ, UP0 ;  /* 0x0000003f06267287 */ /* 0x000fc80008000000 */
[----:B------:R-:W-:Y:S01]  /*7160*/  LOP3.LUT R2, R7, UR7, RZ, 0x3c, !PT ;  /* 0x0000000707027c12 */ /* 0x000fe2000f8e3cff */
[----:B------:R-:W-:Y:S07]  /*7170*/  @!P1 BRA `(.L_x_1548) ;  /* 0x0000000000049947 */ /* 0x000fee0003800000 */
[----:B------:R-:W-:Y:S01]  /*7180*/  BPT.TRAP 0x1 ;  /* 0x000000040000795c */ /* 0x000fe20000300000 */
.L_x_1548:
[----:B------:R-:W-:Y:S01]  /*7190*/  ULEA UR6, UR38, UR39, 0x3 ;  /* 0x0000002726067291 */ /* 0x000fe2000f8e183f */
[----:B------:R-:W-:-:S08]  /*71a0*/  SHF.L.U32 R9, R2, 0x1f, RZ ;  /* 0x0000001f02097819 */ /* 0x000fd000000006ff */
[----:B------:R1:W2:Y:S01]  /*71b0*/  SYNCS.PHASECHK.TRANS64.TRYWAIT P2, [UR6+0x19c30], R9 ;  /* 0x019c3009ff0075a7 */ /* 0x0002a20008040146 */
[----:B------:R-:W-:Y:S05]  /*71c0*/  @!P1 BRA `(.L_x_1549) ;  /* 0x0000000000049947 */ /* 0x000fea0003800000 */
[----:B------:R-:W-:Y:S01]  /*71d0*/  BPT.TRAP 0x1 ;  /* 0x000000040000795c */ /* 0x000fe20000300000 */
.L_x_1549:
[----:B--2---:R-:W-:Y:S05]  /*71e0*/  @P2 BRA `(.L_x_1550) ;  /* 0x0000000000082947 */ /* 0x004fea0003800000 */
[----:B------:R-:W2:Y:S02]  /*71f0*/  SYNCS.PHASECHK.TRANS64.TRYWAIT P2, [UR6+0x19c30], R9 ;  /* 0x019c3009ff0075a7 */ /* 0x000ea40008040146 */
[----:B--2---:R-:W-:Y:S05]  /*7200*/  @!P2 BRA `(.L_x_1551) ;  /* 0x000000740038a947 */ /* 0x004fea0003800000 */
.L_x_1550:
        /* <DEDUP_REMOVED lines=17> */
.L_x_1552:
[----:B------:R-:W-:Y:S01]  /*7320*/  ULEA UR7, UR17, UR39, 0x3 ;  /* 0x0000002711077291 */ /* 0x000fe2000f8e183f */
[----:B------:R-:W-:-:S08]  /*7330*/  SHF.L.U32 R7, R7, 0x1f, RZ ;  /* 0x0000001f07077819 */ /* 0x000fd000000006ff */
[----:B------:R3:W4:Y:S01]  /*7340*/  SYNCS.PHASECHK.TRANS64.TRYWAIT P2, [UR7+0x19c50], R7 ;  /* 0x019c5007ff0075a7 */ /* 0x0007220008040147 */
[----:B------:R-:W-:Y:S05]  /*7350*/  @!P1 BRA `(.L_x_1553) ;  /* 0x0000000000049947 */ /* 0x000fea0003800000 */
[----:B------:R-:W-:Y:S01]  /*7360*/  BPT.TRAP 0x1 ;  /* 0x000000040000795c */ /* 0x000fe20000300000 */
.L_x_1553:
[----:B----4-:R-:W-:Y:S05]  /*7370*/  @P2 BRA `(.L_x_1554) ;  /* 0x0000000000082947 */ /* 0x010fea0003800000 */
[----:B------:R-:W4:Y:S02]  /*7380*/  SYNCS.PHASECHK.TRANS64.TRYWAIT P2, [UR7+0x19c50], R7 ;  /* 0x019c5007ff0075a7 */ /* 0x000f240008040147 */
[----:B----4-:R-:W-:Y:S05]  /*7390*/  @!P2 BRA `(.L_x_1555) ;  /* 0x0000007000eca947 */ /* 0x010fea0003800000 */
.L_x_1554:
[----:B------:R-:W-:Y:S01]  /*73a0*/  UIADD3 UR6, UR39, 0x3000, URZ ;  /* 0x0000300027067890 */ /* 0x000fe2000fffe03f */
[----:B------:R-:W-:Y:S01]  /*73b0*/  WARPGROUP.ARRIVE ;  /* 0x00000000000079c5 */ /* 0x000fe20000000000 */
[----:B------:R-:W-:Y:S01]  /*73c0*/  UMOV UR11, 0x40000040 ;  /* 0x40000040000b7882 */ /* 0x000fe20000000000 */
[C---:B--2---:R-:W-:Y:S01]  /*73d0*/  FMUL.FTZ R10, R0.reuse, R24 ;  /* 0x00000018000a7220 */ /* 0x044fe20000410000 */
[----:B------:R-:W-:Y:S01]  /*73e0*/  USHF.R.U32.HI UR6, URZ, 0x4, UR6 ;  /* 0x000000043f067899 */ /* 0x000fe20008011606 */
[C---:B---3--:R-:W-:Y:S01]  /*73f0*/  FMUL.FTZ R7, R0.reuse, R25 ;  /* 0x0000001900077220 */ /* 0x048fe20000410000 */
[C---:B-1----:R-:W-:Y:S01]  /*7400*/  FMUL.FTZ R9, R0.reuse, R26 ;  /* 0x0000001a00097220 */ /* 0x042fe20000410000 */
[C---:B------:R-:W-:Y:S01]  /*7410*/  FMUL.FTZ R11, R0.reuse, R27 ;  /* 0x0000001b000b7220 */ /* 0x040fe20000410000 */
[----:B------:R-:W-:Y:S01]  /*7420*/  ULOP3.LUT UR6, UR6, 0x3fff, URZ, 0xc0, !UPT ;  /* 0x00003fff06067892 */ /* 0x000fe2000f8ec03f */
[----:B------:R-:W1:Y:S01]  /*7430*/  MUFU.TANH R10, R10 ;  /* 0x0000000a000a7308 */ /* 0x000e620000002400 */
[C---:B------:R-:W-:Y:S01]  /*7440*/  FMUL.FTZ R12, R0.reuse, R28 ;  /* 0x0000001c000c7220 */ /* 0x040fe20000410000 */
[C---:B------:R-:W-:Y:S01]  /*7450*/  FMUL.FTZ R14, R0.reuse, R30 ;  /* 0x0000001e000e7220 */ /* 0x040fe20000410000 */
[----:B------:R-:W-:Y:S01]  /*7460*/  ULOP3.LUT UR6, UR6, 0x10000, URZ, 0xfc, !UPT ;  /* 0x0001000006067892 */ /* 0x000fe2000f8efc3f */
[C---:B------:R-:W-:Y:S01]  /*7470*/  FMUL.FTZ R13, R0.reuse, R29 ;  /* 0x0000001d000d7220 */ /* 0x040fe20000410000 */
[C---:B------:R-:W-:Y:S01]  /*7480*/  FMUL.FTZ R15, R0.reuse, R31 ;  /* 0x0000001f000f7220 */ /* 0x040fe20000410000 */
[C---:B------:R-:W-:Y:S01]  /*7490*/  FMUL.FTZ R20, R0.reuse, R32 ;  /* 0x0000002000147220 */ /* 0x040fe20000410000 */
[----:B------:R-:W-:Y:S01]  /*74a0*/  UIMAD UR6, UR17, 0x300, UR6 ;  /* 0x00000300110678a4 */ /* 0x000fe2000f8e0206 */
[----:B------:R-:W2:Y:S01]  /*74b0*/  MUFU.TANH R7, R7 ;  /* 0x0000000700077308 */ /* 0x000ea20000002400 */
        /* <DEDUP_REMOVED lines=25> */
[----:B---3--:R-:W-:Y:S01]  /*7650*/  FMNMX.FTZ R40, R9, R6, !PT ;  /* 0x0000000609287209 */ /* 0x008fe20007810000 */
[C---:B------:R-:W-:Y:S01]  /*7660*/  FMUL.FTZ R50, R0.reuse, R50 ;  /* 0x0000003200327220 */ /* 0x040fe20000410000 */
[C---:B------:R-:W-:Y:S01]  /*7670*/  FMUL.FTZ R48, R0.reuse, R49 ;  /* 0x0000003100307220 */ /* 0x040fe20000410000 */
[C---:B------:R-:W-:Y:S01]  /*7680*/  FMUL.FTZ R52, R0.reuse, R52 ;  /* 0x0000003400347220 */ /* 0x040fe20000410000 */
[C---:B------:R-:W-:Y:S01]  /*7690*/  FMUL.FTZ R54, R0.reuse, R54 ;  /* 0x0000003600367220 */ /* 0x040fe20000410000 */
[C---:B------:R-:W-:Y:S01]  /*76a0*/  FMUL.FTZ R43, R0.reuse, R63 ;  /* 0x0000003f002b7220 */ /* 0x040fe20000410000 */
[C---:B------:R-:W-:Y:S01]  /*76b0*/  FMUL.FTZ R33, R0.reuse, R55 ;  /* 0x0000003700217220 */ /* 0x040fe20000410000 */
[----:B------:R-:W-:Y:S01]  /*76c0*/  MUFU.TANH R14, R14 ;  /* 0x0000000e000e7308 */ /* 0x000fe20000002400 */
        /* <DEDUP_REMOVED lines=13> */
[----:B------:R-:W-:Y:S01]  /*77a0*/  UIADD3 UR10, UR6, 0x2, URZ ;  /* 0x00000002060a7890 */ /* 0x000fe2000fffe03f */
[C---:B------:R-:W-:Y:S01]  /*77b0*/  FMUL.FTZ R70, R0.reuse, R70 ;  /* 0x0000004600467220 */ /* 0x040fe20000410000 */
[----:B------:R-:W-:Y:S01]  /*77c0*/  MUFU.TANH R15, R15 ;  /* 0x0000000f000f7308 */ /* 0x000fe20000002400 */
[C---:B------:R-:W-:Y:S01]  /*77d0*/  FMUL.FTZ R49, R0.reuse, R69 ;  /* 0x0000004500317220 */ /* 0x040fe20000410000 */
[----:B------:R-:W-:Y:S01]  /*77e0*/  UMOV UR11, 0x40000040 ;  /* 0x40000040000b7882 */ /* 0x000fe20000000000 */
        /* <DEDUP_REMOVED lines=10> */
[----:B------:R-:W-:-:S03]  /*7890*/  FMUL.FTZ R86, R0, R86 ;  /* 0x0000005600567220 */ /* 0x000fc60000410000 */
[----:B------:R-:W-:Y:S08]  /*78a0*/  MUFU.TANH R24, R24 ;  /* 0x0000001800187308 */ /* 0x000ff00000002400 */
[----:B------:R-:W1:Y:S01]  /*78b0*/  MUFU.TANH R21, R21 ;  /* 0x0000001500157308 */ /* 0x000e620000002400 */
[----:B--2---:R-:W-:-:S07]  /*78c0*/  FMNMX.FTZ R40, R20, R35, !PT ;  /* 0x0000002314287209 */ /* 0x004fce0007810000 */
[----:B------:R-:W-:Y:S08]  /*78d0*/  MUFU.TANH R25, R25 ;  /* 0x0000001900197308 */ /* 0x000ff00000002400 */
[----:B------:R-:W2:Y:S01]  /*78e0*/  MUFU.TANH R26, R26 ;  /* 0x0000001a001a7308 */ /* 0x000ea20000002400 */
[----:B-1----:R-:W-:-:S07]  /*78f0*/  FMNMX.FTZ R35, R21, R40, !PT ;  /* 0x0000002815237209 */ /* 0x002fce0007810000 */
[----:B------:R-:W-:Y:S08]  /*7900*/  MUFU.TANH R28, R28 ;  /* 0x0000001c001c7308 */ /* 0x000ff00000002400 */
[----:B------:R-:W1:Y:S01]  /*7910*/  MUFU.TANH R27, R27 ;  /* 0x0000001b001b7308 */ /* 0x000e620000002400 */
[----:B--2---:R-:W-:-:S07]  /*7920*/  FMNMX.FTZ R40, R26, R35, !PT ;  /* 0x000000231a287209 */ /* 0x004fce0007810000 */
[----:B------:R-:W-:Y:S01]  /*7930*/  MUFU.TANH R29, R29 ;  /* 0x0000001d001d7308 */ /* 0x000fe20000002400 */
[----:B------:R-:W-:Y:S02]  /*7940*/  WARPGROUP.DEPBAR.LE gsb0, 0x0 ;  /* 0x00008000000079c5 */ /* 0x000fe40000010000 */
[C---:B------:R-:W-:Y:S01]  /*7950*/  FMUL.FTZ R150, R0.reuse, R53 ;  /* 0x0000003500967220 */ /* 0x040fe20000410000 */
[----:B------:R-:W-:Y:S01]  /*7960*/  FMUL.FTZ R53, R0, R72 ;  /* 0x0000004800357220 */ /* 0x000fe20000410000 */
[----:B------:R-:W-:-:S03]  /*7970*/  FMNMX.FTZ R72, R14, R59, !PT ;  /* 0x0000003b0e487209 */ /* 0x000fc60007810000 */
[----:B------:R-:W2:Y:S01]  /*7980*/  MUFU.TANH R30, R30 ;  /* 0x0000001e001e7308 */ /* 0x000ea20000002400 */
[----:B-1----:R-:W-:Y:S01]  /*7990*/  FMNMX.FTZ R35, R27, R40, !PT ;  /* 0x000000281b237209 */ /* 0x002fe20007810000 */
[C---:B------:R-:W-:Y:S01]  /*79a0*/  FMUL.FTZ R148, R0.reuse, R51 ;  /* 0x0000003300947220 */ /* 0x040fe20000410000 */
[----:B------:R-:W-:Y:S01]  /*79b0*/  FMNMX.FTZ R59, R15, R72, !PT ;  /* 0x000000480f3b7209 */ /* 0x000fe20007810000 */
[----:B------:R-:W-:Y:S01]  /*79c0*/  WARPGROUP.ARRIVE ;  /* 0x00000000000079c5 */ /* 0x000fe20000000000 */
[----:B------:R-:W-:Y:S02]  /*79d0*/  FMUL.FTZ R51, R0, R71 ;  /* 0x0000004700337220 */ /* 0x000fe40000410000 */
[----:B------:R-:W-:Y:S01]  /*79e0*/  FMNMX.FTZ R72, R24, R59, !PT ;  /* 0x0000003b18487209 */ /* 0x000fe20007810000 */
[----:B------:R-:W1:Y:S01]  /*79f0*/  MUFU.TANH R32, R32 ;  /* 0x0000002000207308 */ /* 0x000e620000002400 */
[----:B------:R-:W-:Y:S01]  /*7a00*/  FMUL.FTZ R59, R0, R77 ;  /* 0x0000004d003b7220 */ /* 0x000fe20000410000 */
[----:B------:R-:W-:Y:S01]  /*7a10*/  QGMMA.64x96x32.F32.E4M3.E4M3 R88, R144, gdesc[UR8], R88, gsb0 ;  /* 0x0160000890587df3 */ /* 0x000fe20008000858 */
[----:B------:R-:W-:Y:S01]  /*7a20*/  FMNMX.FTZ R61, R25, R72, !PT ;  /* 0x00000048193d7209 */ /* 0x000fe20007810000 */
[----:B------:R-:W-:Y:S01]  /*7a30*/  UIADD3 UR10, UR6, 0x4, URZ ;  /* 0x00000004060a7890 */ /* 0x000fe2000fffe03f */
[----:B------:R-:W-:-:S02]  /*7a40*/  UMOV UR11, 0x40000040 ;  /* 0x40000040000b7882 */ /* 0x000fc40000000000 */
[----:B------:R-:W-:Y:S01]  /*7a50*/  FMNMX.FTZ R72, R28, R61, !PT ;  /* 0x0000003d1c487209 */ /* 0x000fe20007810000 */
[----:B------:R-:W3:Y:S01]  /*7a60*/  MUFU.TANH R31, R31 ;  /* 0x0000001f001f7308 */ /* 0x000ee20000002400 */
[----:B--2---:R-:W-:Y:S01]  /*7a70*/  FMNMX.FTZ R40, R30, R35, !PT ;  /* 0x000000231e287209 */ /* 0x004fe20007810000 */
[----:B------:R-:W-:Y:S01]  /*7a80*/  UIADD3 UR6, UR6, 0x6, URZ ;  /* 0x0000000606067890 */ /* 0x000fe2000fffe03f */
[----:B------:R-:W-:-:S05]  /*7a90*/  FMNMX.FTZ R61, R29, R72, !PT ;  /* 0x000000481d3d7209 */ /* 0x000fca0007810000 */
        /* <DEDUP_REMOVED lines=28> */
[----:B------:R-:W-:Y:S02]  /*7c60*/  WARPGROUP.DEPBAR.LE gsb0, 0x0 ;  /* 0x00008000000079c5 */ /* 0x000fe40000010000 */
[----:B------:R-:W-:-:S04]  /*7c70*/  WARPGROUP.ARRIVE ;  /* 0x00000000000079c5 */ /* 0x000fc80000000000 */
[----:B------:R-:W1:Y:S01]  /*7c80*/  MUFU.TANH R56, R56 ;  /* 0x0000003800387308 */ /* 0x000e620000002400 */
[----:B---3--:R-:W-:Y:S01]  /*7c90*/  FMNMX.FTZ R35, R150, R35, !PT ;  /* 0x0000002396237209 */ /* 0x008fe20007810000 */
[----:B------:R-:W-:Y:S01]  /*7ca0*/  QGMMA.64x96x32.F32.E4M3.E4M3 R88, R140, gdesc[UR8], R88, gsb0 ;  /* 0x016000088c587df3 */ /* 0x000fe20008000858 */
[----:B------:R-:W-:Y:S01]  /*7cb0*/  UMOV UR10, UR6 ;  /* 0x00000006000a7c82 */ /* 0x000fe20008000000 */
[----:B------:R-:W-:-:S04]  /*7cc0*/  UMOV UR11, 0x40000040 ;  /* 0x40000040000b7882 */ /* 0x000fc80000000000 */
        /* <DEDUP_REMOVED lines=34> */
[----:B------:R-:W-:Y:S01]  /*7ef0*/  FMUL.FTZ R69, R0, R87 ;  /* 0x0000005700457220 */ /* 0x000fe20000410000 */
[----:B------:R-:W-:Y:S05]  /*7f00*/  QGMMA.64x96x32.F32.E4M3.E4M3 R88, R136, gdesc[UR8], R88, gsb0 ;  /* 0x0160000888587df3 */ /* 0x000fea0008000858 */
        /* <DEDUP_REMOVED lines=28> */
[----:B------:R-:W-:-:S06]  /*80d0*/  WARPGROUP.DEPBAR.LE gsb0, 0x0 ;  /* 0x00008000000079c5 */ /* 0x000fcc0000010000 */
[----:B------:R-:W1:Y:S01]  /*80e0*/  MUFU.TANH R67, R67 ;  /* 0x0000004300437308 */ /* 0x000e620000002400 */
[----:B---3--:R-:W-:Y:S02]  /*80f0*/  FMNMX.FTZ R40, R84, R35, !PT ;  /* 0x0000002354287209 */ /* 0x008fe40007810000 */
[----:B------:R-:W3:Y:S05]  /*8100*/  LDC R35, c[0x0][0x988] ;  /* 0x00026200ff237b82 */ /* 0x000eea0000000800 */
[----:B------:R-:W4:Y:S01]  /*8110*/  MUFU.TANH R69, R69 ;  /* 0x0000004500457308 */ /* 0x000f220000002400 */
[----:B--2---:R-:W-:Y:S02]  /*8120*/  FMNMX.FTZ R72, R86, R71, !PT ;  /* 0x0000004756487209 */ /* 0x004fe40007810000 */
[----:B-1----:R-:W-:-:S05]  /*8130*/  FMNMX.FTZ R71, R67, R40, !PT ;  /* 0x0000002843477209 */ /* 0x002fca0007810000 */
[----:B------:R-:W1:Y:S01]  /*8140*/  SHFL.BFLY PT, R40, R71, 0x2, 0x1f ;  /* 0x0c401f0047287f89 */ /* 0x000e6200000e0000 */
[----:B----4-:R-:W-:-:S05]  /*8150*/  FMNMX.FTZ R73, R69, R72, !PT ;  /* 0x0000004845497209 */ /* 0x010fca0007810000 */
[----:B------:R-:W2:Y:S01]  /*8160*/  SHFL.BFLY PT, R72, R73, 0x2, 0x1f ;  /* 0x0c401f0049487f89 */ /* 0x000ea200000e0000 */
[----:B-1----:R-:W-:-:S05]  /*8170*/  FMNMX.FTZ R75, R71, R40, !PT ;  /* 0x00000028474b7209 */ /* 0x002fca0007810000 */
[----:B------:R-:W1:Y:S01]  /*8180*/  SHFL.BFLY PT, R40, R75, 0x1, 0x1f ;  /* 0x0c201f004b287f89 */ /* 0x000e6200000e0000 */
[----:B--2---:R-:W-:-:S05]  /*8190*/  FMNMX.FTZ R77, R73, R72, !PT ;  /* 0x00000048494d7209 */ /* 0x004fca0007810000 */
[----:B------:R-:W2:Y:S01]  /*81a0*/  SHFL.BFLY PT, R72, R77, 0x1, 0x1f ;  /* 0x0c201f004d487f89 */ /* 0x000ea200000e0000 */
[----:B-1----:R-:W-:-:S05]  /*81b0*/  FMNMX.FTZ R40, R75, R40, !PT ;  /* 0x000000284b287209 */ /* 0x002fca0007810000 */
[----:B------:R-:W-:Y:S01]  /*81c0*/  FADD.FTZ R144, -R40, R5 ;  /* 0x0000000528907221 */ /* 0x000fe20000010100 */
[----:B--2---:R-:W-:-:S03]  /*81d0*/  FMNMX.FTZ R72, R77, R72, !PT ;  /* 0x000000484d487209 */ /* 0x004fc60007810000 */
[-C--:B---3--:R-:W-:Y:S01]  /*81e0*/  FMUL.FTZ R5, R144, R35.reuse ;  /* 0x0000002390057220 */ /* 0x088fe20000410000 */
[----:B------:R-:W-:-:S01]  /*81f0*/  FFMA.FTZ R144, R40, R35, -8 ;  /* 0xc100000028907423 */ /* 0x000fc20000010023 */
[----:B------:R-:W-:-:S03]  /*8200*/  FADD.FTZ R6, -R72, R6 ;  /* 0x0000000648067221 */ /* 0x000fc60000010100 */
        /* <DEDUP_REMOVED lines=8> */
[-C--:B------:R-:W-:Y:S01]  /*8290*/  FFMA.FTZ R84, R72, R35.reuse, -8 ;  /* 0xc100000048547423 */ /* 0x080fe20000010023 */
[----:B------:R-:W-:-:S01]  /*82a0*/  FFMA.FTZ R38, R46, R35, -R144 ;  /* 0x000000232e267223 */ /* 0x000fc20000010890 */
[-CC-:B------:R-:W-:Y:S01]  /*82b0*/  FFMA.FTZ R46, R52, R35.reuse, -R144.reuse ;  /* 0x00000023342e7223 */ /* 0x180fe20000010890 */
[----:B------:R-:W-:-:S01]  /*82c0*/  FFMA.FTZ R10, R10, R35, -R144 ;  /* 0x000000230a0a7223 */ /* 0x000fc20000010890 */
[-CC-:B------:R-:W-:Y:S01]  /*82d0*/  FFMA.FTZ R52, R60, R35.reuse, -R144.reuse ;  /* 0x000000233c347223 */ /* 0x180fe20000010890 */
[-C--:B------:R-:W-:Y:S01]  /*82e0*/  FMUL.FTZ R6, R6, R35.reuse ;  /* 0x0000002306067220 */ /* 0x080fe20000410000 */
[-C--:B------:R-:W-:Y:S01]  /*82f0*/  FFMA.FTZ R60, R68, R35.reuse, -R144 ;  /* 0x00000023443c7223 */ /* 0x080fe20000010890 */
        /* <DEDUP_REMOVED lines=46> */
[----:B-1----:R-:W-:-:S01]  /*85e0*/  FFMA.FTZ R4, R5, R4, R10 ;  /* 0x0000000405047223 */ /* 0x002fc2000001000a */
[-CC-:B------:R-:W-:Y:S01]  /*85f0*/  FFMA.FTZ R61, R61, R35.reuse, -R84.reuse ;  /* 0x000000233d3d7223 */ /* 0x180fe20000010854 */
[----:B------:R-:W-:-:S01]  /*8600*/  FFMA.FTZ R65, R65, R35, -R84 ;  /* 0x0000002341417223 */ /* 0x000fc20000010854 */
[----:B------:R-:W-:-:S04]  /*8610*/  FFMA.FTZ R69, R69, R35, -R84 ;  /* 0x0000002345457223 */ /* 0x000fc80000010854 */
[----:B------:R-:W1:Y:S08]  /*8620*/  MUFU.EX2 R7, R7 ;  /* 0x0000000700077308 */ /* 0x000e700000000800 */
        /* <DEDUP_REMOVED lines=11> */
[----:B---3--:R-:W-:-:S01]  /*86e0*/  FADD.FTZ R79, R13, R58 ;  /* 0x0000003a0d4f7221 */ /* 0x008fc20000010000 */
[----:B------:R-:W-:-:S06]  /*86f0*/  FFMA.FTZ R58, R66, R35, -R84 ;  /* 0x00000023423a7223 */ /* 0x000fcc0000010854 */
        /* <DEDUP_REMOVED lines=16> */
[----:B------:R-:W-:-:S06]  /*8800*/  FFMA.FTZ R62, R70, R35, -R84 ;  /* 0x00000023463e7223 */ /* 0x000fcc0000010854 */
        /* <DEDUP_REMOVED lines=35> */
[----:B------:R-:W-:-:S06]  /*8a40*/  FFMA.FTZ R70, R78, R35, -R84 ;  /* 0x000000234e467223 */ /* 0x000fcc0000010854 */
        /* <DEDUP_REMOVED lines=27> */
[----:B------:R-:W-:-:S05]  /*8c00*/  IMAD.U32 R3, RZ, RZ, UR38 ;  /* 0x00000026ff037e24 */ /* 0x000fca000f8e00ff */
[----:B------:R-:W-:Y:S01]  /*8c10*/  @!P0 LEA R3, R3, UR39, 0x3 ;  /* 0x0000002703038c11 */ /* 0x000fe2000f8e18ff */
[----:B------:R-:W1:Y:S01]  /*8c20*/  MUFU.EX2 R51, R51 ;  /* 0x0000003300337308 */ /* 0x000e620000000800 */
[----:B---3--:R-:W-:-:S03]  /*8c30*/  FADD.FTZ R78, R62, R79 ;  /* 0x0000004f3e4e7221 */ /* 0x008fc60000010000 */
[----:B------:R-:W-:-:S04]  /*8c40*/  @!P0 VIADD R3, R3, 0x19c40 ;  /* 0x00019c4003038836 */ /* 0x000fc80000000000 */
[----:B------:R-:W3:Y:S01]  /*8c50*/  MUFU.EX2 R53, R53 ;  /* 0x0000003500357308 */ /* 0x000ee20000000800 */
[----:B--2---:R-:W-:-:S01]  /*8c60*/  FADD.FTZ R4, R49, R4 ;  /* 0x0000000431047221 */ /* 0x004fc20000010000 */
[----:B------:R-:W-:-:S04]  /*8c70*/  @!P0 PRMT R3, RZ, 0x654, R3 ;  /* 0x00000654ff038816 */ /* 0x000fc80000000003 */
[----:B------:R2:W-:Y:S02]  /*8c80*/  @!P0 SYNCS.ARRIVE.TRANS64.RED.A1T0 RZ, [R3+URZ], RZ ;  /* 0x000000ff03ff89a7 */ /* 0x0005e4000810043f */
[----:B------:R-:W4:Y:S01]  /*8c90*/  MUFU.EX2 R66, R66 ;  /* 0x0000004200427308 */ /* 0x000f220000000800 */
[----:B-1----:R-:W-:-:S01]  /*8ca0*/  FADD.FTZ R79, R51, R78 ;  /* 0x0000004e334f7221 */ /* 0x002fc20000010000 */
[----:B------:R-:W-:-:S06]  /*8cb0*/  FFMA.FTZ R78, R86, R35, -R84 ;  /* 0x00000023564e7223 */ /* 0x000fcc0000010854 */
[----:B------:R-:W1:Y:S01]  /*8cc0*/  MUFU.EX2 R64, R64 ;  /* 0x0000004000407308 */ /* 0x000e620000000800 */
[----:B---3--:R-:W-:-:S07]  /*8cd0*/  FADD.FTZ R81, R53, R4 ;  /* 0x0000000435517221 */ /* 0x008fce0000010000 */
[----:B------:R-:W3:Y:S01]  /*8ce0*/  MUFU.EX2 R57, R57 ;  /* 0x0000003900397308 */ /* 0x000ee20000000800 */
[----:B----4-:R-:W-:-:S07]  /*8cf0*/  FADD.FTZ R4, R66, R79 ;  /* 0x0000004f42047221 */ /* 0x010fce0000010000 */
[----:B------:R-:W4:Y:S01]  /*8d00*/  MUFU.EX2 R55, R55 ;  /* 0x0000003700377308 */ /* 0x000f220000000800 */
[----:B-1----:R-:W-:-:S07]  /*8d10*/  FADD.FTZ R82, R64, R81 ;  /* 0x0000005140527221 */ /* 0x002fce0000010000 */
[----:B------:R-:W1:Y:S01]  /*8d20*/  MUFU.EX2 R70, R70 ;  /* 0x0000004600467308 */ /* 0x000e620000000800 */
[----:B---3--:R-:W-:-:S07]  /*8d30*/  FADD.FTZ R79, R57, R4 ;  /* 0x00000004394f7221 */ /* 0x008fce0000010000 */
        /* <DEDUP_REMOVED lines=20> */
[----:B-1----:R-:W-:-:S03]  /*8e80*/  FADD.FTZ R4, R80, R79 ;  /* 0x0000004f50047221 */ /* 0x002fc60000010000 */
[----:B---3--:R-:W-:Y:S01]  /*8e90*/  FADD.FTZ R3, R69, R82 ;  /* 0x0000005245037221 */ /* 0x008fe20000010000 */
[----:B------:R-:W-:Y:S06]  /*8ea0*/  @!P1 BRA `(.L_x_1556) ;  /* 0x0000000000049947 */ /* 0x000fec0003800000 */
[----:B------:R-:W-:Y:S01]  /*8eb0*/  BPT.TRAP 0x1 ;  /* 0x000000040000795c */ /* 0x000fe20000300000 */
.L_x_1556:
[----:B------:R-:W-:Y:S01]  /*8ec0*/  UIADD3 UR6, UR7, 0x19c60, URZ ;  /* 0x00019c6007067890 */ /* 0x000fe2000fffe03f */
[----:B------:R-:W-:Y:S01]  /*8ed0*/  ISETP.GT.AND P2, PT, R8, RZ, PT ;  /* 0x000000ff0800720c */ /* 0x000fe20003f44270 */
[----:B------:R-:W-:Y:S01]  /*8ee0*/  UMOV UR17, UR38 ;  /* 0x0000002600117c82 */ /* 0x000fe20008000000 */
[----:B------:R-:W-:Y:S01]  /*8ef0*/  F2FP.SATFINITE.E4M3.F32.PACK_AB_MERGE_C R12, R13, R12, RZ ;  /* 0x0000000c0d0c723e */ /* 0x000fe200048070ff */
[----:B------:R-:W-:Y:S01]  /*8f00*/  UPRMT UR6, UR48, 0x654, UR6 ;  /* 0x0000065430067896 */ /* 0x000fe20008000006 */
        /* <DEDUP_REMOVED lines=9> */
[----:B------:R-:W-:Y:S01]  /*8fa0*/  SYNCS.ARRIVE.TRANS64.RED.A1T0 RZ, [UR6], RZ ;  /* 0x000000ffffff79a7 */ /* 0x000fe20008100406 */
        /* <DEDUP_REMOVED lines=73> */
[----:B------:R-:W-:Y:S01]  /*9440*/  F2FP.SATFINITE.E4M3.F32.PACK_AB_MERGE_C R139, R65, R74, R69 ;  /* 0x0000004a418b723e */ /* 0x000fe20004807045 */
[----:B------:R-:W-:Y:S06]  /*9450*/  @P2 BRA `(.L_x_1557) ;  /* 0xffffffdc00302947 */ /* 0x000fec000383ffff */
.L_x_1547:
[----:B------:R-:W-:Y:S06]  /*9460*/  BAR.ARV 0x8, 0x1a0 ;  /* 0x0206800000007b1d */ /* 0x000fec0000002000 */
[----:B------:R-:W-:Y:S05]  /*9470*/  @!P1 BRA `(.L_x_1558) ;  /* 0x0000000000049947 */ /* 0x000fea0003800000 */
[----:B------:R-:W-:Y:S01]  /*9480*/  BPT.TRAP 0x1 ;  /* 0x000000040000795c */ /* 0x000fe20000300000 */
.L_x_1558:
[----:B------:R-:W-:Y:S01]  /*9490*/  ULEA UR5, UR38, UR39, 0x3 ;  /* 0x0000002726057291 */ /* 0x000fe2000f8e183f */
[----:B------:R-:W-:-:S08]  /*94a0*/  SHF.L.U32 R0, R2, 0x1f, RZ ;  /* 0x0000001f02007819 */ /* 0x000fd000000006ff */
[----:B------:R1:W2:Y:S01]  /*94b0*/  SYNCS.PHASECHK.TRANS64.TRYWAIT P2, [UR5+0x19c50], R0 ;  /* 0x019c5000ff0075a7 */ /* 0x0002a20008040145 */
[----:B------:R-:W-:Y:S05]  /*94c0*/  @!P1 BRA `(.L_x_1559) ;  /* 0x0000000000049947 */ /* 0x000fea0003800000 */
[----:B------:R-:W-:Y:S01]  /*94d0*/  BPT.TRAP 0x1 ;  /* 0x000000040000795c */ /* 0x000fe20000300000 */
.L_x_1559:
[----:B------:R-:W3:Y:S02]  /*94e0*/  LDC.64 R8, c[0x0][0x9a0] ;  /* 0x00026800ff087b82 */ /* 0x000ee40000000a00 */
[----:B---3--:R-:W-:-:S04]  /*94f0*/  ISETP.NE.U32.AND P0, PT, R8, RZ, PT ;  /* 0x000000ff0800720c */ /* 0x008fc80003f05070 */
[----:B------:R-:W-:-:S13]  /*9500*/  ISETP.NE.AND.EX P0, PT, R9, RZ, PT, P0 ;  /* 0x000000ff0900720c */ /* 0x000fda0003f05300 */
[----:B------:R-:W3:Y:S08]  /*9510*/  @P0 LDC.64 R6, c[0x0][0x9c8] ;  /* 0x00027200ff060b82 */ /* 0x000ef00000000a00 */
[----:B------:R-:W4:Y:S01]  /*9520*/  @P0 LDC.64 R10, c[0x0][0x9d0] ;  /* 0x00027400ff0a0b82 */ /* 0x000f220000000a00 */
[----:B--2---:R-:W-:Y:S05]  /*9530*/  @P2 BRA `(.L_x_1560) ;  /* 0x0000000000082947 */ /* 0x004fea0003800000 */
[----:B------:R-:W2:Y:S02]  /*9540*/  SYNCS.PHASECHK.TRANS64.TRYWAIT P2, [UR5+0x19c50], R0 ;  /* 0x019c5000ff0075a7 */ /* 0x000ea40008040145 */
[----:B--2---:R-:W-:Y:S05]  /*9550*/  @!P2 BRA `(.L_x_1561) ;  /* 0x000000500094a947 */ /* 0x004fea0003800000 */
.L_x_1560:
[----:B------:R-:W-:Y:S01]  /*9560*/  UIADD3 UR39, UR39, 0x3000, URZ ;  /* 0x0000300027277890 */ /* 0x000fe2000fffe03f */
[----:B------:R-:W-:Y:S01]  /*9570*/  WARPGROUP.ARRIVE ;  /* 0x00000000000079c5 */ /* 0x000fe20000000000 */
[----:B------:R-:W-:Y:S01]  /*9580*/  UMOV UR7, 0x40000040 ;  /* 0x4000004000077882 */ /* 0x000fe20000000000 */
[----:B--2---:R-:W-:Y:S01]  /*9590*/  IMAD.U32 R5, RZ, RZ, UR44 ;  /* 0x0000002cff057e24 */ /* 0x004fe2000f8e00ff */
[----:B------:R-:W-:Y:S01]  /*95a0*/  USHF.R.U32.HI UR39, URZ, 0x4, UR39 ;  /* 0x000000043f277899 */ /* 0x000fe20008011627 */
[----:B------:R-:W-:-:S03]  /*95b0*/  @P0 SHF.R.S32.HI R13, RZ, 0x1f, R23 ;  /* 0x0000001fff0d0819 */ /* 0x000fc60000011417 */
[----:B------:R-:W-:Y:S01]  /*95c0*/  ULOP3.LUT UR39, UR39, 0x3fff, URZ, 0xc0, !UPT ;  /* 0x00003fff27277892 */ /* 0x000fe2000f8ec03f */
[----:B------:R-:W-:-:S03]  /*95d0*/  @P0 SHF.R.S32.HI R5, RZ, 0x1f, R5 ;  /* 0x0000001fff050819 */ /* 0x000fc60000011405 */
[----:B------:R-:W-:Y:S02]  /*95e0*/  ULOP3.LUT UR4, UR39, 0x10000, URZ, 0xfc, !UPT ;  /* 0x0001000027047892 */ /* 0x000fe4000f8efc3f */
[----:B-1-3--:R-:W-:Y:S02]  /*95f0*/  @P0 IMAD R0, R5, R6, RZ ;  /* 0x0000000605000224 */ /* 0x00afe400078e02ff */
[----:B------:R-:W-:Y:S02]  /*9600*/  UIMAD UR4, UR38, 0x300, UR4 ;  /* 0x00000300260478a4 */ /* 0x000fe4000f8e0204 */
[----:B------:R-:W-:Y:S02]  /*9610*/  @P0 IMAD R5, R7, UR44, R0 ;  /* 0x0000002c07050c24 */ /* 0x000fe4000f8e0200 */
[----:B------:R-:W-:-:S03]  /*9620*/  @P0 IMAD.WIDE.U32 R6, R6, UR44, RZ ;  /* 0x0000002c06060c25 */ /* 0x000fc6000f8e00ff */
[----:B------:R-:W-:Y:S01]  /*9630*/  UMOV UR6, UR4 ;  /* 0x0000000400067c82 */ /* 0x000fe20008000000 */
[-C--:B----4-:R-:W-:Y:S01]  /*9640*/  @P0 IMAD R0, R13, R10.reuse, RZ ;  /* 0x0000000a0d000224 */ /* 0x090fe200078e02ff */
[----:B------:R-:W-:Y:S01]  /*9650*/  QGMMA.64x96x32.F32.E4M3.E4M3 R88, R148, gdesc[UR4], R88, gsb0 ;  /* 0x0160000494587df3 */ /* 0x000fe20008000858 */
[----:B------:R-:W-:Y:S02]  /*9660*/  @P0 IMAD.IADD R7, R7, 0x1, R5 ;  /* 0x0000000107070824 */ /* 0x000fe400078e0205 */
[C---:B------:R-:W-:Y:S02]  /*9670*/  @P0 IMAD R5, R23.reuse, R11, R0 ;  /* 0x0000000b17050224 */ /* 0x040fe400078e0200 */
[----:B------:R-:W-:-:S04]  /*9680*/  @P0 IMAD.WIDE.U32 R6, R23, R10, R6 ;  /* 0x0000000a17060225 */ /* 0x000fc800078e0006 */
[----:B------:R-:W-:Y:S01]  /*9690*/  @P0 IMAD.IADD R0, R7, 0x1, R5 ;  /* 0x0000000107000824 */ /* 0x000fe200078e0205 */
[----:B------:R-:W-:Y:S01]  /*96a0*/  @P0 LEA R8, P2, R6, R8, 0x2 ;  /* 0x0000000806080211 */ /* 0x000fe200078410ff */
[----:B------:R-:W-:-:S03]  /*96b0*/  IMAD.MOV.U32 R5, RZ, RZ, 0x3f800000 ;  /* 0x3f800000ff057424 */ /* 0x000fc600078e00ff */
[----:B------:R-:W-:-:S05]  /*96c0*/  @P0 LEA.HI.X R9, R6, R9, R0, 0x2, P2 ;  /* 0x0000000906090211 */ /* 0x000fca00010f1400 */
[----:B------:R1:W2:Y:S01]  /*96d0*/  @P0 LDG.E R5, desc[UR46][R8.64] ;  /* 0x0000002e08050981 */ /* 0x0002a2000c1e1900 */
[----:B------:R-:W-:Y:S01]  /*96e0*/  UIADD3 UR6, UR4, 0x2, URZ ;  /* 0x0000000204067890 */ /* 0x000fe2000fffe03f */
[----:B------:R-:W-:Y:S01]  /*96f0*/  UMOV UR7, 0x40000040 ;  /* 0x4000004000077882 */ /* 0x000fe20000000000 */
[----:B------:R-:W-:Y:S02]  /*9700*/  WARPGROUP.DEPBAR.LE gsb0, 0x0 ;  /* 0x00008000000079c5 */ /* 0x000fe40000010000 */
[----:B------:R-:W-:-:S06]  /*9710*/  WARPGROUP.ARRIVE ;  /* 0x00000000000079c5 */ /* 0x000fcc0000000000 */
[----:B------:R-:W-:Y:S01]  /*9720*/  QGMMA.64x96x32.F32.E4M3.E4M3 R88, R144, gdesc[UR4], R88, gsb0 ;  /* 0x0160000490587df3 */ /* 0x000fe20008000858 */
[----:B------:R-:W-:Y:S01]  /*9730*/  UIADD3 UR6, UR4, 0x4, URZ ;  /* 0x0000000404067890 */ /* 0x000fe2000fffe03f */
[----:B------:R-:W-:Y:S01]  /*9740*/  UMOV UR7, 0x40000040 ;  /* 0x4000004000077882 */ /* 0x000fe20000000000 */
[----:B------:R-:W3:Y:S01]  /*9750*/  SHFL.BFLY PT, R7, R4, 0x2, 0x1f ;  /* 0x0c401f0004077f89 */ /* 0x000ee200000e0000 */
[----:B------:R-:W-:-:S03]  /*9760*/  UIADD3 UR4, UR4, 0x6, URZ ;  /* 0x0000000604047890 */ /* 0x000fc6000fffe03f */
[----:B------:R-:W4:Y:S01]  /*9770*/  SHFL.BFLY PT, R6, R3, 0x2, 0x1f ;  /* 0x0c401f0003067f89 */ /* 0x000f2200000e0000 */
[----:B------:R-:W-:Y:S02]  /*9780*/  WARPGROUP.DEPBAR.LE gsb0, 0x0 ;  /* 0x00008000000079c5 */ /* 0x000fe40000010000 */
[----:B------:R-:W-:-:S06]  /*9790*/  WARPGROUP.ARRIVE ;  /* 0x00000000000079c5 */ /* 0x000fcc0000000000 */
[----:B------:R-:W-:Y:S01]  /*97a0*/  QGMMA.64x96x32.F32.E4M3.E4M3 R88, R140, gdesc[UR4], R88, gsb0 ;  /* 0x016000048c587df3 */ /* 0x000fe20008000858 */
[----:B------:R-:W-:Y:S01]  /*97b0*/  UMOV UR6, UR4 ;  /* 0x0000000400067c82 */ /* 0x000fe20008000000 */
[----:B------:R-:W-:Y:S01]  /*97c0*/  UMOV UR7, 0x40000040 ;  /* 0x4000004000077882 */ /* 0x000fe20000000000 */
[----:B---3--:R-:W-:-:S01]  /*97d0*/  FADD.FTZ R7, R7, R4 ;  /* 0x0000000407077221 */ /* 0x008fc20000010000 */
[----:B----4-:R-:W-:-:S04]  /*97e0*/  FADD.FTZ R6, R6, R3 ;  /* 0x0000000306067221 */ /* 0x010fc80000010000 */
[----:B------:R-:W3:Y:S04]  /*97f0*/  SHFL.BFLY PT, R0, R7, 0x1, 0x1f ;  /* 0x0c201f0007007f89 */ /* 0x000ee800000e0000 */
[----:B-1----:R-:W1:Y:S01]  /*9800*/  SHFL.BFLY PT, R9, R6, 0x1, 0x1f ;  /* 0x0c201f0006097f89 */ /* 0x002e6200000e0000 */
[----:B------:R-:W-:Y:S02]  /*9810*/  IMAD.MOV.U32 R4, RZ, RZ, RZ ;  /* 0x000000ffff047224 */ /* 0x000fe400078e00ff */
[----:B---3--:R-:W-:Y:S01]  /*9820*/  FADD.FTZ R10, R7, R0 ;  /* 0x00000000070a7221 */ /* 0x008fe20000010000 */
[----:B-1----:R-:W-:-:S04]  /*9830*/  FADD.FTZ R11, R6, R9 ;  /* 0x00000009060b7221 */ /* 0x002fc80000010000 */
[C---:B------:R-:W-:Y:S01]  /*9840*/  FSETP.NE.FTZ.AND P0, PT, R10.reuse, RZ, PT ;  /* 0x000000ff0a00720b */ /* 0x040fe20003f15000 */
[----:B------:R-:W-:Y:S01]  /*9850*/  FMUL.FTZ R12, R10, 0.00390625 ;  /* 0x3b8000000a0c7820 */ /* 0x000fe20000410000 */
[----:B------:R-:W-:-:S04]  /*9860*/  FMUL.FTZ R13, R11, 0.00390625 ;  /* 0x3b8000000b0d7820 */ /* 0x000fc80000410000 */
        /* <DEDUP_REMOVED lines=9> */
[----:B------:R-:W3:Y:S08]  /*9900*/  @P3 MUFU.LG2 R9, R13 ;  /* 0x0000000d00093308 */ /* 0x000ef00000000c00 */
[----:B------:R-:W4:Y:S01]  /*9910*/  @P0 MUFU.RCP R6, R11 ;  /* 0x0000000b00060308 */ /* 0x000f220000001000 */
[C---:B------:R-:W-:Y:S01]  /*9920*/  @P2 FMUL.FTZ R7, R35.reuse, 0.69314718246459960938 ;  /* 0x3f31721823072820 */ /* 0x040fe20000410000 */
[----:B------:R-:W-:Y:S01]  /*9930*/  @P3 FMUL.FTZ R14, R35, 0.69314718246459960938 ;  /* 0x3f317218230e3820 */ /* 0x000fe20000410000 */
[----:B-1----:R-:W-:Y:S01]  /*9940*/  @P2 FMUL.FTZ R8, R8, 0.69314718246459960938 ;  /* 0x3f31721808082820 */ /* 0x002fe20000410000 */
[----:B------:R-:W-:-:S02]  /*9950*/  IMAD.MOV.U32 R3, RZ, RZ, -0x800000 ;  /* 0xff800000ff037424 */ /* 0x000fc400078e00ff */
[----:B--2---:R-:W-:Y:S01]  /*9960*/  FMUL.FTZ R4, R4, R5 ;  /* 0x0000000504047220 */ /* 0x004fe20000410000 */
[----:B------:R-:W-:Y:S02]  /*9970*/  IMAD.MOV.U32 R0, RZ, RZ, -0x800000 ;  /* 0xff800000ff007424 */ /* 0x000fe400078e00ff */
[----:B---3--:R-:W-:Y:S01]  /*9980*/  @P3 FMUL.FTZ R9, R9, 0.69314718246459960938 ;  /* 0x3f31721809093820 */ /* 0x008fe20000410000 */
[----:B------:R-:W-:-:S03]  /*9990*/  @P2 FFMA.FTZ R3, R7, R40, R8 ;  /* 0x0000002807032223 */ /* 0x000fc60000010008 */
[----:B------:R-:W-:Y:S01]  /*99a0*/  @P3 FFMA.FTZ R0, R14, R72, R9 ;  /* 0x000000480e003223 */ /* 0x000fe20000010009 */
[----:B----4-:R-:W-:Y:S01]  /*99b0*/  FMUL.FTZ R5, R6, R5 ;  /* 0x0000000506057220 */ /* 0x010fe20000410000 */
[----:B------:R-:W-:Y:S02]  /*99c0*/  WARPGROUP.DEPBAR.LE gsb0, 0x0 ;  /* 0x00008000000079c5 */ /* 0x000fe40000010000 */
[----:B------:R-:W-:Y:S05]  /*99d0*/  @!P1 BRA `(.L_x_1562) ;  /* 0x0000000000049947 */ /* 0x000fea0003800000 */
[----:B------:R-:W-:Y:S01]  /*99e0*/  BPT.TRAP 0x1 ;  /* 0x000000040000795c */ /* 0x000fe20000300000 */
.L_x_1562:
        /* <DEDUP_REMOVED lines=55> */
[----:B------:R-:W-:Y:S01]  /*9d60*/  VIADD R156, R156, 0x1 ;  /* 0x000000019c9c7836 */ /* 0x000fe20000000000 */
[----:B------:R-:W-:Y:S01]  /*9d70*/  LOP3.LUT R2, R2, UR4, RZ, 0x3c, !PT ;  /* 0x0000000402027c12 */ /* 0x000fe2000f8e3cff */
[----:B------:R-:W-:-:S12]  /*9d80*/  USEL UR38, UR38, URZ, UP0 ;  /* 0x0000003f26267287 */ /* 0x000fd80008000000 */
.L_x_1529:
        /* <DEDUP_REMOVED lines=29> */
[----:B------:R-:W-:Y:S01]  /*9f60*/  F2FP.BF16.F32.PACK_AB R46, R45, R46 ;  /* 0x0000002e2d2e723e */ /* 0x000fe200000010ff */
[----:B------:R-:W-:Y:S01]  /*9f70*/  USHF.R.S32.HI UR5, URZ, 0x1f, UR43 ;  /* 0x0000001f3f057899 */ /* 0x000fe2000801142b */
[----:B------:R-:W-:Y:S01]  /*9f80*/  LOP3.LUT R4, R4, 0xc, RZ, 0xc0, !PT ;  /* 0x0000000c04047812 */ /* 0x000fe200078ec0ff */
[----:B------:R-:W1:Y:S03]  /*9f90*/  LDC.64 R70, c[0x0][0xb78] ;  /* 0x0002de00ff467b82 */ /* 0x000e660000000a00 */
[----:B------:R-:W-:-:S05]  /*9fa0*/  IADD3 R4, P0, R4, UR6, RZ ;  /* 0x0000000604047c10 */ /* 0x000fca000ff1e0ff */
[----:B------:R-:W-:Y:S01]  /*9fb0*/  IMAD.X R5, RZ, RZ, UR7, P0 ;  /* 0x00000007ff057e24 */ /* 0x000fe200080e06ff */
[----:B------:R-:W-:Y:S01]  /*9fc0*/  IADD3 R15, P6, R18, 0x20, RZ ;  /* 0x00000020120f7810 */ /* 0x000fe20007fde0ff */
[----:B------:R-:W-:Y:S01]  /*9fd0*/  VIADD R51, R22, UR42 ;  /* 0x0000002a16337c36 */ /* 0x000fe20008000000 */
[----:B------:R-:W-:Y:S01]  /*9fe0*/  IADD3 R13, P3, R18, 0x3000, RZ ;  /* 0x00003000120d7810 */ /* 0x000fe20007f7e0ff */
[----:B------:R-:W-:Y:S02]  /*9ff0*/  ULDC.64 UR6, c[0x0][0xb70] ;  /* 0x0002dc0000067ab9 */ /* 0x000fe40000000a00 */
[----:B------:R2:W3:Y:S01]  /*a000*/  LDG.E.CONSTANT R5, desc[UR46][R4.64] ;  /* 0x0000002e04057981 */ /* 0x0004e2000c1e9900 */
[----:B------:R-:W-:Y:S01]  /*a010*/  VIADD R7, R51, 0x8 ;  /* 0x0000000833077836 */ /* 0x000fe20000000000 */
[----:B------:R-:W-:Y:S01]  /*a020*/  LOP3.LUT R12, R13, 0x180, RZ, 0xc0, !PT ;  /* 0x000001800d0c7812 */ /* 0x000fe200078ec0ff */
[----:B------:R-:W-:Y:S01]  /*a030*/  UIMAD UR5, UR5, UR6, URZ ;  /* 0x00000006050572a4 */ /* 0x000fe2000f8e023f */
[----:B------:R-:W-:Y:S01]  /*a040*/  F2FP.BF16.F32.PACK_AB R44, R43, R44 ;  /* 0x0000002c2b2c723e */ /* 0x000fe200000010ff */
[----:B------:R-:W-:Y:S01]  /*a050*/  UIMAD.WIDE.U32 UR8, UR43, UR6, URZ ;  /* 0x000000062b0872a5 */ /* 0x000fe2000f8e003f */
[----:B------:R-:W-:Y:S01]  /*a060*/  ISETP.GE.OR P2, PT, R7, UR10, P1 ;  /* 0x0000000a07007c0c */ /* 0x000fe20008f46670 */
[----:B------:R-:W-:Y:S01]  /*a070*/  UIMAD UR5, UR43, UR7, UR5 ;  /* 0x000000072b0572a4 */ /* 0x000fe2000f8e0205 */
[----:B------:R-:W-:-:S02]  /*a080*/  SHF.R.U64 R12, R12, 0x3, RZ ;  /* 0x000000030c0c7819 */ /* 0x000fc400000012ff */
[----:B--2---:R-:W-:Y:S01]  /*a090*/  LOP3.LUT P0, R4, R59, 0x3, RZ, 0xc0, !PT ;  /* 0x000000033b047812 */ /* 0x004fe2000780c0ff */
[----:B------:R-:W-:Y:S01]  /*a0a0*/  UIADD3 UR5, UR9, UR5, URZ ;  /* 0x0000000509057290 */ /* 0x000fe2000fffe03f */
[----:B------:R-:W-:Y:S01]  /*a0b0*/  F2FP.BF16.F32.PACK_AB R38, R37, R38 ;  /* 0x000000262526723e */ /* 0x000fe200000010ff */
[----:B------:R-:W-:Y:S01]  /*a0c0*/  VIADD R59, R59, 0xffffff80 ;  /* 0xffffff803b3b7836 */ /* 0x000fe20000000000 */
[----:B------:R-:W-:Y:S01]  /*a0d0*/  ISETP.EQ.OR P0, PT, R4, 0x3, !P0 ;  /* 0x000000030400780c */ /* 0x000fe20004702670 */
[----:B------:R-:W-:Y:S01]  /*a0e0*/  ULDC.64 UR6, c[0x0][0xb40] ;  /* 0x0002d00000067ab9 */ /* 0x000fe20000000a00 */
[----:B------:R-:W-:Y:S02]  /*a0f0*/  F2FP.BF16.F32.PACK_AB R33, R33, R34 ;  /* 0x000000222121723e */ /* 0x000fe400000010ff */
[----:B------:R-:W-:Y:S02]  /*a100*/  SEL R62, R21, R14, P0 ;  /* 0x0000000e153e7207 */ /* 0x000fe40000000000 */
[----:B------:R-:W-:-:S02]  /*a110*/  SEL R64, R14, R21, P0 ;  /* 0x000000150e407207 */ /* 0x000fc40000000000 */
[----:B------:R-:W-:Y:S02]  /*a120*/  LOP3.LUT R14, R15, 0x180, RZ, 0xc0, !PT ;  /* 0x000001800f0e7812 */ /* 0x000fe400078ec0ff */
[----:B------:R-:W-:Y:S02]  /*a130*/  SEL R66, R9, R6, P0 ;  /* 0x0000000609427207 */ /* 0x000fe40000000000 */
[----:B------:R-:W-:Y:S02]  /*a140*/  SHF.R.U64 R14, R14, 0x3, RZ ;  /* 0x000000030e0e7819 */ /* 0x000fe400000012ff */
[----:B------:R-:W-:Y:S02]  /*a150*/  SEL R68, R6, R9, P0 ;  /* 0x0000000906447207 */ /* 0x000fe40000000000 */
[----:B------:R-:W-:Y:S02]  /*a160*/  IADD3 R9, P5, R18, 0x6000, RZ ;  /* 0x0000600012097810 */ /* 0x000fe40007fbe0ff */
[----:B------:R-:W-:-:S02]  /*a170*/  SEL R42, R11, R8, P0 ;  /* 0x000000080b2a7207 */ /* 0x000fc40000000000 */
[----:B------:R-:W-:Y:S02]  /*a180*/  SEL R48, R8, R11, P0 ;  /* 0x0000000b08307207 */ /* 0x000fe40000000000 */
[----:B------:R-:W-:Y:S01]  /*a190*/  LOP3.LUT R14, R14, R15, RZ, 0x3c, !PT ;  /* 0x0000000f0e0e7212 */ /* 0x000fe200078e3cff */
[----:B------:R-:W-:Y:S01]  /*a1a0*/  IMAD.X R15, RZ, RZ, R19, P6 ;  /* 0x000000ffff0f7224 */ /* 0x000fe200030e0613 */
[----:B------:R-:W-:Y:S02]  /*a1b0*/  LOP3.LUT R8, R9, 0x180, RZ, 0xc0, !PT ;  /* 0x0000018009087812 */ /* 0x000fe400078ec0ff */
[C---:B------:R-:W-:Y:S02]  /*a1c0*/  IADD3 R7, P6, R18.reuse, 0x6020, RZ ;  /* 0x0000602012077810 */ /* 0x040fe40007fde0ff */
[----:B------:R-:W-:Y:S02]  /*a1d0*/  IADD3 R11, P4, R18, 0x3020, RZ ;  /* 0x00003020120b7810 */ /* 0x000fe40007f9e0ff */
[----:B------:R-:W-:-:S02]  /*a1e0*/  SHF.R.U64 R8, R8, 0x3, RZ ;  /* 0x0000000308087819 */ /* 0x000fc400000012ff */
[----:B------:R-:W-:Y:S02]  /*a1f0*/  LOP3.LUT R6, R7, 0x180, RZ, 0xc0, !PT ;  /* 0x0000018007067812 */ /* 0x000fe400078ec0ff */
[----:B------:R-:W-:Y:S02]  /*a200*/  LOP3.LUT R10, R11, 0x180, RZ, 0xc0, !PT ;  /* 0x000001800b0a7812 */ /* 0x000fe400078ec0ff */
[----:B------:R-:W-:Y:S01]  /*a210*/  LOP3.LUT R8, R8, R9, RZ, 0x3c, !PT ;  /* 0x0000000908087212 */ /* 0x000fe200078e3cff */
[----:B------:R-:W-:Y:S01]  /*a220*/  IMAD.X R9, RZ, RZ, R19, P5 ;  /* 0x000000ffff097224 */ /* 0x000fe200028e0613 */
[----:B------:R-:W-:Y:S02]  /*a230*/  SHF.R.U64 R6, R6, 0x3, RZ ;  /* 0x0000000306067819 */ /* 0x000fe400000012ff */
[----:B------:R-:W-:Y:S02]  /*a240*/  SHF.R.U64 R10, R10, 0x3, RZ ;  /* 0x000000030a0a7819 */ /* 0x000fe400000012ff */
[----:B------:R-:W-:-:S02]  /*a250*/  SEL R58, R39, R36, P0 ;  /* 0x00000024273a7207 */ /* 0x000fc40000000000 */
[----:B------:R-:W-:Y:S02]  /*a260*/  SEL R36, R36, R39, P0 ;  /* 0x0000002724247207 */ /* 0x000fe40000000000 */
[----:B------:R-:W-:Y:S01]  /*a270*/  LOP3.LUT R6, R6, R7, RZ, 0x3c, !PT ;  /* 0x0000000706067212 */ /* 0x000fe200078e3cff */
[----:B------:R-:W-:Y:S01]  /*a280*/  IMAD.X R7, RZ, RZ, R19, P6 ;  /* 0x000000ffff077224 */ /* 0x000fe200030e0613 */
[----:B------:R-:W-:Y:S02]  /*a290*/  SEL R4, R57, R54, P0 ;  /* 0x0000003639047207 */ /* 0x000fe40000000000 */
[----:B------:R-:W-:Y:S02]  /*a2a0*/  MOV R39, R8 ;  /* 0x0000000800277202 */ /* 0x000fe40000000f00 */
[----:B------:R-:W-:Y:S02]  /*a2b0*/  F2FP.BF16.F32.PACK_AB R30, R29, R30 ;  /* 0x0000001e1d1e723e */ /* 0x000fe400000010ff */
[----:B------:R-:W-:-:S02]  /*a2c0*/  SEL R54, R54, R57, P0 ;  /* 0x0000003936367207 */ /* 0x000fc40000000000 */
[----:B------:R-:W-:Y:S01]  /*a2d0*/  LOP3.LUT R10, R10, R11, RZ, 0x3c, !PT ;  /* 0x0000000b0a0a7212 */ /* 0x000fe200078e3cff */
[--C-:B------:R-:W-:Y:S01]  /*a2e0*/  IMAD.X R11, RZ, RZ, R19.reuse, P4 ;  /* 0x000000ffff0b7224 */ /* 0x100fe200020e0613 */
[----:B------:R-:W-:Y:S02]  /*a2f0*/  F2FP.BF16.F32.PACK_AB R25, R25, R26 ;  /* 0x0000001a1919723e */ /* 0x000fe400000010ff */
[----:B------:R-:W-:Y:S02]  /*a300*/  SEL R24, R49, R46, P0 ;  /* 0x0000002e31187207 */ /* 0x000fe40000000000 */
[----:B------:R-:W-:Y:S02]  /*a310*/  SEL R50, R55, R52, P0 ;  /* 0x0000003437327207 */ /* 0x000fe40000000000 */
[----:B------:R-:W-:Y:S01]  /*a320*/  LOP3.LUT R12, R12, R13, RZ, 0x3c, !PT ;  /* 0x0000000d0c0c7212 */ /* 0x000fe200078e3cff */
[----:B------:R-:W-:Y:S01]  /*a330*/  IMAD.X R13, RZ, RZ, R19, P3 ;  /* 0x000000ffff0d7224 */ /* 0x000fe200018e0613 */
[----:B------:R-:W-:-:S02]  /*a340*/  LOP3.LUT R21, R18, 0x180, RZ, 0xc0, !PT ;  /* 0x0000018012157812 */ /* 0x000fc400078ec0ff */
[----:B------:R-:W-:Y:S02]  /*a350*/  SEL R46, R46, R49, P0 ;  /* 0x000000312e2e7207 */ /* 0x000fe40000000000 */
[----:B------:R-:W-:Y:S02]  /*a360*/  SEL R26, R41, R38, P0 ;  /* 0x00000026291a7207 */ /* 0x000fe40000000000 */
[----:B------:R-:W-:Y:S02]  /*a370*/  SEL R52, R52, R55, P0 ;  /* 0x0000003734347207 */ /* 0x000fe40000000000 */
[----:B------:R-:W-:Y:S02]  /*a380*/  SEL R56, R47, R44, P0 ;  /* 0x0000002c2f387207 */ /* 0x000fe40000000000 */
[----:B------:R-:W-:Y:S02]  /*a390*/  F2FP.BF16.F32.PACK_AB R31, R31, R32 ;  /* 0x000000201f1f723e */ /* 0x000fe400000010ff */
[----:B------:R-:W-:-:S02]  /*a3a0*/  F2FP.BF16.F32.PACK_AB R28, R27, R28 ;  /* 0x0000001c1b1c723e */ /* 0x000fc400000010ff */
[----:B------:R-:W-:Y:S02]  /*a3b0*/  SEL R38, R38, R41, P0 ;  /* 0x0000002926267207 */ /* 0x000fe40000000000 */
[----:B------:R-:W-:Y:S02]  /*a3c0*/  SEL R44, R44, R47, P0 ;  /* 0x0000002f2c2c7207 */ /* 0x000fe40000000000 */
[----:B------:R-:W-:Y:S02]  /*a3d0*/  SEL R32, R33, R30, P0 ;  /* 0x0000001e21207207 */ /* 0x000fe40000000000 */
[----:B------:R-:W-:Y:S02]  /*a3e0*/  MOV R37, R6 ;  /* 0x0000000600257202 */ /* 0x000fe40000000f00 */
[----:B------:R-:W-:Y:S02]  /*a3f0*/  SEL R30, R30, R33, P0 ;  /* 0x000000211e1e7207 */ /* 0x000fe40000000000 */
[----:B------:R-:W-:-:S02]  /*a400*/  SEL R34, R25, R20, P0 ;  /* 0x0000001419227207 */ /* 0x000fc40000000000 */
[----:B------:R-:W-:Y:S02]  /*a410*/  SHF.R.U64 R21, R21, 0x3, RZ ;  /* 0x0000000315157819 */ /* 0x000fe400000012ff */
[----:B------:R-:W-:Y:S02]  /*a420*/  SEL R40, R20, R25, P0 ;  /* 0x0000001914287207 */ /* 0x000fe40000000000 */
[----:B------:R-:W-:Y:S02]  /*a430*/  MOV R47, R14 ;  /* 0x0000000e002f7202 */ /* 0x000fe40000000f00 */
[----:B------:R-:W-:Y:S02]  /*a440*/  MOV R45, R10 ;  /* 0x0000000a002d7202 */ /* 0x000fe40000000f00 */
[----:B------:R-:W-:Y:S02]  /*a450*/  SEL R60, R31, R28, P0 ;  /* 0x0000001c1f3c7207 */ /* 0x000fe40000000000 */
[----:B------:R-:W-:-:S02]  /*a460*/  MOV R41, R12 ;  /* 0x0000000c00297202 */ /* 0x000fc40000000f00 */
[----:B------:R-:W-:Y:S02]  /*a470*/  SEL R28, R28, R31, P0 ;  /* 0x0000001f1c1c7207 */ /* 0x000fe40000000000 */
[----:B------:R-:W-:Y:S01]  /*a480*/  LOP3.LUT R20, R21, R18, RZ, 0x3c, !PT ;  /* 0x0000001215147212 */ /* 0x000fe200078e3cff */
[----:B------:R-:W-:Y:S01]  /*a490*/  IMAD.MOV.U32 R21, RZ, RZ, R19 ;  /* 0x000000ffff157224 */ /* 0x000fe200078e0013 */
[----:B------:R-:W-:Y:S02]  /*a4a0*/  SHF.R.S32.HI R53, RZ, 0x1f, R59 ;  /* 0x0000001fff357819 */ /* 0x000fe4000001143b */
[----:B------:R-:W-:Y:S02]  /*a4b0*/  ISETP.GE.OR P1, PT, R51, UR10, P1 ;  /* 0x0000000a33007c0c */ /* 0x000fe40008f26670 */
[----:B------:R-:W-:Y:S01]  /*a4c0*/  MOV R49, R20 ;  /* 0x0000001400317202 */ /* 0x000fe20000000f00 */
[----:B------:R-:W-:Y:S01]  /*a4d0*/  IMAD.U32 R21, RZ, RZ, UR9 ;  /* 0x00000009ff157e24 */ /* 0x000fe2000f8e00ff */
[----:B------:R-:W-:Y:S01]  /*a4e0*/  LEA.HI R53, R53, R59, RZ, 0x5 ;  /* 0x0000003b35357211 */ /* 0x000fe200078f28ff */
[----:B------:R-:W-:Y:S01]  /*a4f0*/  IMAD.U32 R21, RZ, RZ, UR5 ;  /* 0x00000005ff157e24 */ /* 0x000fe2000f8e00ff */
[----:B------:R-:W-:Y:S01]  /*a500*/  USHF.R.S32.HI UR5, URZ, 0x1f, UR44 ;  /* 0x0000001f3f057899 */ /* 0x000fe2000801142c */
[----:B------:R-:W-:Y:S01]  /*a510*/  IMAD.U32 R20, RZ, RZ, UR8 ;  /* 0x00000008ff147e24 */ /* 0x000fe2000f8e00ff */
[----:B------:R-:W-:-:S03]  /*a520*/  SHF.R.S32.HI R53, RZ, 0x5, R53 ;  /* 0x00000005ff357819 */ /* 0x000fc60000011435 */
[----:B-1----:R-:W-:-:S03]  /*a530*/  IMAD.WIDE.U32 R20, R70, UR44, R20 ;  /* 0x0000002c46147c25 */ /* 0x002fc6000f8e0014 */
[----:B------:R-:W-:Y:S02]  /*a540*/  IADD3 R20, P3, R51, R20, RZ ;  /* 0x0000001433147210 */ /* 0x000fe40007f7e0ff */
[----:B---3--:R-:W-:Y:S01]  /*a550*/  LOP3.LUT R9, R5, 0x2, RZ, 0x3c, !PT ;  /* 0x0000000205097812 */ /* 0x008fe200078e3cff */
[----:B------:R1:W-:Y:S04]  /*a560*/  SHFL.IDX PT, R6, R4, R5, 0x1c1f ;  /* 0x001c1f0504067589 */ /* 0x0003e800000e0000 */
[----:B------:R-:W-:Y:S04]  /*a570*/  SHFL.IDX PT, R7, R54, R9, 0x1c1f ;  /* 0x001c1f0936077589 */ /* 0x000fe800000e0000 */
[----:B------:R-:W-:Y:S01]  /*a580*/  SHFL.IDX PT, R24, R24, R5, 0x1c1f ;  /* 0x001c1f0518187589 */ /* 0x000fe200000e0000 */
[----:B-1----:R-:W-:-:S03]  /*a590*/  IMAD R4, R70, UR5, RZ ;  /* 0x0000000546047c24 */ /* 0x002fc6000f8e02ff */
[----:B------:R-:W1:Y:S04]  /*a5a0*/  SHFL.IDX PT, R11, R46, R9, 0x1c1f ;  /* 0x001c1f092e0b7589 */ /* 0x000e6800000e0000 */
[----:B------:R-:W-:Y:S04]  /*a5b0*/  SHFL.IDX PT, R50, R50, R5, 0x1c1f ;  /* 0x001c1f0532327589 */ /* 0x000fe800000e0000 */
[----:B------:R-:W-:Y:S04]  /*a5c0*/  SHFL.IDX PT, R15, R52, R9, 0x1c1f ;  /* 0x001c1f09340f7589 */ /* 0x000fe800000e0000 */
[----:B------:R-:W-:Y:S04]  /*a5d0*/  SHFL.IDX PT, R26, R26, R5, 0x1c1f ;  /* 0x001c1f051a1a7589 */ /* 0x000fe800000e0000 */
[----:B------:R-:W2:Y:S04]  /*a5e0*/  SHFL.IDX PT, R13, R38, R9, 0x1c1f ;  /* 0x001c1f09260d7589 */ /* 0x000ea800000e0000 */
[----:B------:R-:W-:Y:S04]  /*a5f0*/  SHFL.IDX PT, R56, R56, R5, 0x1c1f ;  /* 0x001c1f0538387589 */ /* 0x000fe800000e0000 */
[----:B------:R-:W3:Y:S01]  /*a600*/  SHFL.IDX PT, R29, R44, R9, 0x1c1f ;  /* 0x001c1f092c1d7589 */ /* 0x000ee200000e0000 */
[----:B-1----:R-:W-:-:S02]  /*a610*/  SEL R8, R24, R11, P0 ;  /* 0x0000000b18087207 */ /* 0x002fc40000000000 */
[----:B------:R-:W-:Y:S01]  /*a620*/  SEL R10, R11, R24, P0 ;  /* 0x000000180b0a7207 */ /* 0x000fe20000000000 */
[----:B------:R-:W-:Y:S04]  /*a630*/  SHFL.IDX PT, R58, R58, R5, 0x1c1f ;  /* 0x001c1f053a3a7589 */ /* 0x000fe800000e0000 */
[----:B------:R1:W4:Y:S04]  /*a640*/  SHFL.IDX PT, R31, R36, R9, 0x1c1f ;  /* 0x001c1f09241f7589 */ /* 0x00032800000e0000 */
[----:B------:R-:W-:Y:S04]  /*a650*/  SHFL.IDX PT, R32, R32, R5, 0x1c1f ;  /* 0x001c1f0520207589 */ /* 0x000fe800000e0000 */
[----:B------:R-:W5:Y:S01]  /*a660*/  SHFL.IDX PT, R23, R30, R9, 0x1c1f ;  /* 0x001c1f091e177589 */ /* 0x000f6200000e0000 */
[----:B--2---:R-:W-:Y:S01]  /*a670*/  SEL R12, R26, R13, P0 ;  /* 0x0000000d1a0c7207 */ /* 0x004fe20000000000 */
[----:B-1----:R-:W-:Y:S01]  /*a680*/  IMAD R36, R71, UR44, R4 ;  /* 0x0000002c47247c24 */ /* 0x002fe2000f8e0204 */
[----:B------:R-:W-:Y:S01]  /*a690*/  SEL R4, R6, R7, P0 ;  /* 0x0000000706047207 */ /* 0x000fe20000000000 */
[----:B------:R-:W-:Y:S01]  /*a6a0*/  SHFL.IDX PT, R34, R34, R5, 0x1c1f ;  /* 0x001c1f0522227589 */ /* 0x000fe200000e0000 */
[----:B------:R-:W-:-:S02]  /*a6b0*/  SEL R6, R7, R6, P0 ;  /* 0x0000000607067207 */ /* 0x000fc40000000000 */
[----:B------:R-:W-:Y:S01]  /*a6c0*/  SEL R7, R15, R50, P0 ;  /* 0x000000320f077207 */ /* 0x000fe20000000000 */
[----:B------:R-:W-:Y:S01]  /*a6d0*/  SHFL.IDX PT, R42, R42, R5, 0x1c1f ;  /* 0x001c1f052a2a7589 */ /* 0x000fe200000e0000 */
[----:B------:R-:W-:Y:S02]  /*a6e0*/  SEL R14, R13, R26, P0 ;  /* 0x0000001a0d0e7207 */ /* 0x000fe40000000000 */
[----:B---3--:R-:W-:Y:S01]  /*a6f0*/  SEL R11, R29, R56, P0 ;  /* 0x000000381d0b7207 */ /* 0x008fe20000000000 */
[----:B------:R-:W1:Y:S04]  /*a700*/  SHFL.IDX PT, R25, R40, R9, 0x1c1f ;  /* 0x001c1f0928197589 */ /* 0x000e6800000e0000 */
[----:B------:R-:W2:Y:S01]  /*a710*/  SHFL.IDX PT, R27, R48, R9, 0x1c1f ;  /* 0x001c1f09301b7589 */ /* 0x000ea200000e0000 */
[----:B----4-:R-:W-:-:S03]  /*a720*/  SEL R13, R58, R31, P0 ;  /* 0x0000001f3a0d7207 */ /* 0x010fc60000000000 */
[----:B------:R-:W-:Y:S04]  /*a730*/  SHFL.IDX PT, R60, R60, R5, 0x1c1f ;  /* 0x001c1f053c3c7589 */ /* 0x000fe800000e0000 */
[----:B------:R-:W3:Y:S01]  /*a740*/  SHFL.IDX PT, R33, R28, R9, 0x1c1f ;  /* 0x001c1f091c217589 */ /* 0x000ee200000e0000 */
[----:B-----5:R-:W-:Y:S02]  /*a750*/  SEL R24, R32, R23, P0 ;  /* 0x0000001720187207 */ /* 0x020fe40000000000 */
[----:B------:R-:W-:Y:S01]  /*a760*/  SEL R26, R23, R32, P0 ;  /* 0x00000020171a7207 */ /* 0x000fe20000000000 */
[----:B------:R-:W-:Y:S04]  /*a770*/  SHFL.IDX PT, R62, R62, R5, 0x1c1f ;  /* 0x001c1f053e3e7589 */ /* 0x000fe800000e0000 */
[----:B------:R-:W4:Y:S04]  /*a780*/  SHFL.IDX PT, R35, R64, R9, 0x1c1f ;  /* 0x001c1f0940237589 */ /* 0x000f2800000e0000 */
[----:B------:R5:W-:Y:S01]  /*a790*/  SHFL.IDX PT, R66, R66, R5, 0x1c1f ;  /* 0x001c1f0542427589 */ /* 0x000be200000e0000 */
[----:B-1----:R-:W-:-:S02]  /*a7a0*/  SEL R32, R34, R25, P0 ;  /* 0x0000001922207207 */ /* 0x002fc40000000000 */
[----:B------:R-:W-:Y:S01]  /*a7b0*/  SEL R34, R25, R34, P0 ;  /* 0x0000002219227207 */ /* 0x000fe20000000000 */
[----:B------:R1:W4:Y:S01]  /*a7c0*/  SHFL.IDX PT, R43, R68, R9, 0x1c1f ;  /* 0x001c1f09442b7589 */ /* 0x00032200000e0000 */
[----:B--2---:R-:W-:Y:S02]  /*a7d0*/  SEL R40, R42, R27, P0 ;  /* 0x0000001b2a287207 */ /* 0x004fe40000000000 */
[----:B------:R-:W-:Y:S02]  /*a7e0*/  SEL R42, R27, R42, P0 ;  /* 0x0000002a1b2a7207 */ /* 0x000fe40000000000 */
[----:B-----5:R-:W-:Y:S01]  /*a7f0*/  SEL R5, R50, R15, P0 ;  /* 0x0000000f32057207 */ /* 0x020fe20000000000 */
[----:B------:R-:W-:Y:S01]  /*a800*/  BAR.SYNC.DEFER_BLOCKING 0x1, 0x180 ;  /* 0x0046000000007b1d */ /* 0x000fe20000010000 */
[----:B------:R-:W-:Y:S02]  /*a810*/  SEL R15, R31, R58, P0 ;  /* 0x0000003a1f0f7207 */ /* 0x000fe40000000000 */
[----:B-1----:R-:W-:-:S02]  /*a820*/  SEL R9, R56, R29, P0 ;  /* 0x0000001d38097207 */ /* 0x002fc40000000000 */
[----:B---3--:R-:W-:Y:S02]  /*a830*/  SEL R25, R60, R33, P0 ;  /* 0x000000213c197207 */ /* 0x008fe40000000000 */
[----:B------:R-:W-:Y:S02]  /*a840*/  SEL R27, R33, R60, P0 ;  /* 0x0000003c211b7207 */ /* 0x000fe40000000000 */
[----:B----4-:R-:W-:Y:S02]  /*a850*/  SEL R33, R62, R35, P0 ;  /* 0x000000233e217207 */ /* 0x010fe40000000000 */
[----:B------:R-:W-:Y:S02]  /*a860*/  SEL R35, R35, R62, P0 ;  /* 0x0000003e23237207 */ /* 0x000fe40000000000 */
[----:B------:R-:W-:-:S04]  /*a870*/  SHF.R.S32.HI R29, RZ, 0x1f, R51 ;  /* 0x0000001fff1d7819 */ /* 0x000fc80000011433 */
[----:B------:R-:W-:Y:S01]  /*a880*/  IADD3.X R29, R29, R21, R36, P3, !PT ;  /* 0x000000151d1d7210 */ /* 0x000fe20001ffe424 */
[----:B------:R1:W-:Y:S04]  /*a890*/  STSM.16.M88.4 [R49], R4 ;  /* 0x0000000431007844 */ /* 0x0003e80000000200 */
[----:B------:R-:W-:Y:S04]  /*a8a0*/  STSM.16.M88.4 [R47], R8 ;  /* 0x000000082f007844 */ /* 0x000fe80000000200 */
[----:B------:R2:W-:Y:S04]  /*a8b0*/  STSM.16.M88.4 [R41], R12 ;  /* 0x0000000c29007844 */ /* 0x0005e80000000200 */
[----:B------:R-:W-:Y:S04]  /*a8c0*/  STSM.16.M88.4 [R45], R24 ;  /* 0x000000182d007844 */ /* 0x000fe80000000200 */
[----:B------:R-:W-:Y:S01]  /*a8d0*/  STSM.16.M88.4 [R39], R32 ;  /* 0x0000002027007844 */ /* 0x000fe20000000200 */
[----:B-1----:R-:W-:-:S03]  /*a8e0*/  LEA R4, P3, R20, UR6, 0x2 ;  /* 0x0000000614047c11 */ /* 0x002fc6000f8610ff */
[----:B------:R-:W1:Y:S01]  /*a8f0*/  SHFL.IDX PT, R6, R53, RZ, 0x1f ;  /* 0x00001fff35067589 */ /* 0x000e6200000e0000 */
[----:B------:R-:W-:Y:S02]  /*a900*/  LEA.HI.X R5, R20, UR7, R29, 0x2, P3 ;  /* 0x0000000714057c11 */ /* 0x000fe400098f141d */
[----:B--2---:R-:W-:Y:S02]  /*a910*/  SEL R41, R66, R43, P0 ;  /* 0x0000002b42297207 */ /* 0x004fe40000000000 */
[----:B------:R-:W-:-:S05]  /*a920*/  SEL R43, R43, R66, P0 ;  /* 0x000000422b2b7207 */ /* 0x000fca0000000000 */
[----:B------:R3:W-:Y:S01]  /*a930*/  STSM.16.M88.4 [R37], R40 ;  /* 0x0000002825007844 */ /* 0x0007e20000000200 */
[----:B------:R-:W-:Y:S01]  /*a940*/  @!PT LDS RZ, [RZ] ;  /* 0x00000000fffff984 */ /* 0x000fe20000000800 */
[----:B------:R-:W-:Y:S01]  /*a950*/  @!PT LDS RZ, [RZ] ;  /* 0x00000000fffff984 */ /* 0x000fe20000000800 */
[----:B------:R-:W-:Y:S01]  /*a960*/  @!PT LDS RZ, [RZ] ;  /* 0x00000000fffff984 */ /* 0x000fe20000000800 */
[----:B------:R2:W-:Y:S06]  /*a970*/  MEMBAR.ALL.CTA ;  /* 0x0000000000007992 */ /* 0x0005ec0000008000 */
[----:B--2---:R-:W2:Y:S02]  /*a980*/  FENCE.VIEW.ASYNC.S ;  /* 0x00000000000073c6 */ /* 0x004ea40000000000 */
[----:B--2---:R-:W-:Y:S06]  /*a990*/  BAR.ARV 0x1, 0x1a0 ;  /* 0x0046800000007b1d */ /* 0x004fec0000002000 */
[----:B-1----:R-:W-:Y:S01]  /*a9a0*/  ISETP.NE.AND P0, PT, R6, 0xb, PT ;  /* 0x0000000b0600780c */ /* 0x002fe20003f05270 */
        /* <DEDUP_REMOVED lines=28> */
.L_x_1566:
[----:B------:R-:W-:Y:S05]  /*ab70*/  BSYNC B0 ;  /* 0x0000000000007941 */ /* 0x000fea0003800000 */
.L_x_1565:
[----:B------:R-:W-:Y:S05]  /*ab80*/  BRA `(.L_x_1564) ;  /* 0x0000000400847947 */ /* 0x000fea0003800000 */
.L_x_1563:
        /* <DEDUP_REMOVED lines=35> */
.L_x_1568:
[----:B------:R-:W-:Y:S05]  /*adc0*/  BSYNC B0 ;  /* 0x0000000000007941 */ /* 0x000fea0003800000 */
.L_x_1567:
[----:B------:R-:W-:Y:S01]  /*add0*/  ULOP3.LUT UR40, URZ, UR40, URZ, 0x33, !UPT ;  /* 0x000000283f287292 */ /* 0x000fe2000f8e333f */
[----:B------:R-:W-:Y:S01]  /*ade0*/  IMAD.WIDE.U32 R4, R10, UR43, R152 ;  /* 0x0000002b0a047c25 */ /* 0x000fe2000f8e0098 */
[----:B------:R-:W-:Y:S01]  /*adf0*/  SHF.R.S32.HI R155, RZ, 0x1f, R154 ;  /* 0x0000001fff9b7819 */ /* 0x000fe2000001149a */
[----:B------:R-:W-:Y:S02]  /*ae00*/  BSSY B0, `(.L_x_1569) ;  /* 0x0000021000007945 */ /* 0x000fe40003800000 */
[----:B-1----:R-:W-:Y:S02]  /*ae10*/  IMAD R3, R11, UR43, R8 ;  /* 0x0000002b0b037c24 */ /* 0x002fe4000f8e0208 */
[----:B---3--:R-:W-:Y:S02]  /*ae20*/  VIADD R7, R9, UR40 ;  /* 0x0000002809077c36 */ /* 0x008fe40008000000 */
[----:B------:R-:W-:Y:S02]  /*ae30*/  IMAD.IADD R5, R5, 0x1, R3 ;  /* 0x0000000105057824 */ /* 0x000fe400078e0203 */
[----:B------:R-:W-:-:S02]  /*ae40*/  IMAD R3, R7, -0xc0, R20 ;  /* 0xffffff4007037824 */ /* 0x000fc400078e0214 */
[----:B------:R-:W-:Y:S02]  /*ae50*/  VIADD R0, R154, 0x60 ;  /* 0x000000609a007836 */ /* 0x000fe40000000000 */
[----:B------:R-:W-:Y:S01]  /*ae60*/  IMAD R6, R12, UR6, RZ ;  /* 0x000000060c067c24 */ /* 0x000fe2000f8e02ff */
[-C--:B------:R-:W-:Y:S01]  /*ae70*/  ISETP.GE.AND P0, PT, R154, R3.reuse, PT ;  /* 0x000000039a00720c */ /* 0x080fe20003f06270 */
[----:B------:R-:W-:Y:S01]  /*ae80*/  IMAD.WIDE.U32 R8, R12, UR44, R4 ;  /* 0x0000002c0c087c25 */ /* 0x000fe2000f8e0004 */
[----:B------:R-:W-:-:S03]  /*ae90*/  ISETP.GE.AND P3, PT, R0, R3, PT ;  /* 0x000000030000720c */ /* 0x000fc60003f66270 */
[----:B------:R-:W-:Y:S02]  /*aea0*/  IMAD R3, R13, UR44, R6 ;  /* 0x0000002c0d037c24 */ /* 0x000fe4000f8e0206 */
        /* <DEDUP_REMOVED lines=22> */
.L_x_1570:
[----:B------:R-:W-:Y:S05]  /*b010*/  BSYNC B0 ;  /* 0x0000000000007941 */ /* 0x000fea0003800000 */
.L_x_1569:
        /* <DEDUP_REMOVED lines=23> */
.L_x_1571:
[----:B------:R-:W-:Y:S05]  /*b190*/  BSYNC B0 ;  /* 0x0000000000007941 */ /* 0x000fea0003800000 */
.L_x_1564:
[----:B---3--:R-:W3:Y:S02]  /*b1a0*/  LDC R0, c[0x0][0xda8] ;  /* 0x00036a00ff007b82 */ /* 0x008ee40000000800 */
[----:B---3--:R-:W-:-:S13]  /*b1b0*/  ISETP.LE.AND P0, PT, R0, UR4, PT ;  /* 0x0000000400007c0c */ /* 0x008fda000bf03270 */
[----:B------:R-:W-:Y:S05]  /*b1c0*/  @!P0 BRA `(.L_x_1572) ;  /* 0xffffff5800ec8947 */ /* 0x000fea000383ffff */
[----:B------:R-:W-:Y:S05]  /*b1d0*/  EXIT ;  /* 0x000000000000794d */ /* 0x000fea0003800000 */
.L_x_1525:
[----:B------:R-:W-:-:S08]  /*b1e0*/  NOP ;  /* 0x0000000000007918 */ /* 0x000fd00000000000 */
[----:B------:R-:W1:-:S00]  /*b1f0*/  USETMAXREG.DEALLOC.CTAPOOL 0x20 ;  /* 0x00000020000079c8 */ /* 0x000e4000080e0500 */
[----:B-1----:R-:W-:-:S06]  /*b200*/  LOP3.LUT R2, R0, 0x3, RZ, 0xc0, !PT ;  /* 0x0000000300027812 */ /* 0x002fcc00078ec0ff */
[----:B--2---:R-:W1:Y:S01]  /*b210*/  S2UR UR4, SR_CTAID.X ;  /* 0x00000000000479c3 */ /* 0x004e620000002500 */
[----:B------:R-:W-:Y:S02]  /*b220*/  IMAD.MOV.U32 R28, RZ, RZ, RZ ;  /* 0x000000ffff1c7224 */ /* 0x000fe400078e00ff */
[----:B------:R-:W-:Y:S01]  /*b230*/  IMAD.MOV.U32 R18, RZ, RZ, 0x1 ;  /* 0x00000001ff127424 */ /* 0x000fe200078e00ff */
[----:B------:R2:W3:Y:S01]  /*b240*/  SHFL.IDX PT, R3, R2, RZ, 0x1f ;  /* 0x00001fff02037589 */ /* 0x0004e200000e0000 */
[----:B------:R-:W-:-:S03]  /*b250*/  IMAD.MOV.U32 R17, RZ, RZ, RZ ;  /* 0x000000ffff117224 */ /* 0x000fc600078e00ff */
[----:B--2---:R-:W1:Y:S01]  /*b260*/  LDC R2, c[0x0][0xda8] ;  /* 0x00036a00ff027b82 */ /* 0x004e620000000800 */
[----:B---3--:R-:W-:-:S04]  /*b270*/  ISETP.NE.AND P0, PT, R3, RZ, PT ;  /* 0x000000ff0300720c */ /* 0x008fc80003f05270 */
[----:B------:R-:W-:-:S05]  /*b280*/  P2R R3, PR, RZ, 0x1 ;  /* 0x00000001ff037803 */ /* 0x000fca0000000000 */
[----:B------:R2:W-:Y:S04]  /*b290*/  STL [R1], R3 ;  /* 0x0000000301007387 */ /* 0x0005e80000100800 */
[----:B------:R-:W-:Y:S06]  /*b2a0*/  @P0 BAR.ARV 0x4, 0x200 ;  /* 0x0108000000000b1d */ /* 0x000fec0000002000 */
[----:B-1----:R-:W-:-:S13]  /*b2b0*/  ISETP.LE.AND P0, PT, R2, UR4, PT ;  /* 0x0000000402007c0c */ /* 0x002fda000bf03270 */
[----:B--2---:R-:W-:Y:S05]  /*b2c0*/  @P0 BRA `(.L_x_1573) ;  /* 0x0000002c00b00947 */ /* 0x004fea0003800000 */
[----:B------:R-:W1:Y:S01]  /*b2d0*/  S2R R8, SR_TID.X ;  /* 0x0000000000087919 */ /* 0x000e620000002100 */
[----:B------:R-:W-:Y:S01]  /*b2e0*/  IMAD.SHL.U32 R9, R0, 0x800, RZ ;  /* 0x0000080000097824 */ /* 0x000fe200078e00ff */
[C---:B------:R-:W-:Y:S01]  /*b2f0*/  LOP3.LUT R29, R27.reuse, 0x1, RZ, 0xfc, !PT ;  /* 0x000000011b1d7812 */ /* 0x040fe200078efcff */
[----:B------:R-:W-:Y:S01]  /*b300*/  IMAD.MOV.U32 R23, RZ, RZ, 0x40 ;  /* 0x00000040ff177424 */ /* 0x000fe200078e00ff */
[----:B------:R-:W2:Y:S01]  /*b310*/  S2R R6, SR_TID.X ;  /* 0x0000000000067919 */ /* 0x000ea20000002100 */
[----:B------:R-:W-:Y:S01]  /*b320*/  IMAD.U32 R25, RZ, RZ, UR4 ;  /* 0x00000004ff197e24 */ /* 0x000fe2000f8e00ff */
[----:B------:R-:W-:Y:S01]  /*b330*/  LOP3.LUT R26, R27, 0x2, RZ, 0xfc, !PT ;  /* 0x000000021b1a7812 */ /* 0x000fe200078efcff */
[----:B------:R-:W-:Y:S01]  /*b340*/  IMAD.MOV.U32 R18, RZ, RZ, 0x1 ;  /* 0x00000001ff127424 */ /* 0x000fe200078e00ff */
[----:B------:R-:W-:Y:S01]  /*b350*/  ULDC UR42, c[0x0][0xc] ;  /* 0x00000300002a7ab9 */ /* 0x000fe20000000800 */
[----:B------:R-:W-:Y:S01]  /*b360*/  IMAD.MOV.U32 R17, RZ, RZ, RZ ;  /* 0x000000ffff117224 */ /* 0x000fe200078e00ff */
[----:B------:R-:W-:Y:S01]  /*b370*/  ULDC.64 UR44, c[0x0][0x198] ;  /* 0x00006600002c7ab9 */ /* 0x000fe20000000a00 */
[----:B------:R-:W-:Y:S01]  /*b380*/  IMAD.MOV.U32 R28, RZ, RZ, RZ ;  /* 0x000000ffff1c7224 */ /* 0x000fe200078e00ff */
[----:B-1----:R-:W-:Y:S01]  /*b390*/  SHF.R.U32.HI R4, RZ, 0x1, R8 ;  /* 0x00000001ff047819 */ /* 0x002fe20000011608 */
[C---:B------:R-:W-:Y:S01]  /*b3a0*/  IMAD.SHL.U32 R2, R8.reuse, 0x20, RZ ;  /* 0x0000002008027824 */ /* 0x040fe200078e00ff */
[C---:B------:R-:W-:Y:S01]  /*b3b0*/  LOP3.LUT P0, RZ, R8.reuse, 0x4, RZ, 0xc0, !PT ;  /* 0x0000000408ff7812 */ /* 0x040fe2000780c0ff */
[----:B------:R-:W-:Y:S01]  /*b3c0*/  IMAD.SHL.U32 R0, R8, 0x80, RZ ;  /* 0x0000008008007824 */ /* 0x000fe200078e00ff */
[----:B------:R-:W-:-:S02]  /*b3d0*/  LOP3.LUT R5, R4, 0x20, RZ, 0xc0, !PT ;  /* 0x0000002004057812 */ /* 0x000fc400078ec0ff */
[----:B--2---:R-:W-:Y:S02]  /*b3e0*/  LOP3.LUT R6, R6, 0x7f, RZ, 0xc0, !PT ;  /* 0x0000007f06067812 */ /* 0x004fe400078ec0ff */
        /* <DEDUP_REMOVED lines=16> */
.L_x_1629:
[----:B------:R-:W-:Y:S01]  /*b4f0*/  ULDC UR8, c[0x0][0xdd0] ;  /* 0x0003740000087ab9 */ /* 0x000fe20000000800 */
[----:B------:R-:W1:Y:S01]  /*b500*/  LDC R0, c[0x0][0xde8] ;  /* 0x00037a00ff007b82 */ /* 0x000e620000000800 */
        /* <DEDUP_REMOVED lines=10> */
[----:B------:R-:W-:Y:S05]  /*b5b0*/  @!P0 BRA `(.L_x_1574) ;  /* 0x0000000000208947 */ /* 0x000fea0003800000 */
        /* <DEDUP_REMOVED lines=8> */
.L_x_1574:
[----:B------:R-:W-:Y:S01]  /*b640*/  ULDC UR9, c[0x0][0xdc4] ;  /* 0x0003710000097ab9 */ /* 0x000fe20000000800 */
[----:B------:R-:W-:Y:S01]  /*b650*/  UMOV UR7, UR8 ;  /* 0x0000000800077c82 */ /* 0x000fe20008000000 */
[----:B------:R-:W-:-:S11]  /*b660*/  UISETP.NE.AND UP0, UPT, UR9, 0x1, UPT ;  /* 0x000000010900788c */ /* 0x000fd6000bf05270 */
[----:B------:R-:W-:Y:S02]  /*b670*/  @UP0 ULDC.64 UR10, c[0x0][0xdc8] ;  /* 0x00037200000a0ab9 */ /* 0x000fe40000000a00 */
[----:B------:R-:W-:-:S04]  /*b680*/  UIMAD.WIDE.U32 UR4, UR8, UR10, URZ ;  /* 0x0000000a080472a5 */ /* 0x000fc8000f8e003f */
[----:B------:R-:W-:-:S04]  /*b690*/  @UP0 USHF.R.U32.HI UR7, URZ, UR11, UR5 ;  /* 0x0000000b3f070299 */ /* 0x000fc80008011605 */
[----:B------:R-:W-:-:S12]  /*b6a0*/  UIMAD UR4, UR7, UR9, URZ ;  /* 0x00000009070472a4 */ /* 0x000fd8000f8e023f */
.L_x_1575:
[----:B------:R-:W-:Y:S01]  /*b6b0*/  ULOP3.LUT UR5, URZ, UR7, URZ, 0x33, !UPT ;  /* 0x000000073f057292 */ /* 0x000fe2000f8e333f */
[----:B------:R-:W-:Y:S01]  /*b6c0*/  BSSY B6, `(.L_x_1576) ;  /* 0x0000294000067945 */ /* 0x000fe20003800000 */
[----:B------:R-:W-:Y:S01]  /*b6d0*/  ULDC.64 UR10, c[0x0][0x3f8] ;  /* 0x0000fe00000a7ab9 */ /* 0x000fe20000000a00 */
[----:B------:R-:W-:Y:S01]  /*b6e0*/  ULDC UR7, c[0x0][0xdac] ;  /* 0x00036b0000077ab9 */ /* 0x000fe20000000800 */
[----:B------:R-:W-:Y:S02]  /*b6f0*/  UISETP.NE.U32.AND UP0, UPT, UR10, URZ, UPT ;  /* 0x0000003f0a00728c */ /* 0x000fe4000bf05070 */
[----:B------:R-:W-:Y:S02]  /*b700*/  UIADD3 UR5, UR5, UR7, URZ ;  /* 0x0000000705057290 */ /* 0x000fe4000fffe03f */
[----:B------:R-:W-:Y:S02]  /*b710*/  UISETP.NE.AND.EX UP0, UPT, UR11, URZ, UPT, UP0 ;  /* 0x0000003f0b00728c */ /* 0x000fe4000bf05300 */
[----:B------:R-:W-:Y:S01]  /*b720*/  UIMAD UR37, UR5, 0xc0, URZ ;  /* 0x000000c0052578a4 */ /* 0x000fe2000f8e023f */
[----:B------:R-:W-:Y:S01]  /*b730*/  ULDC UR7, c[0x0][0x404] ;  /* 0x0001010000077ab9 */ /* 0x000fe20000000800 */
[----:B------:R-:W-:Y:S01]  /*b740*/  ULDC UR10, c[0x0][0x288] ;  /* 0x0000a200000a7ab9 */ /* 0x000fe20000000800 */
[----:B------:R-:W-:-:S02]  /*b750*/  USEL UR7, UR7, 0x1, UP0 ;  /* 0x0000000107077887 */ /* 0x000fc40008000000 */
[----:B------:R-:W-:Y:S01]  /*b760*/  UIADD3 UR5, UR37, 0x13f, -UR10 ;  /* 0x0000013f25057890 */ /* 0x000fe2000fffe80a */
[----:B------:R-:W-:Y:S02]  /*b770*/  ULDC UR9, c[0x0][0xdb8] ;  /* 0x00036e0000097ab9 */ /* 0x000fe40000000800 */
[----:B------:R-:W-:Y:S01]  /*b780*/  ULDC UR10, c[0x0][0x2e0] ;  /* 0x0000b800000a7ab9 */ /* 0x000fe20000000800 */
[----:B------:R-:W-:Y:S02]  /*b790*/  UISETP.NE.AND UP1, UPT, UR9, 0x1, UPT ;  /* 0x000000010900788c */ /* 0x000fe4000bf25270 */
[----:B------:R-:W-:Y:S02]  /*b7a0*/  UIMAD UR11, UR7, UR10, 0x7f ;  /* 0x0000007f070b74a4 */ /* 0x000fe4000f8e020a */
[----:B------:R-:W-:Y:S02]  /*b7b0*/  UIMAD UR5, UR7, UR10, UR5 ;  /* 0x0000000a070572a4 */ /* 0x000fe4000f8e0205 */
[----:B------:R-:W-:-:S02]  /*b7c0*/  USHF.R.S32.HI UR10, URZ, 0x1f, UR11 ;  /* 0x0000001f3f0a7899 */ /* 0x000fc4000801140b */
[----:B------:R-:W-:Y:S02]  /*b7d0*/  USHF.R.S32.HI UR7, URZ, 0x1f, UR5 ;  /* 0x0000001f3f077899 */ /* 0x000fe40008011405 */
[----:B------:R-:W-:Y:S02]  /*b7e0*/  ULEA.HI UR10, UR10, UR11, URZ, 0x7 ;  /* 0x0000000b0a0a7291 */ /* 0x000fe4000f8f383f */
[----:B------:R-:W-:Y:S02]  /*b7f0*/  ULEA.HI UR7, UR7, UR5, URZ, 0x7 ;  /* 0x0000000507077291 */ /* 0x000fe4000f8f383f */
[----:B------:R-:W-:Y:S02]  /*b800*/  USHF.R.S32.HI UR10, URZ, 0x7, UR10 ;  /* 0x000000073f0a7899 */ /* 0x000fe4000801140a */
[----:B------:R-:W-:Y:S02]  /*b810*/  USHF.R.S32.HI UR7, URZ, 0x7, UR7 ;  /* 0x000000073f077899 */ /* 0x000fe40008011407 */
[----:B------:R-:W-:-:S02]  /*b820*/  UIADD3 UR4, UR8, -UR4, URZ ;  /* 0x8000000408047290 */ /* 0x000fc4000fffe03f */
[----:B------:R-:W-:Y:S01]  /*b830*/  UISETP.LT.AND UP0, UPT, UR10, UR7, UPT ;  /* 0x000000070a00728c */ /* 0x000fe2000bf01270 */
[----:B------:R-:W-:-:S03]  /*b840*/  ULDC UR8, c[0x0][0xdc4] ;  /* 0x0003710000087ab9 */ /* 0x000fc60000000800 */
[----:B------:R-:W-:Y:S02]  /*b850*/  USEL UR41, UR10, UR7, UP0 ;  /* 0x000000070a297287 */ /* 0x000fe40008000000 */
[----:B------:R-:W-:-:S03]  /*b860*/  UIMAD UR6, UR6, UR8, UR4 ;  /* 0x00000008060672a4 */ /* 0x000fc6000f8e0204 */
[----:B------:R-:W-:Y:S01]  /*b870*/  @UP1 ULDC UR4, c[0x0][0xdbc] ;  /* 0x00036f0000041ab9 */ /* 0x000fe20000000800 */
[----:B------:R-:W-:Y:S01]  /*b880*/  ISETP.LT.AND P0, PT, RZ, UR41, PT ;  /* 0x00000029ff007c0c */ /* 0x000fe2000bf01270 */
[----:B------:R-:W-:Y:S01]  /*b890*/  UIMAD.WIDE.U32 UR4, UR6, UR4, URZ ;  /* 0x00000004060472a5 */ /* 0x000fe2000f8e003f */
[----:B------:R-:W-:Y:S01]  /*b8a0*/  @UP1 ULDC UR8, c[0x0][0xdc0] ;  /* 0x0003700000081ab9 */ /* 0x000fe20000000800 */
[----:B------:R-:W-:Y:S02]  /*b8b0*/  UMOV UR39, UR6 ;  /* 0x0000000600277c82 */ /* 0x000fe40008000000 */
[----:B------:R-:W-:-:S04]  /*b8c0*/  @UP1 USHF.R.U32.HI UR39, URZ, UR8, UR5 ;  /* 0x000000083f271299 */ /* 0x000fc80008011605 */
[----:B------:R-:W-:-:S04]  /*b8d0*/  UIADD3 UR38, -UR39, URZ, URZ ;  /* 0x0000003f27267290 */ /* 0x000fc8000fffe13f */
[----:B------:R-:W-:Y:S01]  /*b8e0*/  UIMAD UR38, UR9, UR38, UR6 ;  /* 0x00000026092672a4 */ /* 0x000fe2000f8e0206 */
[----:B------:R-:W-:Y:S11]  /*b8f0*/  @P0 BRA `(.L_x_1577) ;  /* 0x0000000000440947 */ /* 0x000ff60003800000 */
[----:B------:R-:W1:Y:S02]  /*b900*/  S2R R0, SR_TID.X ;  /* 0x0000000000007919 */ /* 0x000e640000002100 */
[----:B-1----:R-:W-:-:S04]  /*b910*/  LOP3.LUT R0, R0, 0x7f, RZ, 0xc0, !PT ;  /* 0x0000007f00007812 */ /* 0x002fc800078ec0ff */
        /* <DEDUP_REMOVED lines=15> */
.L_x_1577:
        /* <DEDUP_REMOVED lines=23> */
.L_x_1579:
[----:B------:R-:W-:-:S06]  /*bb80*/  UIADD3 UR4, UR40, 0x9000, URZ ;  /* 0x0000900028047890 */ /* 0x000fcc000fffe03f */
[----:B------:R-:W-:-:S05]  /*bb90*/  IMAD.U32 R16, RZ, RZ, UR4 ;  /* 0x00000004ff107e24 */ /* 0x000fca000f8e00ff */
        /* <DEDUP_REMOVED lines=18> */
.L_x_1580:
        /* <DEDUP_REMOVED lines=20> */
.L_x_1581:
        /* <DEDUP_REMOVED lines=18> */
.L_x_1582:
[----:B------:R-:W-:Y:S01]  /*bf20*/  ULDC.64 UR4, c[0x0][0x9f8] ;  /* 0x00027e0000047ab9 */ /* 0x000fe20000000a00 */
[----:B------:R-:W-:Y:S01]  /*bf30*/  IMAD.U32 R5, RZ, RZ, UR39 ;  /* 0x00000027ff057e24 */ /* 0x000fe2000f8e00ff */
[----:B------:R-:W-:Y:S01]  /*bf40*/  ISETP.NE.U32.AND P0, PT, RZ, UR4, PT ;  /* 0x00000004ff007c0c */ /* 0x000fe2000bf05070 */
[----:B------:R-:W-:Y:S01]  /*bf50*/  IMAD.U32 R19, RZ, RZ, UR39 ;  /* 0x00000027ff137e24 */ /* 0x000fe2000f8e00ff */
[----:B------:R-:W1:Y:S01]  /*bf60*/  S2R R4, SR_TID.X ;  /* 0x0000000000047919 */ /* 0x000e620000002100 */
[----:B------:R-:W2:Y:S01]  /*bf70*/  LDC R0, c[0x0][0x428] ;  /* 0x00010a00ff007b82 */ /* 0x000ea20000000800 */
[----:B------:R-:W-:-:S13]  /*bf80*/  ISETP.NE.AND.EX P0, PT, RZ, UR5, PT, P0 ;  /* 0x00000005ff007c0c */ /* 0x000fda000bf05300 */
[----:B------:R-:W3:Y:S01]  /*bf90*/  @P0 LDC.64 R2, c[0x0][0x9f8] ;  /* 0x00027e00ff020b82 */ /* 0x000ee20000000a00 */
[----:B-1----:R-:W-:Y:S01]  /*bfa0*/  LOP3.LUT R21, R4, 0x7f, RZ, 0xc0, !PT ;  /* 0x0000007f04157812 */ /* 0x002fe200078ec0ff */
[----:B---3--:R-:W-:-:S05]  /*bfb0*/  @P0 IMAD.WIDE R2, R5, 0x4, R2 ;  /* 0x0000000405020825 */ /* 0x008fca00078e0202 */
[----:B------:R1:W3:Y:S01]  /*bfc0*/  @P0 LDG.E R19, desc[UR46][R2.64] ;  /* 0x0000002e02130981 */ /* 0x0002e2000c1e1900 */
[----:B--2---:R-:W-:Y:S01]  /*bfd0*/  ISETP.NE.AND P0, PT, R0, 0x1, PT ;  /* 0x000000010000780c */ /* 0x004fe20003f05270 */
        /* <DEDUP_REMOVED lines=8> */
[----:B-1----:R-:W1:Y:S01]  /*c060*/  LDC.64 R2, c[0x0][0x3f8] ;  /* 0x0000fe00ff027b82 */ /* 0x002e620000000a00 */
[----:B------:R-:W-:Y:S01]  /*c070*/  UMOV UR14, UR38 ;  /* 0x00000026000e7c82 */ /* 0x000fe20008000000 */
[----:B------:R-:W-:Y:S01]  /*c080*/  UMOV UR15, UR39 ;  /* 0x00000027000f7c82 */ /* 0x000fe20008000000 */
[----:B------:R-:W-:Y:S01]  /*c090*/  UMOV UR6, 0xffffffff ;  /* 0xffffffff00067882 */ /* 0x000fe20000000000 */
[----:B------:R-:W-:Y:S01]  /*c0a0*/  SHF.R.U32.HI R4, RZ, 0x5, R4 ;  /* 0x00000005ff047819 */ /* 0x000fe20000011604 */
[----:B------:R-:W-:Y:S01]  /*c0b0*/  IMAD.U32 R16, RZ, RZ, UR38 ;  /* 0x00000026ff107e24 */ /* 0x000fe2000f8e00ff */
[----:B------:R-:W-:-:S02]  /*c0c0*/  VOTEU.ALL UP1, P2 ;  /* 0x00000000003f7886 */ /* 0x000fc40001020000 */
[----:B------:R-:W2:Y:S01]  /*c0d0*/  @P0 LDC R0, c[0x0][0x42c] ;  /* 0x00010b00ff000b82 */ /* 0x000ea20000000800 */
[----:B------:R-:W-:Y:S02]  /*c0e0*/  LOP3.LUT R4, R4, 0x3, RZ, 0xc0, !PT ;  /* 0x0000000304047812 */ /* 0x000fe400078ec0ff */
        /* <DEDUP_REMOVED lines=14> */
.L_x_1648:
        /* <DEDUP_REMOVED lines=8> */
.L_x_1651:
        /* <DEDUP_REMOVED lines=9> */
[----:B-1----:R-:W1:Y:S02]  /*c2e0*/  @P0 LDC.64 R4, c[0x0][0x420] ;  /* 0x00010800ff040b82 */ /* 0x002e640000000a00 */
[----:B-1----:R-:W-:-:S05]  /*c2f0*/  @P0 IMAD.HI.U32 R4, R6, R4, RZ ;  /* 0x0000000406040227 */ /* 0x002fca00078e00ff */
        /* <DEDUP_REMOVED lines=10> */
.L_x_1587:
[----:B------:R-:W-:Y:S02]  /*c3a0*/  LEA R5, R17, UR40, 0x3 ;  /* 0x0000002811057c11 */ /* 0x000fe4000f8e18ff */
[----:B--2---:R-:W-:Y:S02]  /*c3b0*/  SHF.L.U32 R2, R18, 0x1f, RZ ;  /* 0x0000001f12027819 */ /* 0x004fe400000006ff */
[----:B------:R-:W-:Y:S02]  /*c3c0*/  ISETP.NE.AND P0, PT, R21, RZ, PT ;  /* 0x000000ff1500720c */ /* 0x000fe40003f05270 */
[----:B------:R-:W2:Y:S02]  /*c3d0*/  SYNCS.PHASECHK.TRANS64.TRYWAIT P3, [R5+URZ+0x19c80], R2 ;  /* 0x019c8002050075a7 */ /* 0x000ea4000806017f */
[----:B--2---:R-:W-:Y:S09]  /*c3e0*/  @!P3 BRA `(.L_x_1588) ;  /* 0x000000240048b947 */ /* 0x004ff20003800000 */
.L_x_1652:
[----:B------:R-:W-:Y:S05]  /*c3f0*/  @P0 BRA `(.L_x_1589) ;  /* 0x00000000001c0947 */ /* 0x000fea0003800000 */
[----:B------:R-:W1:Y:S02]  /*c400*/  S2R R3, SR_TID.X ;  /* 0x0000000000037919 */ /* 0x000e640000002100 */
[----:B-1----:R-:W-:Y:S01]  /*c410*/  LOP3.LUT R4, R3, 0x1f, RZ, 0xc0, !PT ;  /* 0x0000001f03047812 */ /* 0x002fe200078ec0ff */
[----:B------:R-:W-:-:S03]  /*c420*/  IMAD.MOV.U32 R3, RZ, RZ, 0x3000 ;  /* 0x00003000ff037424 */ /* 0x000fc600078e00ff */
[----:B------:R-:W-:Y:S01]  /*c430*/  ISETP.NE.AND P3, PT, R4, RZ, PT ;  /* 0x000000ff0400720c */ /* 0x000fe20003f65270 */
[----:B------:R3:W-:-:S12]  /*c440*/  SYNCS.ARRIVE.TRANS64 RZ, [R5+URZ+0x19c70], R3 ;  /* 0x019c700305ff79a7 */ /* 0x0007d8000800003f */
[----:B---3--:R-:W-:Y:S05]  /*c450*/  @!P3 BRA `(.L_x_1589) ;  /* 0x000000000004b947 */ /* 0x008fea0003800000 */
[----:B------:R-:W-:Y:S01]  /*c460*/  BPT.TRAP 0x1 ;  /* 0x000000040000795c */ /* 0x000fe20000300000 */
.L_x_1589:
[----:B-1----:R-:W-:Y:S01]  /*c470*/  IMAD.U32 R4, RZ, RZ, UR40 ;  /* 0x00000028ff047e24 */ /* 0x002fe2000f8e00ff */
[----:B------:R-:W-:Y:S01]  /*c480*/  R2UR UR9, R5 ;  /* 0x00000000050972ca */ /* 0x000fe200000e0000 */
[----:B------:R-:W-:Y:S01]  /*c490*/  IMAD.SHL.U32 R6, R6, 0x80, RZ ;  /* 0x0000008006067824 */ /* 0x000fe200078e00ff */
        /* <DEDUP_REMOVED lines=23> */
[----:B------:R-:W3:Y:S02]  /*c610*/  SYNCS.PHASECHK.TRANS64.TRYWAIT P3, [R5+URZ+0x19c40], R2 ;  /* 0x019c4002050075a7 */ /* 0x000ee4000806017f */
[----:B-1-3--:R-:W-:Y:S05]  /*c620*/  @!P3 BRA `(.L_x_1590) ;  /* 0x0000002000ccb947 */ /* 0x00afea0003800000 */
.L_x_1653:
[----:B------:R-:W-:Y:S05]  /*c630*/  @P0 BRA `(.L_x_1591) ;  /* 0x00000000001c0947 */ /* 0x000fea0003800000 */
[----:B------:R-:W3:Y:S01]  /*c640*/  S2R R4, SR_TID.X ;  /* 0x0000000000047919 */ /* 0x000ee20000002100 */
[----:B-12---:R-:W-:-:S04]  /*c650*/  IMAD.MOV.U32 R2, RZ, RZ, 0x3000 ;  /* 0x00003000ff027424 */ /* 0x006fc800078e00ff */
[----:B------:R4:W-:Y:S01]  /*c660*/  SYNCS.ARRIVE.TRANS64 RZ, [R5+URZ+0x19c30], R2 ;  /* 0x019c300205ff79a7 */ /* 0x0009e2000800003f */
[----:B---3--:R-:W-:-:S04]  /*c670*/  LOP3.LUT R4, R4, 0x1f, RZ, 0xc0, !PT ;  /* 0x0000001f04047812 */ /* 0x008fc800078ec0ff */
[----:B------:R-:W-:-:S13]  /*c680*/  ISETP.NE.AND P0, PT, R4, RZ, PT ;  /* 0x000000ff0400720c */ /* 0x000fda0003f05270 */
[----:B----4-:R-:W-:Y:S05]  /*c690*/  @!P0 BRA `(.L_x_1591) ;  /* 0x0000000000048947 */ /* 0x010fea0003800000 */
[----:B------:R-:W-:Y:S01]  /*c6a0*/  BPT.TRAP 0x1 ;  /* 0x000000040000795c */ /* 0x000fe20000300000 */
.L_x_1591:
        /* <DEDUP_REMOVED lines=22> */
[----:B------:R3:W-:Y:S02]  /*c810*/  UTMALDG.4D [UR8], [UR4], desc[UR6] ;  /* 0x00000608040075b4 */ /* 0x0007e40008019000 */
[----:B---3--:R-:W-:Y:S01]  /*c820*/  NOP ;  /* 0x0000000000007918 */ /* 0x008fe20000000000 */
.L_x_1586:
        /* <DEDUP_REMOVED lines=9> */
[----:B-12---:R-:W-:Y:S01]  /*c8c0*/  @P0 IMAD.MOV.U32 R2, RZ, RZ, 0x4800 ;  /* 0x00004800ff020424 */ /* 0x006fe200078e00ff */
        /* <DEDUP_REMOVED lines=9> */
[----:B------:R2:W-:Y:S01]  /*c960*/  @P0 SYNCS.ARRIVE.TRANS64 RZ, [UR40+0x19c00], R2 ;  /* 0x019c0002ffff09a7 */ /* 0x0005e20008000028 */
[----:B------:R-:W-:Y:S01]  /*c970*/  UMOV UR29, UR39 ;  /* 0x00000027001d7c82 */ /* 0x000fe20008000000 */
        /* <DEDUP_REMOVED lines=10> */
.L_x_1584:
        /* <DEDUP_REMOVED lines=8> */
.L_x_1654:
[----:B------:R-:W-:Y:S05]  /*caa0*/  BSYNC B0 ;  /* 0x0000000000007941 */ /* 0x000fea0003800000 */
.L_x_1592:
[----:B------:R-:W-:-:S06]  /*cab0*/  UISETP.GE.AND UP0, UPT, UR41, 0x2, UPT ;  /* 0x000000022900788c */ /* 0x000fcc000bf06270 */
[----:B------:R-:W-:-:S13]  /*cac0*/  PLOP3.LUT P0, PT, PT, PT, UP0, 0x80, 0x0 ;  /* 0x000000000000781c */ /* 0x000fda0003f0f008 */
[----:B------:R-:W-:Y:S05]  /*cad0*/  @!P0 BRA `(.L_x_1594) ;  /* 0x0000000c00dc8947 */ /* 0x000fea0003800000 */
[----:B------:R-:W-:Y:S01]  /*cae0*/  UIADD3 UR4, UR41, -0x2, URZ ;  /* 0xfffffffe29047890 */ /* 0x000fe2000fffe03f */
[----:B--2---:R-:W-:Y:S02]  /*caf0*/  IMAD.MOV.U32 R3, RZ, RZ, R18 ;  /* 0x000000ffff037224 */ /* 0x004fe400078e0012 */
[----:B------:R-:W-:-:S03]  /*cb00*/  IMAD.MOV.U32 R8, RZ, RZ, R17 ;  /* 0x000000ffff087224 */ /* 0x000fc600078e0011 */
[----:B------:R-:W-:-:S07]  /*cb10*/  IMAD.U32 R2, RZ, RZ, UR4 ;  /* 0x00000004ff027e24 */ /* 0x000fce000f8e00ff */
.L_x_1618:
        /* <DEDUP_REMOVED lines=29> */
.L_x_1597:
[----:B-1----:R-:W2:Y:S01]  /*ccf0*/  S2R R4, SR_TID.X ;  /* 0x0000000000047919 */ /* 0x002ea20000002100 */
[----:B------:R-:W-:Y:S01]  /*cd00*/  LEA R10, R17, UR40, 0x3 ;  /* 0x00000028110a7c11 */ /* 0x000fe2000f8e18ff */
[----:B------:R-:W-:Y:S01]  /*cd10*/  BSSY B1, `(.L_x_1598) ;  /* 0x0000006000017945 */ /* 0x000fe20003800000 */
[----:B--2---:R-:W-:Y:S02]  /*cd20*/  LOP3.LUT R6, R4, 0x7f, RZ, 0xc0, !PT ;  /* 0x0000007f04067812 */ /* 0x004fe400078ec0ff */
[----:B------:R-:W-:Y:S02]  /*cd30*/  SHF.L.U32 R4, R18, 0x1f, RZ ;  /* 0x0000001f12047819 */ /* 0x000fe400000006ff */
[----:B------:R-:W-:Y:S02]  /*cd40*/  ISETP.NE.AND P3, PT, R6, RZ, PT ;  /* 0x000000ff0600720c */ /* 0x000fe40003f65270 */
[----:B------:R-:W1:Y:S02]  /*cd50*/  SYNCS.PHASECHK.TRANS64.TRYWAIT P0, [R10+URZ+0x19c80], R4 ;  /* 0x019c80040a0075a7 */ /* 0x000e64000800017f */
[----:B-1----:R-:W-:Y:S09]  /*cd60*/  @!P0 BRA `(.L_x_1599) ;  /* 0x0000001c00288947 */ /* 0x002ff20003800000 */
.L_x_1655:
[----:B------:R-:W-:Y:S05]  /*cd70*/  BSYNC B1 ;  /* 0x0000000000017941 */ /* 0x000fea0003800000 */
.L_x_1598:
[----:B------:R-:W-:Y:S04]  /*cd80*/  BSSY B1, `(.L_x_1600) ;  /* 0x0000009000017945 */ /* 0x000fe80003800000 */
[----:B------:R-:W-:Y:S05]  /*cd90*/  @P3 BRA `(.L_x_1601) ;  /* 0x00000000001c3947 */ /* 0x000fea0003800000 */
[----:B------:R-:W2:Y:S01]  /*cda0*/  S2R R6, SR_TID.X ;  /* 0x0000000000067919 */ /* 0x000ea20000002100 */
[----:B------:R-:W-:-:S04]  /*cdb0*/  IMAD.MOV.U32 R7, RZ, RZ, 0x3000 ;  /* 0x00003000ff077424 */ /* 0x000fc800078e00ff */
[----:B------:R3:W-:Y:S01]  /*cdc0*/  SYNCS.ARRIVE.TRANS64 RZ, [R10+URZ+0x19c70], R7 ;  /* 0x019c70070aff79a7 */ /* 0x0007e2000800003f */
[----:B--2---:R-:W-:-:S04]  /*cdd0*/  LOP3.LUT R6, R6, 0x1f, RZ, 0xc0, !PT ;  /* 0x0000001f06067812 */ /* 0x004fc800078ec0ff */
[----:B------:R-:W-:-:S13]  /*cde0*/  ISETP.NE.AND P0, PT, R6, RZ, PT ;  /* 0x000000ff0600720c */ /* 0x000fda0003f05270 */
[----:B---3--:R-:W-:Y:S05]  /*cdf0*/  @!P0 BRA `(.L_x_1601) ;  /* 0x0000000000048947 */ /* 0x008fea0003800000 */
[----:B------:R-:W-:Y:S01]  /*ce00*/  BPT.TRAP 0x1 ;  /* 0x000000040000795c */ /* 0x000fe20000300000 */
.L_x_1601:
[----:B------:R-:W-:Y:S05]  /*ce10*/  BSYNC B1 ;  /* 0x0000000000017941 */ /* 0x000fea0003800000 */
.L_x_1600:
[----:B------:R-:W-:Y:S01]  /*ce20*/  IMAD.MOV.U32 R9, RZ, RZ, RZ ;  /* 0x000000ffff097224 */ /* 0x000fe200078e00ff */
[----:B------:R-:W-:Y:S01]  /*ce30*/  R2UR UR12, R16 ;  /* 0x00000000100c72ca */ /* 0x000fe200000e0000 */
[----:B------:R-:W-:Y:S01]  /*ce40*/  IMAD.U32 R6, RZ, RZ, UR40 ;  /* 0x00000028ff067e24 */ /* 0x000fe2000f8e00ff */
[----:B------:R-:W-:Y:S01]  /*ce50*/  UIADD3 UR4, UP0, UR44, 0x470, URZ ;  /* 0x000004702c047890 */ /* 0x000fe2000ff1e03f */
[----:B------:R-:W-:Y:S01]  /*ce60*/  PLOP3.LUT P0, PT, PT, PT, PT, 0x80, 0x0 ;  /* 0x000000000000781c */ /* 0x000fe20003f0f070 */
[----:B------:R-:W-:Y:S01]  /*ce70*/  UMOV UR6, 0x0 ;  /* 0x0000000000067882 */ /* 0x000fe20000000000 */
[----:B------:R-:W-:Y:S01]  /*ce80*/  R2UR UR10, R9 ;  /* 0x00000000090a72ca */ /* 0x000fe200000e0000 */
[----:B------:R-:W-:Y:S01]  /*ce90*/  IMAD R7, R17, 0x3000, R6 ;  /* 0x0000300011077824 */ /* 0x000fe200078e0206 */
[----:B------:R-:W-:Y:S01]  /*cea0*/  UIADD3.X UR5, URZ, UR45, URZ, UP0, !UPT ;  /* 0x0000002d3f057290 */ /* 0x000fe200087fe43f */
[----:B------:R-:W-:Y:S01]  /*ceb0*/  IMAD.SHL.U32 R6, R5, 0x80, RZ ;  /* 0x0000008005067824 */ /* 0x000fe200078e00ff */
[----:B------:R-:W-:Y:S01]  /*cec0*/  UMOV UR7, 0x14f00000 ;  /* 0x14f0000000077882 */ /* 0x000fe20000000000 */
[----:B------:R-:W-:-:S02]  /*ced0*/  VIADD R5, R10, 0x19c70 ;  /* 0x00019c700a057836 */ /* 0x000fc40000000000 */
[----:B------:R-:W-:-:S08]  /*cee0*/  VIADD R11, R7, 0x9000 ;  /* 0x00009000070b7836 */ /* 0x000fd00000000000 */
.L_x_1602:
        /* <DEDUP_REMOVED lines=16> */
.L_x_1603:
        /* <DEDUP_REMOVED lines=16> */
.L_x_1604:
        /* <DEDUP_REMOVED lines=12> */
.L_x_1656:
[----:B------:R-:W-:Y:S05]  /*d1b0*/  BSYNC B1 ;  /* 0x0000000000017941 */ /* 0x000fea0003800000 */
.L_x_1605:
[----:B------:R-:W-:Y:S01]  /*d1c0*/  BSSY B1, `(.L_x_1607) ;  /* 0x000000b000017945 */ /* 0x000fe20003800000 */
[----:B-12---:R-:W-:Y:S02]  /*d1d0*/  IMAD.MOV.U32 R4, RZ, RZ, 0x0 ;  /* 0x00000000ff047424 */ /* 0x006fe400078e00ff */
[----:B------:R-:W-:Y:S01]  /*d1e0*/  IMAD.MOV.U32 R5, RZ, RZ, 0x14f00000 ;  /* 0x14f00000ff057424 */ /* 0x000fe200078e00ff */
[----:B------:R-:W-:Y:S06]  /*d1f0*/  @P3 BRA `(.L_x_1608) ;  /* 0x00000000001c3947 */ /* 0x000fec0003800000 */
[----:B------:R-:W1:Y:S02]  /*d200*/  S2R R13, SR_TID.X ;  /* 0x00000000000d7919 */ /* 0x000e640000002100 */
[----:B-1----:R-:W-:Y:S01]  /*d210*/  LOP3.LUT R14, R13, 0x1f, RZ, 0xc0, !PT ;  /* 0x0000001f0d0e7812 */ /* 0x002fe200078ec0ff */
[----:B------:R-:W-:-:S03]  /*d220*/  IMAD.MOV.U32 R13, RZ, RZ, 0x3000 ;  /* 0x00003000ff0d7424 */ /* 0x000fc600078e00ff */
[----:B------:R-:W-:Y:S01]  /*d230*/  ISETP.NE.AND P0, PT, R14, RZ, PT ;  /* 0x000000ff0e00720c */ /* 0x000fe20003f05270 */
[----:B------:R1:W-:-:S12]  /*d240*/  SYNCS.ARRIVE.TRANS64 RZ, [R10+URZ+0x19c30], R13 ;  /* 0x019c300d0aff79a7 */ /* 0x0003d8000800003f */
[----:B-1----:R-:W-:Y:S05]  /*d250*/  @!P0 BRA `(.L_x_1608) ;  /* 0x0000000000048947 */ /* 0x002fea0003800000 */
[----:B------:R-:W-:Y:S01]  /*d260*/  BPT.TRAP 0x1 ;  /* 0x000000040000795c */ /* 0x000fe20000300000 */
.L_x_1608:
[----:B------:R-:W-:Y:S05]  /*d270*/  BSYNC B1 ;  /* 0x0000000000017941 */ /* 0x000fea0003800000 */
.L_x_1607:
        /* <DEDUP_REMOVED lines=9> */
.L_x_1609:
        /* <DEDUP_REMOVED lines=9> */
[----:B------:R-:W-:Y:S01]  /*d3a0*/  R2UR UR10, R11 ;  /* 0x000000000b0a72ca */ /* 0x000fe200000e0000 */
[----:B------:R-:W-:Y:S01]  /*d3b0*/  VIADD R9, R7, 0x14800 ;  /* 0x0001480007097836 */ /* 0x000fe20000000000 */
[----:B------:R-:W-:Y:S02]  /*d3c0*/  R2UR UR6, R4 ;  /* 0x00000000040672ca */ /* 0x000fe400000e0000 */
[----:B------:R-:W-:Y:S02]  /*d3d0*/  R2UR UR7, R5 ;  /* 0x00000000050772ca */ /* 0x000fe400000e0000 */
[----:B------:R-:W-:Y:S02]  /*d3e0*/  R2UR UR12, R16 ;  /* 0x00000000100c72ca */ /* 0x000fe400000e0000 */
[----:B------:R-:W-:-:S13]  /*d3f0*/  PLOP3.LUT P0, PT, PT, PT, PT, 0x80, 0x0 ;  /* 0x000000000000781c */ /* 0x000fda0003f0f070 */
.L_x_1610:
        /* <DEDUP_REMOVED lines=15> */
.L_x_1611:
        /* <DEDUP_REMOVED lines=9> */
.L_x_1596:
[----:B------:R-:W-:Y:S05]  /*d580*/  BSYNC B0 ;  /* 0x0000000000007941 */ /* 0x000fea0003800000 */
.L_x_1595:
[----:B------:R-:W-:-:S13]  /*d590*/  ISETP.NE.AND P0, PT, R29, 0x3, PT ;  /* 0x000000031d00780c */ /* 0x000fda0003f05270 */
[----:B------:R-:W-:Y:S05]  /*d5a0*/  @!P0 BRA `(.L_x_1612) ;  /* 0x0000000000048947 */ /* 0x000fea0003800000 */
[----:B------:R-:W-:Y:S01]  /*d5b0*/  BPT.TRAP 0x1 ;  /* 0x000000040000795c */ /* 0x000fe20000300000 */
.L_x_1612:
[----:B------:R-:W-:Y:S01]  /*d5c0*/  LOP3.LUT R5, R3, 0x1, RZ, 0x3c, !PT ;  /* 0x0000000103057812 */ /* 0x000fe200078e3cff */
[----:B------:R-:W-:Y:S01]  /*d5d0*/  BSSY B0, `(.L_x_1613) ;  /* 0x0000006000007945 */ /* 0x000fe20003800000 */
[----:B------:R-:W-:Y:S02]  /*d5e0*/  LEA R12, R8, UR40, 0x3 ;  /* 0x00000028080c7c11 */ /* 0x000fe4000f8e18ff */
[----:B------:R-:W-:Y:S02]  /*d5f0*/  SHF.L.U32 R5, R5, 0x1f, RZ ;  /* 0x0000001f05057819 */ /* 0x000fe400000006ff */
[----:B------:R-:W-:Y:S02]  /*d600*/  ISETP.NE.AND P0, PT, R26, 0x3, PT ;  /* 0x000000031a00780c */ /* 0x000fe40003f05270 */
[----:B------:R-:W2:Y:S02]  /*d610*/  SYNCS.PHASECHK.TRANS64.TRYWAIT P3, [R12+URZ+0x19c70], R5 ;  /* 0x019c70050c0075a7 */ /* 0x000ea4000806017f */
[----:B--2---:R-:W-:Y:S09]  /*d620*/  @!P3 BRA `(.L_x_1614) ;  /* 0x000000140020b947 */ /* 0x004ff20003800000 */
.L_x_1657:
[----:B------:R-:W-:Y:S05]  /*d630*/  BSYNC B0 ;  /* 0x0000000000007941 */ /* 0x000fea0003800000 */
.L_x_1613:
[----:B------:R-:W-:Y:S05]  /*d640*/  @!P0 BRA `(.L_x_1615) ;  /* 0x0000000000048947 */ /* 0x000fea0003800000 */
[----:B------:R-:W-:Y:S01]  /*d650*/  BPT.TRAP 0x1 ;  /* 0x000000040000795c */ /* 0x000fe20000300000 */
.L_x_1615:
[----:B------:R-:W-:Y:S01]  /*d660*/  SHF.L.U32 R3, R3, 0x1f, RZ ;  /* 0x0000001f03037819 */ /* 0x000fe200000006ff */
[----:B------:R-:W-:-:S03]  /*d670*/  IMAD R11, R8, 0x3000, RZ ;  /* 0x00003000080b7824 */ /* 0x000fc600078e02ff */
[----:B------:R-:W3:Y:S02]  /*d680*/  SYNCS.PHASECHK.TRANS64.TRYWAIT P3, [R12+URZ+0x19c60], R3 ;  /* 0x019c60030c0075a7 */ /* 0x000ee4000806017f */
[----:B---3--:R-:W-:Y:S05]  /*d690*/  @!P3 BRA `(.L_x_1616) ;  /* 0x000000140018b947 */ /* 0x008fea0003800000 */
.L_x_1658:
[C---:B---3--:R-:W-:Y:S01]  /*d6a0*/  LOP3.LUT R3, R11.reuse, R24, RZ, 0xfc, !PT ;  /* 0x000000180b037212 */ /* 0x048fe200078efcff */
[----:B------:R-:W-:Y:S05]  /*d6b0*/  WARPSYNC.ALL ;  /* 0x0000000000007948 */ /* 0x000fea0003800000 */
[----:B-12---:R-:W1:Y:S01]  /*d6c0*/  LDSM.16.MT88.4 R4, [R3+UR40+0x9000] ;  /* 0x009000280304783b */ /* 0x006e620008004200 */
[----:B------:R-:W-:-:S05]  /*d6d0*/  LOP3.LUT R13, R11, R22, RZ, 0xfc, !PT ;  /* 0x000000160b0d7212 */ /* 0x000fca00078efcff */
[----:B------:R-:W-:Y:S01]  /*d6e0*/  VIADD R13, R13, UR40 ;  /* 0x000000280d0d7c36 */ /* 0x000fe20008000000 */
[C-C-:B-1----:R-:W-:Y:S02]  /*d6f0*/  PRMT R8, R4.reuse, 0x6420, R5.reuse ;  /* 0x0000642004087816 */ /* 0x142fe40000000005 */
[----:B------:R-:W-:Y:S02]  /*d700*/  PRMT R9, R4, 0x7531, R5 ;  /* 0x0000753104097816 */ /* 0x000fe40000000005 */
[C-C-:B------:R-:W-:Y:S02]  /*d710*/  PRMT R10, R6.reuse, 0x6420, R7.reuse ;  /* 0x00006420060a7816 */ /* 0x140fe40000000007 */
[----:B------:R-:W-:-:S05]  /*d720*/  PRMT R11, R6, 0x7531, R7 ;  /* 0x00007531060b7816 */ /* 0x000fca0000000007 */
[----:B------:R-:W-:Y:S04]  /*d730*/  STSM.16.M88.4 [R13+0x3000], R8 ;  /* 0x003000080d007844 */ /* 0x000fe80000000200 */
[----:B------:R-:W1:Y:S02]  /*d740*/  LDSM.16.MT88.4 R4, [R3+UR40+0xa000] ;  /* 0x00a000280304783b */ /* 0x000e640008004200 */
[C-C-:B-1----:R-:W-:Y:S02]  /*d750*/  PRMT R8, R4.reuse, 0x6420, R5.reuse ;  /* 0x0000642004087816 */ /* 0x142fe40000000005 */
[----:B------:R-:W-:Y:S02]  /*d760*/  PRMT R9, R4, 0x7531, R5 ;  /* 0x0000753104097816 */ /* 0x000fe40000000005 */
[----:B------:R-:W-:-:S02]  /*d770*/  PRMT R10, R6, 0x6420, R7 ;  /* 0x00006420060a7816 */ /* 0x000fc40000000007 */
[----:B------:R-:W-:-:S05]  /*d780*/  PRMT R11, R6, 0x7531, R7 ;  /* 0x00007531060b7816 */ /* 0x000fca0000000007 */
[----:B------:R-:W-:Y:S04]  /*d790*/  STSM.16.M88.4 [R13+0x4000], R8 ;  /* 0x004000080d007844 */ /* 0x000fe80000000200 */
[----:B------:R-:W1:Y:S02]  /*d7a0*/  LDSM.16.MT88.4 R4, [R3+UR40+0xb000] ;  /* 0x00b000280304783b */ /* 0x000e640008004200 */
[C-C-:B-1----:R-:W-:Y:S02]  /*d7b0*/  PRMT R8, R4.reuse, 0x6420, R5.reuse ;  /* 0x0000642004087816 */ /* 0x142fe40000000005 */
[----:B------:R-:W-:Y:S02]  /*d7c0*/  PRMT R9, R4, 0x7531, R5 ;  /* 0x0000753104097816 */ /* 0x000fe40000000005 */
[----:B------:R-:W-:-:S02]  /*d7d0*/  PRMT R10, R6, 0x6420, R7 ;  /* 0x00006420060a7816 */ /* 0x000fc40000000007 */
[----:B------:R-:W-:-:S05]  /*d7e0*/  PRMT R11, R6, 0x7531, R7 ;  /* 0x00007531060b7816 */ /* 0x000fca0000000007 */
[----:B------:R1:W-:Y:S04]  /*d7f0*/  STSM.16.M88.4 [R13+0x5000], R8 ;  /* 0x005000080d007844 */ /* 0x0003e80000000200 */
[----:B------:R-:W2:Y:S01]  /*d800*/  LDSM.16.MT88.4 R4, [R3+UR40+0x9800] ;  /* 0x009800280304783b */ /* 0x000ea20008004200 */
[----:B-1----:R-:W-:Y:S02]  /*d810*/  IADD3 R13, R23, 0x3000, R13 ;  /* 0x00003000170d7810 */ /* 0x002fe40007ffe00d */
[C-C-:B--2---:R-:W-:Y:S02]  /*d820*/  PRMT R8, R4.reuse, 0x6420, R5.reuse ;  /* 0x0000642004087816 */ /* 0x144fe40000000005 */
[----:B------:R-:W-:Y:S02]  /*d830*/  PRMT R9, R4, 0x7531, R5 ;  /* 0x0000753104097816 */ /* 0x000fe40000000005 */
[----:B------:R-:W-:-:S02]  /*d840*/  PRMT R10, R6, 0x6420, R7 ;  /* 0x00006420060a7816 */ /* 0x000fc40000000007 */
[----:B------:R-:W-:-:S05]  /*d850*/  PRMT R11, R6, 0x7531, R7 ;  /* 0x00007531060b7816 */ /* 0x000fca0000000007 */
[----:B------:R-:W-:Y:S04]  /*d860*/  STSM.16.M88.4 [R13], R8 ;  /* 0x000000080d007844 */ /* 0x000fe80000000200 */
        /* <DEDUP_REMOVED lines=17> */
[----:B--2---:R-:W2:Y:S01]  /*d980*/  FENCE.VIEW.ASYNC.S ;  /* 0x00000000000073c6 */ /* 0x004ea20000000000 */
[----:B------:R-:W-:Y:S05]  /*d990*/  @!P0 BRA `(.L_x_1617) ;  /* 0x0000000000048947 */ /* 0x000fea0003800000 */
[----:B------:R-:W-:Y:S01]  /*d9a0*/  BPT.TRAP 0x1 ;  /* 0x000000040000795c */ /* 0x000fe20000300000 */
.L_x_1617:
[----:B--2---:R-:W-:Y:S01]  /*d9b0*/  SYNCS.ARRIVE.TRANS64.A1T0 RZ, [R12+URZ+0x19c50], RZ ;  /* 0x019c50ff0cff79a7 */ /* 0x004fe2000810003f */
[----:B------:R-:W-:Y:S01]  /*d9c0*/  BAR.SYNC.DEFER_BLOCKING 0x2, 0x80 ;  /* 0x0082000000007b1d */ /* 0x000fe20000010000 */
[----:B------:R-:W-:Y:S01]  /*d9d0*/  ISETP.GT.AND P0, PT, R2, RZ, PT ;  /* 0x000000ff0200720c */ /* 0x000fe20003f04270 */
[----:B------:R-:W-:Y:S02]  /*d9e0*/  @!P2 VIADD R3, R12, 0x19c80 ;  /* 0x00019c800c03a836 */ /* 0x000fe40000000000 */
[----:B------:R-:W-:Y:S02]  /*d9f0*/  VIADD R2, R2, 0xffffffff ;  /* 0xffffffff02027836 */ /* 0x000fe40000000000 */
[----:B-1----:R-:W-:Y:S01]  /*da00*/  IMAD.MOV.U32 R8, RZ, RZ, R17 ;  /* 0x000000ffff087224 */ /* 0x002fe200078e0011 */
[----:B------:R-:W-:-:S04]  /*da10*/  @!P2 PRMT R3, RZ, 0x654, R3 ;  /* 0x00000654ff03a816 */ /* 0x000fc80000000003 */
[----:B------:R1:W-:Y:S02]  /*da20*/  @!P2 SYNCS.ARRIVE.TRANS64.RED.A1T0 RZ, [R3+URZ], RZ ;  /* 0x000000ff03ffa9a7 */ /* 0x0003e4000810043f */
[----:B-1----:R-:W-:Y:S01]  /*da30*/  IMAD.MOV.U32 R3, RZ, RZ, R18 ;  /* 0x000000ffff037224 */ /* 0x002fe200078e0012 */
[----:B------:R-:W-:Y:S06]  /*da40*/  @P0 BRA `(.L_x_1618) ;  /* 0xfffffff000340947 */ /* 0x000fec000383ffff */
.L_x_1594:
[----:B------:R-:W-:Y:S01]  /*da50*/  BSSY B0, `(.L_x_1619) ;  /* 0x000000f000007945 */ /* 0x000fe20003800000 */
[----:B------:R-:W-:-:S03]  /*da60*/  ISETP.NE.AND P1, PT, R29, 0x3, PT ;  /* 0x000000031d00780c */ /* 0x000fc60003f25270 */
[----:B------:R-:W-:Y:S10]  /*da70*/  @P2 BRA `(.L_x_1620) ;  /* 0x0000000000302947 */ /* 0x000ff40003800000 */
[----:B------:R-:W3:Y:S01]  /*da80*/  S2R R7, SR_LANEID ;  /* 0x0000000000077919 */ /* 0x000ee20000000000 */
[----:B------:R-:W-:Y:S01]  /*da90*/  VOTEU.ANY UR4, UPT, PT ;  /* 0x0000000000047886 */ /* 0x000fe200038e0100 */
[----:B--2---:R-:W2:Y:S01]  /*daa0*/  LDC.64 R2, c[0x0][0xdf0] ;  /* 0x00037c00ff027b82 */ /* 0x004ea20000000a00 */
[----:B------:R-:W3:Y:S08]  /*dab0*/  FLO.U32 R0, UR4 ;  /* 0x0000000400007d00 */ /* 0x000ef000080e0000 */
[----:B------:R-:W2:Y:S01]  /*dac0*/  POPC R5, UR4 ;  /* 0x0000000400057d09 */ /* 0x000ea20008000000 */
[----:B---3--:R-:W-:-:S13]  /*dad0*/  ISETP.EQ.U32.AND P0, PT, R0, R7, PT ;  /* 0x000000070000720c */ /* 0x008fda0003f02070 */
[----:B--2---:R-:W2:Y:S01]  /*dae0*/  @P0 ATOMG.E.ADD.STRONG.GPU PT, R3, desc[UR46][R2.64], R5 ;  /* 0x00000005020309a8 */ /* 0x004ea200081ee1ee */
[----:B-1----:R-:W1:Y:S02]  /*daf0*/  S2R R4, SR_LTMASK ;  /* 0x0000000000047919 */ /* 0x002e640000003900 */
[----:B-1----:R-:W-:-:S04]  /*db00*/  LOP3.LUT R4, R4, UR4, RZ, 0xc0, !PT ;  /* 0x0000000404047c12 */ /* 0x002fc8000f8ec0ff */
[----:B------:R-:W1:Y:S01]  /*db10*/  POPC R25, R4 ;  /* 0x0000000400197309 */ /* 0x000e620000000000 */
[----:B--2---:R-:W1:Y:S02]  /*db20*/  SHFL.IDX PT, R0, R3, R0, 0x1f ;  /* 0x00001f0003007589 */ /* 0x004e6400000e0000 */
[----:B-1----:R-:W-:-:S07]  /*db30*/  IADD3 R25, R0, UR42, R25 ;  /* 0x0000002a00197c10 */ /* 0x002fce000fffe019 */
.L_x_1620:
[----:B------:R-:W-:Y:S05]  /*db40*/  BSYNC B0 ;  /* 0x0000000000007941 */ /* 0x000fea0003800000 */
.L_x_1619:
[----:B------:R-:W-:Y:S05]  /*db50*/  @!P1 BRA `(.L_x_1621) ;  /* 0x0000000000049947 */ /* 0x000fea0003800000 */
[----:B------:R-:W-:Y:S01]  /*db60*/  BPT.TRAP 0x1 ;  /* 0x000000040000795c */ /* 0x000fe20000300000 */
.L_x_1621:
[----:B--2---:R-:W-:Y:S01]  /*db70*/  LOP3.LUT R3, R18, 0x1, RZ, 0x3c, !PT ;  /* 0x0000000112037812 */ /* 0x004fe200078e3cff */
[----:B------:R-:W-:Y:S01]  /*db80*/  BSSY B0, `(.L_x_1622) ;  /* 0x0000006000007945 */ /* 0x000fe20003800000 */
[----:B------:R-:W-:Y:S02]  /*db90*/  LEA R2, R17, UR40, 0x3 ;  /* 0x0000002811027c11 */ /* 0x000fe4000f8e18ff */
[----:B------:R-:W-:Y:S02]  /*dba0*/  SHF.L.U32 R3, R3, 0x1f, RZ ;  /* 0x0000001f03037819 */ /* 0x000fe400000006ff */
[----:B------:R-:W-:Y:S02]  /*dbb0*/  ISETP.NE.AND P1, PT, R26, 0x3, PT ;  /* 0x000000031a00780c */ /* 0x000fe40003f25270 */
[----:B------:R-:W2:Y:S02]  /*dbc0*/  SYNCS.PHASECHK.TRANS64.TRYWAIT P0, [R2+URZ+0x19c70], R3 ;  /* 0x019c7003020075a7 */ /* 0x000ea4000800017f */
[----:B--2---:R-:W-:Y:S09]  /*dbd0*/  @!P0 BRA `(.L_x_1623) ;  /* 0x0000000c00dc8947 */ /* 0x004ff20003800000 */
.L_x_1659:
[----:B------:R-:W-:Y:S05]  /*dbe0*/  BSYNC B0 ;  /* 0x0000000000007941 */ /* 0x000fea0003800000 */
.L_x_1622:
[----:B------:R-:W-:Y:S05]  /*dbf0*/  @!P1 BRA `(.L_x_1624) ;  /* 0x0000000000049947 */ /* 0x000fea0003800000 */
[----:B------:R-:W-:Y:S01]  /*dc00*/  BPT.TRAP 0x1 ;  /* 0x000000040000795c */ /* 0x000fe20000300000 */
.L_x_1624:
[----:B------:R-:W-:Y:S01]  /*dc10*/  SHF.L.U32 R5, R18, 0x1f, RZ ;  /* 0x0000001f12057819 */ /* 0x000fe200000006ff */
[----:B--2---:R-:W-:-:S03]  /*dc20*/  IMAD R3, R17, 0x3000, RZ ;  /* 0x0000300011037824 */ /* 0x004fc600078e02ff */
[----:B------:R-:W2:Y:S02]  /*dc30*/  SYNCS.PHASECHK.TRANS64.TRYWAIT P0, [R2+URZ+0x19c60], R5 ;  /* 0x019c6005020075a7 */ /* 0x000ea4000800017f */
[----:B--2---:R-:W-:Y:S05]  /*dc40*/  @!P0 BRA `(.L_x_1625) ;  /* 0x0000000c00d48947 */ /* 0x004fea0003800000 */
.L_x_1660:
[C---:B------:R-:W-:Y:S01]  /*dc50*/  LOP3.LUT R0, R3.reuse, R24, RZ, 0xfc, !PT ;  /* 0x0000001803007212 */ /* 0x040fe200078efcff */
        /* <DEDUP_REMOVED lines=48> */
.L_x_1626:
[----:B--2---:R2:W-:Y:S01]  /*df60*/  SYNCS.ARRIVE.TRANS64.A1T0 RZ, [R2+URZ+0x19c50], RZ ;  /* 0x019c50ff02ff79a7 */ /* 0x0045e2000810003f */
        /* <DEDUP_REMOVED lines=9> */
.L_x_1578:
[----:B------:R-:W-:Y:S05]  /*e000*/  BSYNC B6 ;  /* 0x0000000000067941 */ /* 0x000fea0003800000 */
.L_x_1576:
[----:B--2---:R-:W2:Y:S02]  /*e010*/  LDL R0, [R1] ;  /* 0x0000000001007983 */ /* 0x004ea40000100800 */
[----:B--2---:R-:W-:-:S13]  /*e020*/  ISETP.NE.AND P0, PT, R0, RZ, PT ;  /* 0x000000ff0000720c */ /* 0x004fda0003f05270 */
[----:B------:R-:W-:Y:S05]  /*e030*/  @!P0 BRA `(.L_x_1627) ;  /* 0x00000000001c8947 */ /* 0x000fea0003800000 */
[----:B------:R-:W1:Y:S08]  /*e040*/  S2UR UR5, SR_CgaCtaId ;  /* 0x00000000000579c3 */ /* 0x000e700000008800 */
[----:B------:R-:W-:Y:S06]  /*e050*/  BAR.SYNC.DEFER_BLOCKING 0x5, 0x200 ;  /* 0x0148000000007b1d */ /* 0x000fec0000010000 */
[----:B------:R-:W-:-:S02]  /*e060*/  UMOV UR4, 0x400 ;  /* 0x0000040000047882 */ /* 0x000fc40000000000 */
[----:B-1----:R-:W-:-:S09]  /*e070*/  ULEA UR4, UR5, UR4, 0x18 ;  /* 0x0000000405047291 */ /* 0x002fd2000f8ec03f */
[----:B------:R-:W1:Y:S01]  /*e080*/  LDS R25, [UR4+0x19cd0] ;  /* 0x019cd004ff197984 */ /* 0x000e620008000800 */
[----:B------:R-:W-:Y:S06]  /*e090*/  BAR.ARV 0x4, 0x200 ;  /* 0x0108000000007b1d */ /* 0x000fec0000002000 */
[----:B------:R-:W-:Y:S05]  /*e0a0*/  BRA `(.L_x_1628) ;  /* 0x00000000002c7947 */ /* 0x000fea0003800000 */
.L_x_1627:
[----:B------:R-:W1:Y:S01]  /*e0b0*/  S2R R0, SR_TID.X ;  /* 0x0000000000007919 */ /* 0x000e620000002100 */
[----:B------:R-:W-:Y:S01]  /*e0c0*/  BAR.SYNC.DEFER_BLOCKING 0x4, 0x200 ;  /* 0x0108000000007b1d */ /* 0x000fe20000010000 */
[----:B-1----:R-:W-:-:S04]  /*e0d0*/  LOP3.LUT R0, R0, 0x7f, RZ, 0xc0, !PT ;  /* 0x0000007f00007812 */ /* 0x002fc800078ec0ff */
[----:B------:R-:W-:-:S13]  /*e0e0*/  ISETP.NE.AND P0, PT, R0, RZ, PT ;  /* 0x000000ff0000720c */ /* 0x000fda0003f05270 */
[----:B------:R-:W1:Y:S01]  /*e0f0*/  @!P0 S2R R3, SR_CgaCtaId ;  /* 0x0000000000038919 */ /* 0x000e620000008800 */
[----:B------:R-:W-:-:S04]  /*e100*/  @!P0 MOV R0, 0x400 ;  /* 0x0000040000008802 */ /* 0x000fc80000000f00 */
[----:B-1----:R-:W-:Y:S02]  /*e110*/  @!P0 LEA R2, R3, R0, 0x18 ;  /* 0x0000000003028211 */ /* 0x002fe400078ec0ff */
[----:B------:R-:W1:Y:S04]  /*e120*/  SHFL.IDX PT, R0, R25, RZ, 0x1f ;  /* 0x00001fff19007589 */ /* 0x000e6800000e0000 */
[----:B------:R1:W-:Y:S02]  /*e130*/  @!P0 STS [R2+0x19cd0], R25 ;  /* 0x019cd01902008388 */ /* 0x0003e40000000800 */
[----:B-1----:R-:W-:Y:S01]  /*e140*/  IMAD.MOV.U32 R25, RZ, RZ, R0 ;  /* 0x000000ffff197224 */ /* 0x002fe200078e0000 */
[----:B------:R-:W-:Y:S06]  /*e150*/  BAR.ARV 0x5, 0x200 ;  /* 0x0148000000007b1d */ /* 0x000fec0000002000 */
.L_x_1628:
[----:B------:R-:W-:Y:S02]  /*e160*/  ULDC UR4, c[0x0][0xda8] ;  /* 0x00036a0000047ab9 */ /* 0x000fe40000000800 */
[----:B-1----:R-:W-:-:S13]  /*e170*/  ISETP.GE.AND P0, PT, R25, UR4, PT ;  /* 0x0000000419007c0c */ /* 0x002fda000bf06270 */
[----:B------:R-:W-:Y:S05]  /*e180*/  @!P0 BRA `(.L_x_1629) ;  /* 0xffffffd000d88947 */ /* 0x000fea000383ffff */
.L_x_1573:
[----:B------:R-:W1:Y:S01]  /*e190*/  S2R R5, SR_CgaCtaId ;  /* 0x0000000000057919 */ /* 0x000e620000008800 */
[----:B------:R-:W-:Y:S01]  /*e1a0*/  VIADD R28, R28, 0x1 ;  /* 0x000000011c1c7836 */ /* 0x000fe20000000000 */
[----:B------:R-:W-:Y:S01]  /*e1b0*/  MOV R2, 0x400 ;  /* 0x0000040000027802 */ /* 0x000fe20000000f00 */
[----:B------:R-:W-:Y:S03]  /*e1c0*/  BSSY B0, `(.L_x_1630) ;  /* 0x0000008000007945 */ /* 0x000fe60003800000 */
[----:B------:R-:W-:-:S04]  /*e1d0*/  LEA.HI R0, R28, R28, RZ, 0x1 ;  /* 0x0000001c1c007211 */ /* 0x000fc800078f08ff */
[----:B------:R-:W-:-:S05]  /*e1e0*/  LOP3.LUT R3, R0, 0xfffffffe, RZ, 0xc0, !PT ;  /* 0xfffffffe00037812 */ /* 0x000fca00078ec0ff */
[----:B------:R-:W-:-:S05]  /*e1f0*/  IMAD.IADD R0, R28, 0x1, -R3 ;  /* 0x000000011c007824 */ /* 0x000fca00078e0a03 */
[----:B------:R-:W-:Y:S02]  /*e200*/  SHF.L.U32 R0, R0, 0x1f, RZ ;  /* 0x0000001f00007819 */ /* 0x000fe400000006ff */
[----:B-1----:R-:W-:-:S04]  /*e210*/  LEA R6, R5, R2, 0x18 ;  /* 0x0000000205067211 */ /* 0x002fc800078ec0ff */
[----:B------:R-:W1:Y:S02]  /*e220*/  SYNCS.PHASECHK.TRANS64.TRYWAIT P0, [R6+URZ+0x19c20], R0 ;  /* 0x019c2000060075a7 */ /* 0x000e64000800017f */
[----:B-1----:R-:W-:Y:S05]  /*e230*/  @!P0 BRA `(.L_x_1631) ;  /* 0x00000008006c8947 */ /* 0x002fea0003800000 */
.L_x_1661:
[----:B------:R-:W-:Y:S05]  /*e240*/  BSYNC B0 ;  /* 0x0000000000007941 */ /* 0x000fea0003800000 */
.L_x_1630:
[----:B------:R-:W-:-:S03]  /*e250*/  UMOV UR4, 0xffffffff ;  /* 0xffffffff00047882 */ /* 0x000fc60000000000 */
[----:B------:R-:W-:Y:S05]  /*e260*/  BRA.DIV UR4, `(.L_x_1632) ;  /* 0x0000000a04747947 */ /* 0x000fea000b800000 */
[----:B-1----:R-:W1:Y:S02]  /*e270*/  S2R R0, SR_TID.X ;  /* 0x0000000000007919 */ /* 0x002e640000002100 */
[----:B-1----:R-:W-:-:S04]  /*e280*/  SHF.R.U32.HI R0, RZ, 0x5, R0 ;  /* 0x00000005ff007819 */ /* 0x002fc80000011600 */
[----:B------:R-:W-:-:S05]  /*e290*/  LOP3.LUT R0, R0, 0x3, RZ, 0xc0, !PT ;  /* 0x0000000300007812 */ /* 0x000fca00078ec0ff */
[----:B------:R1:W2:Y:S02]  /*e2a0*/  SHFL.IDX PT, R14, R0, RZ, 0x1f ;  /* 0x00001fff000e7589 */ /* 0x0002a400000e0000 */
.L_x_1664:
[----:B--2---:R-:W-:Y:S01]  /*e2b0*/  ISETP.NE.AND P0, PT, R14, RZ, PT ;  /* 0x000000ff0e00720c */ /* 0x004fe20003f05270 */
[----:B------:R-:W-:-:S12]  /*e2c0*/  BSSY B0, `(.L_x_1633) ;  /* 0x000002a000007945 */ /* 0x000fd80003800000 */
[----:B------:R-:W-:Y:S05]  /*e2d0*/  @P0 BRA `(.L_x_1634) ;  /* 0x0000000000a00947 */ /* 0x000fea0003800000 */
[----:B------:R-:W-:-:S03]  /*e2e0*/  UMOV UR4, 0xffffffff ;  /* 0xffffffff00047882 */ /* 0x000fc60000000000 */
[----:B------:R-:W-:Y:S05]  /*e2f0*/  BRA.DIV UR4, `(.L_x_1635) ;  /* 0x0000000a04847947 */ /* 0x000fea000b800000 */
[----:B------:R-:W-:-:S13]  /*e300*/  ELECT P6, URZ, PT ;  /* 0x00000000003f782f */ /* 0x000fda00038c0000 */
.L_x_1667:
[----:B------:R-:W-:Y:S05]  /*e310*/  @!P6 BRA `(.L_x_1634) ;  /* 0x000000000090e947 */ /* 0x000fea0003800000 */
[----:B------:R-:W-:-:S04]  /*e320*/  LOP3.LUT R27, R27, 0x2, RZ, 0xfc, !PT ;  /* 0x000000021b1b7812 */ /* 0x000fc800078efcff */
[----:B------:R-:W-:-:S13]  /*e330*/  ISETP.NE.AND P0, PT, R27, 0x3, PT ;  /* 0x000000031b00780c */ /* 0x000fda0003f05270 */
[----:B------:R-:W-:Y:S05]  /*e340*/  @!P0 BRA `(.L_x_1636) ;  /* 0x0000000000048947 */ /* 0x000fea0003800000 */
[----:B------:R-:W-:Y:S01]  /*e350*/  BPT.TRAP 0x1 ;  /* 0x000000040000795c */ /* 0x000fe20000300000 */
.L_x_1636:
[----:B-1----:R-:W-:Y:S01]  /*e360*/  VIADD R0, R6, 0x19c40 ;  /* 0x00019c4006007836 */ /* 0x002fe20000000000 */
[----:B------:R-:W-:Y:S01]  /*e370*/  SHF.L.U32 R4, R18, 0x1f, RZ ;  /* 0x0000001f12047819 */ /* 0x000fe200000006ff */
[C---:B------:R-:W-:Y:S02]  /*e380*/  VIADD R2, R17.reuse, 0x1 ;  /* 0x0000000111027836 */ /* 0x040fe40000000000 */
[----:B------:R-:W-:-:S03]  /*e390*/  IMAD R5, R17, 0x8, R0 ;  /* 0x0000000811057824 */ /* 0x000fc600078e0200 */
[C---:B------:R-:W-:Y:S01]  /*e3a0*/  ISETP.NE.AND P2, PT, R2.reuse, 0x2, PT ;  /* 0x000000020200780c */ /* 0x040fe20003f45270 */
[----:B------:R-:W1:Y:S03]  /*e3b0*/  SYNCS.PHASECHK.TRANS64.TRYWAIT P1, [R5+URZ], R4 ;  /* 0x00000004050075a7 */ /* 0x000e66000802017f */
[----:B------:R-:W-:Y:S02]  /*e3c0*/  SEL R3, RZ, 0x1, P2 ;  /* 0x00000001ff037807 */ /* 0x000fe40001000000 */
[----:B------:R-:W-:Y:S02]  /*e3d0*/  SEL R7, R2, RZ, P2 ;  /* 0x000000ff02077207 */ /* 0x000fe40001000000 */
[----:B------:R-:W-:-:S03]  /*e3e0*/  LOP3.LUT R3, R18, R3, RZ, 0x3c, !PT ;  /* 0x0000000312037212 */ /* 0x000fc600078e3cff */
[----:B------:R-:W-:Y:S01]  /*e3f0*/  IMAD R9, R7, 0x8, R0 ;  /* 0x0000000807097824 */ /* 0x000fe200078e0200 */
[----:B------:R-:W-:Y:S01]  /*e400*/  SHF.L.U32 R0, R3, 0x1f, RZ ;  /* 0x0000001f03007819 */ /* 0x000fe200000006ff */
[----:B-1----:R-:W-:Y:S06]  /*e410*/  @!P1 BRA `(.L_x_1637) ;  /* 0x00000008005c9947 */ /* 0x002fec0003800000 */
.L_x_1668:
[----:B------:R-:W2:Y:S02]  /*e420*/  SYNCS.PHASECHK.TRANS64.TRYWAIT P1, [R9+URZ], R0 ;  /* 0x00000000090075a7 */ /* 0x000ea4000802017f */
[----:B--2---:R-:W-:Y:S05]  /*e430*/  @!P1 BRA `(.L_x_1638) ;  /* 0x0000000800689947 */ /* 0x004fea0003800000 */
.L_x_1669:
[----:B------:R-:W-:Y:S05]  /*e440*/  @!P0 BRA `(.L_x_1639) ;  /* 0x0000000000048947 */ /* 0x000fea0003800000 */
[----:B------:R-:W-:Y:S01]  /*e450*/  BPT.TRAP 0x1 ;  /* 0x000000040000795c */ /* 0x000fe20000300000 */
.L_x_1639:
[----:B------:R-:W-:-:S04]  /*e460*/  IMAD R17, R17, 0x8, R6 ;  /* 0x0000000811117824 */ /* 0x000fc800078e0206 */
[----:B------:R-:W3:Y:S02]  /*e470*/  SYNCS.PHASECHK.TRANS64.TRYWAIT P1, [R17+URZ+0x19c60], R4 ;  /* 0x019c6004110075a7 */ /* 0x000ee4000802017f */
[----:B---3--:R-:W-:Y:S05]  /*e480*/  @!P1 BRA `(.L_x_1640) ;  /* 0x0000000800689947 */ /* 0x008fea0003800000 */
.L_x_1670:
[----:B------:R-:W-:Y:S05]  /*e490*/  @!P0 BRA `(.L_x_1641) ;  /* 0x0000000000048947 */ /* 0x000fea0003800000 */
[----:B------:R-:W-:Y:S01]  /*e4a0*/  BPT.TRAP 0x1 ;  /* 0x000000040000795c */ /* 0x000fe20000300000 */
.L_x_1641:
[----:B------:R-:W-:-:S04]  /*e4b0*/  IMAD R7, R7, 0x8, R6 ;  /* 0x0000000807077824 */ /* 0x000fc800078e0206 */
[----:B------:R-:W4:Y:S02]  /*e4c0*/  SYNCS.PHASECHK.TRANS64.TRYWAIT P1, [R7+URZ+0x19c60], R0 ;  /* 0x019c6000070075a7 */ /* 0x000f24000802017f */
[----:B----4-:R-:W-:Y:S05]  /*e4d0*/  @!P1 BRA `(.L_x_1642) ;  /* 0x0000000800689947 */ /* 0x010fea0003800000 */
.L_x_1671:
[----:B------:R-:W-:Y:S05]  /*e4e0*/  @!P0 BRA `(.L_x_1643) ;  /* 0x0000000000048947 */ /* 0x000fea0003800000 */
[----:B------:R-:W-:Y:S01]  /*e4f0*/  BPT.TRAP 0x1 ;  /* 0x000000040000795c */ /* 0x000fe20000300000 */
.L_x_1643:
[----:B------:R-:W5:Y:S02]  /*e500*/  SYNCS.PHASECHK.TRANS64.TRYWAIT P0, [R17+URZ+0x19c80], R4 ;  /* 0x019c8004110075a7 */ /* 0x000f64000800017f */
[----:B-----5:R-:W-:Y:S05]  /*e510*/  @!P0 BRA `(.L_x_1644) ;  /* 0x00000008006c8947 */ /* 0x020fea0003800000 */
.L_x_1645:
[----:B------:R1:W1:Y:S02]  /*e520*/  SYNCS.PHASECHK.TRANS64.TRYWAIT P0, [R7+URZ+0x19c80], R0 ;  /* 0x019c8000070075a7 */ /* 0x000264000800017f */
[----:B-1----:R-:W-:Y:S05]  /*e530*/  @!P0 NANOSLEEP.SYNCS 0x989680 ;  /* 0x009896800000895d */ /* 0x002fea0003900000 */
[----:B------:R-:W1:Y:S02]  /*e540*/  @!P0 SYNCS.PHASECHK.TRANS64 P0, [R7+URZ+0x19c80], R0 ;  /* 0x019c8000070085a7 */ /* 0x000e64000800007f */
[----:B-1----:R-:W-:Y:S05]  /*e550*/  @!P0 BRA `(.L_x_1645) ;  /* 0xfffffffc00f08947 */ /* 0x002fea000383ffff */
.L_x_1634:
[----:B------:R-:W-:Y:S05]  /*e560*/  BSYNC B0 ;  /* 0x0000000000007941 */ /* 0x000fea0003800000 */
.L_x_1633:
[----:B------:R-:W-:Y:S05]  /*e570*/  EXIT ;  /* 0x000000000000794d */ /* 0x000fea0003800000 */
.L_x_1531:
[----:B-1----:R-:W-:-:S04]  /*e580*/  IMAD.U32 R3, RZ, RZ, UR39 ;  /* 0x00000027ff037e24 */ /* 0x002fc8000f8e00ff */
[----:B------:R1:W2:Y:S03]  /*e590*/  SYNCS.PHASECHK.TRANS64.TRYWAIT P0, [R3+URZ+0x19c00], R4 ;  /* 0x019c0004030075a7 */ /* 0x0002a6000800017f */
[----:B--2---:R-:W-:Y:S05]  /*e5a0*/  @!P0 NANOSLEEP.SYNCS 0x989680 ;  /* 0x009896800000895d */ /* 0x004fea0003900000 */
[----:B------:R-:W2:Y:S02]  /*e5b0*/  @!P0 SYNCS.PHASECHK.TRANS64 P0, [R3+URZ+0x19c00], R4 ;  /* 0x019c0004030085a7 */ /* 0x000ea4000800007f */
[----:B--2---:R-:W-:Y:S05]  /*e5c0*/  @!P0 BRA `(.L_x_1531) ;  /* 0xfffffffc00ec8947 */ /* 0x004fea000383ffff */
[----:B------:R-:W-:Y:S05]  /*e5d0*/  BRA `(.L_x_1646) ;  /* 0xffffff3000b87947 */ /* 0x000fea000383ffff */
.L_x_1535:
[----:B--2---:R2:W3:Y:S02]  /*e5e0*/  SYNCS.PHASECHK.TRANS64.TRYWAIT P2, [R3+URZ+0x19c30], R4 ;  /* 0x019c3004030075a7 */ /* 0x0044e4000804017f */
[----:B---3--:R-:W-:Y:S05]  /*e5f0*/  @!P2 NANOSLEEP.SYNCS 0x989680 ;  /* 0x009896800000a95d */ /* 0x008fea0003900000 */
[----:B------:R-:W3:Y:S02]  /*e600*/  @!P2 SYNCS.PHASECHK.TRANS64 P2, [R3+URZ+0x19c30], R4 ;  /* 0x019c30040300a5a7 */ /* 0x000ee4000804007f */
[----:B---3--:R-:W-:Y:S05]  /*e610*/  @!P2 BRA `(.L_x_1535) ;  /* 0xfffffffc00f0a947 */ /* 0x008fea000383ffff */
[----:B------:R-:W-:Y:S05]  /*e620*/  BRA `(.L_x_1534) ;  /* 0xffffff3000dc7947 */ /* 0x000fea000383ffff */
.L_x_1540:
[----:B--2---:R-:W-:-:S04]  /*e630*/  IMAD.U32 R11, RZ, RZ, UR22 ;  /* 0x00000016ff0b7e24 */ /* 0x004fc8000f8e00ff */
[----:B------:R2:W3:Y:S03]  /*e640*/  SYNCS.PHASECHK.TRANS64.TRYWAIT P2, [R11+URZ+0x19c30], R10 ;  /* 0x019c300a0b0075a7 */ /* 0x0004e6000804017f */
[----:B---3--:R-:W-:Y:S05]  /*e650*/  @!P2 NANOSLEEP.SYNCS 0x989680 ;  /* 0x009896800000a95d */ /* 0x008fea0003900000 */
[----:B------:R-:W3:Y:S02]  /*e660*/  @!P2 SYNCS.PHASECHK.TRANS64 P2, [R11+URZ+0x19c30], R10 ;  /* 0x019c300a0b00a5a7 */ /* 0x000ee4000804007f */
[----:B---3--:R-:W-:Y:S05]  /*e670*/  @!P2 BRA `(.L_x_1540) ;  /* 0xfffffffc00eca947 */ /* 0x008fea000383ffff */
[----:B------:R-:W-:Y:S05]  /*e680*/  BRA `(.L_x_1539) ;  /* 0xffffff5c00b47947 */ /* 0x000fea000383ffff */
.L_x_1544:
[----:B-12---:R-:W-:-:S04]  /*e690*/  IMAD.U32 R10, RZ, RZ, UR7 ;  /* 0x00000007ff0a7e24 */ /* 0x006fc8000f8e00ff */
[----:B------:R1:W2:Y:S03]  /*e6a0*/  SYNCS.PHASECHK.TRANS64.TRYWAIT P2, [R10+URZ+0x19c50], R9 ;  /* 0x019c50090a0075a7 */ /* 0x0002a6000804017f */
[----:B--2---:R-:W-:Y:S05]  /*e6b0*/  @!P2 NANOSLEEP.SYNCS 0x989680 ;  /* 0x009896800000a95d */ /* 0x004fea0003900000 */
[----:B------:R-:W2:Y:S02]  /*e6c0*/  @!P2 SYNCS.PHASECHK.TRANS64 P2, [R10+URZ+0x19c50], R9 ;  /* 0x019c50090a00a5a7 */ /* 0x000ea4000804007f */
[----:B--2---:R-:W-:Y:S05]  /*e6d0*/  @!P2 BRA `(.L_x_1544) ;  /* 0xfffffffc00eca947 */ /* 0x004fea000383ffff */
[----:B------:R-:W-:Y:S05]  /*e6e0*/  BRA `(.L_x_1543) ;  /* 0xffffff6000007947 */ /* 0x000fea000383ffff */
.L_x_1551:
[----:B--2---:R-:W-:-:S04]  /*e6f0*/  IMAD.U32 R10, RZ, RZ, UR6 ;  /* 0x00000006ff0a7e24 */ /* 0x004fc8000f8e00ff */
[----:B------:R2:W3:Y:S03]  /*e700*/  SYNCS.PHASECHK.TRANS64.TRYWAIT P2, [R10+URZ+0x19c30], R9 ;  /* 0x019c30090a0075a7 */ /* 0x0004e6000804017f */
[----:B---3--:R-:W-:Y:S05]  /*e710*/  @!P2 NANOSLEEP.SYNCS 0x989680 ;  /* 0x009896800000a95d */ /* 0x008fea0003900000 */
[----:B------:R-:W3:Y:S02]  /*e720*/  @!P2 SYNCS.PHASECHK.TRANS64 P2, [R10+URZ+0x19c30], R9 ;  /* 0x019c30090a00a5a7 */ /* 0x000ee4000804007f */
[----:B---3--:R-:W-:Y:S05]  /*e730*/  @!P2 BRA `(.L_x_1551) ;  /* 0xfffffffc00eca947 */ /* 0x008fea000383ffff */
[----:B------:R-:W-:Y:S05]  /*e740*/  BRA `(.L_x_1550) ;  /* 0xffffff8800b07947 */ /* 0x000fea000383ffff */
.L_x_1555:
[----:B--2---:R-:W-:-:S04]  /*e750*/  IMAD.U32 R10, RZ, RZ, UR7 ;  /* 0x00000007ff0a7e24 */ /* 0x004fc8000f8e00ff */
[----:B------:R2:W4:Y:S03]  /*e760*/  SYNCS.PHASECHK.TRANS64.TRYWAIT P2, [R10+URZ+0x19c50], R7 ;  /* 0x019c50070a0075a7 */ /* 0x000526000804017f */
[----:B----4-:R-:W-:Y:S05]  /*e770*/  @!P2 NANOSLEEP.SYNCS 0x989680 ;  /* 0x009896800000a95d */ /* 0x010fea0003900000 */
[----:B------:R-:W4:Y:S02]  /*e780*/  @!P2 SYNCS.PHASECHK.TRANS64 P2, [R10+URZ+0x19c50], R7 ;  /* 0x019c50070a00a5a7 */ /* 0x000f24000804007f */
[----:B----4-:R-:W-:Y:S05]  /*e790*/  @!P2 BRA `(.L_x_1555) ;  /* 0xfffffffc00eca947 */ /* 0x010fea000383ffff */
[----:B------:R-:W-:Y:S05]  /*e7a0*/  BRA `(.L_x_1554) ;  /* 0xffffff8800fc7947 */ /* 0x000fea000383ffff */
.L_x_1561:
[----:B--2---:R-:W-:-:S04]  /*e7b0*/  IMAD.U32 R5, RZ, RZ, UR5 ;  /* 0x00000005ff057e24 */ /* 0x004fc8000f8e00ff */
[----:B------:R2:W1:Y:S03]  /*e7c0*/  SYNCS.PHASECHK.TRANS64.TRYWAIT P2, [R5+URZ+0x19c50], R0 ;  /* 0x019c5000050075a7 */ /* 0x000466000804017f */
[----:B-1----:R-:W-:Y:S05]  /*e7d0*/  @!P2 NANOSLEEP.SYNCS 0x989680 ;  /* 0x009896800000a95d */ /* 0x002fea0003900000 */
[----:B------:R-:W1:Y:S02]  /*e7e0*/  @!P2 SYNCS.PHASECHK.TRANS64 P2, [R5+URZ+0x19c50], R0 ;  /* 0x019c50000500a5a7 */ /* 0x000e64000804007f */
[----:B-1----:R-:W-:Y:S05]  /*e7f0*/  @!P2 BRA `(.L_x_1561) ;  /* 0xfffffffc00eca947 */ /* 0x002fea000383ffff */
[----:B------:R-:W-:Y:S05]  /*e800*/  BRA `(.L_x_1560) ;  /* 0xffffffac00547947 */ /* 0x000fea000383ffff */
.L_x_1583:
[----:B------:R-:W-:Y:S02]  /*e810*/  IMAD.MOV.U32 R13, RZ, RZ, R4 ;  /* 0x000000ffff0d7224 */ /* 0x000fe400078e0004 */
[----:B------:R-:W-:Y:S02]  /*e820*/  IMAD.MOV.U32 R12, RZ, RZ, RZ ;  /* 0x000000ffff0c7224 */ /* 0x000fe400078e00ff */
[----:B------:R-:W-:Y:S02]  /*e830*/  IMAD.MOV.U32 R11, RZ, RZ, 0x1f ;  /* 0x0000001fff0b7424 */ /* 0x000fe400078e00ff */
[----:B------:R-:W-:-:S07]  /*e840*/  IMAD.MOV.U32 R15, RZ, RZ, -0x1 ;  /* 0xffffffffff0f7424 */ /* 0x000fce00078e00ff */
[----:B------:R-:W-:Y:S05]  /*e850*/  WARPSYNC.COLLECTIVE R15, `(.L_x_1647) ;  /* 0x000000000f087348 */ /* 0x000fea0003c00000 */
[----:B------:R1:W2:Y:S02]  /*e860*/  SHFL.IDX P6, R14, R13, R12, R11 ;  /* 0x0000000c0d0e7389 */ /* 0x0002a400000c000b */
[----:B-12---:R-:W-:Y:S01]  /*e870*/  ENDCOLLECTIVE ;  /* 0x000000000000791b */ /* 0x006fe20003800000 */
.L_x_1647:
[----:B------:R-:W-:Y:S05]  /*e880*/  BRA `(.L_x_1648) ;  /* 0xffffffd800507947 */ /* 0x000fea000383ffff */
.L_x_1585:
[----:B------:R-:W-:Y:S01]  /*e890*/  BSSY B0, `(.L_x_1649) ;  /* 0x0000006000007945 */ /* 0x000fe20003800000 */
[----:B------:R-:W-:-:S07]  /*e8a0*/  IMAD.MOV.U32 R15, RZ, RZ, -0x1 ;  /* 0xffffffffff0f7424 */ /* 0x000fce00078e00ff */
[----:B-1----:R-:W-:Y:S05]  /*e8b0*/  WARPSYNC.COLLECTIVE R15, `(.L_x_1650) ;  /* 0x000000000f0c7348 */ /* 0x002fea0003c00000 */
[----:B------:R-:W-:Y:S02]  /*e8c0*/  ELECT P6, UR62, PT ;  /* 0x00000000003e782f */ /* 0x000fe400038c0000 */
[----:B------:R-:W-:Y:S01]  /*e8d0*/  MOV R14, UR62 ;  /* 0x0000003e000e7c02 */ /* 0x000fe20008000f00 */
[----:B-1----:R-:W-:Y:S10]  /*e8e0*/  ENDCOLLECTIVE ;  /* 0x000000000000791b */ /* 0x002ff40003800000 */
.L_x_1650:
[----:B------:R-:W-:Y:S05]  /*e8f0*/  BSYNC B0 ;  /* 0x0000000000007941 */ /* 0x000fea0003800000 */
.L_x_1649:
[----:B------:R-:W-:Y:S05]  /*e900*/  BRA `(.L_x_1651) ;  /* 0xffffffd800507947 */ /* 0x000fea000383ffff */
.L_x_1588:
[----:B--2---:R2:W3:Y:S02]  /*e910*/  SYNCS.PHASECHK.TRANS64.TRYWAIT P3, [R5+URZ+0x19c80], R2 ;  /* 0x019c8002050075a7 */ /* 0x0044e4000806017f */
[----:B---3--:R-:W-:Y:S05]  /*e920*/  @!P3 NANOSLEEP.SYNCS 0x989680 ;  /* 0x009896800000b95d */ /* 0x008fea0003900000 */
[----:B------:R-:W3:Y:S02]  /*e930*/  @!P3 SYNCS.PHASECHK.TRANS64 P3, [R5+URZ+0x19c80], R2 ;  /* 0x019c80020500b5a7 */ /* 0x000ee4000806007f */
[----:B---3--:R-:W-:Y:S05]  /*e940*/  @!P3 BRA `(.L_x_1588) ;  /* 0xfffffffc00f0b947 */ /* 0x008fea000383ffff */
[----:B------:R-:W-:Y:S05]  /*e950*/  BRA `(.L_x_1652) ;  /* 0xffffffd800a47947 */ /* 0x000fea000383ffff */
.L_x_1590:
[----:B-1----:R1:W3:Y:S02]  /*e960*/  SYNCS.PHASECHK.TRANS64.TRYWAIT P3, [R5+URZ+0x19c40], R2 ;  /* 0x019c4002050075a7 */ /* 0x0022e4000806017f */
[----:B---3--:R-:W-:Y:S05]  /*e970*/  @!P3 NANOSLEEP.SYNCS 0x989680 ;  /* 0x009896800000b95d */ /* 0x008fea0003900000 */
[----:B------:R-:W3:Y:S02]  /*e980*/  @!P3 SYNCS.PHASECHK.TRANS64 P3, [R5+URZ+0x19c40], R2 ;  /* 0x019c40020500b5a7 */ /* 0x000ee4000806007f */
[----:B---3--:R-:W-:Y:S05]  /*e990*/  @!P3 BRA `(.L_x_1590) ;  /* 0xfffffffc00f0b947 */ /* 0x008fea000383ffff */
[----:B------:R-:W-:Y:S05]  /*e9a0*/  BRA `(.L_x_1653) ;  /* 0xffffffdc00207947 */ /* 0x000fea000383ffff */
.L_x_1593:
[----:B--2---:R-:W-:-:S04]  /*e9b0*/  IMAD.U32 R3, RZ, RZ, UR40 ;  /* 0x00000028ff037e24 */ /* 0x004fc8000f8e00ff */
[----:B------:R2:W3:Y:S03]  /*e9c0*/  SYNCS.PHASECHK.TRANS64.TRYWAIT P0, [R3+URZ+0x19c20], R2 ;  /* 0x019c2002030075a7 */ /* 0x0004e6000800017f */
[----:B---3--:R-:W-:Y:S05]  /*e9d0*/  @!P0 NANOSLEEP.SYNCS 0x989680 ;  /* 0x009896800000895d */ /* 0x008fea0003900000 */
[----:B------:R-:W3:Y:S02]  /*e9e0*/  @!P0 SYNCS.PHASECHK.TRANS64 P0, [R3+URZ+0x19c20], R2 ;  /* 0x019c2002030085a7 */ /* 0x000ee4000800007f */
[----:B---3--:R-:W-:Y:S05]  /*e9f0*/  @!P0 BRA `(.L_x_1593) ;  /* 0xfffffffc00ec8947 */ /* 0x008fea000383ffff */
[----:B------:R-:W-:Y:S05]  /*ea00*/  BRA `(.L_x_1654) ;  /* 0xffffffe000247947 */ /* 0x000fea000383ffff */
.L_x_1599:
[----:B-1----:R1:W2:Y:S02]  /*ea10*/  SYNCS.PHASECHK.TRANS64.TRYWAIT P0, [R10+URZ+0x19c80], R4 ;  /* 0x019c80040a0075a7 */ /* 0x0022a4000800017f */
[----:B--2---:R-:W-:Y:S05]  /*ea20*/  @!P0 NANOSLEEP.SYNCS 0x989680 ;  /* 0x009896800000895d */ /* 0x004fea0003900000 */
[----:B------:R-:W2:Y:S02]  /*ea30*/  @!P0 SYNCS.PHASECHK.TRANS64 P0, [R10+URZ+0x19c80], R4 ;  /* 0x019c80040a0085a7 */ /* 0x000ea4000800007f */
[----:B--2---:R-:W-:Y:S05]  /*ea40*/  @!P0 BRA `(.L_x_1599) ;  /* 0xfffffffc00f08947 */ /* 0x004fea000383ffff */
[----:B------:R-:W-:Y:S05]  /*ea50*/  BRA `(.L_x_1655) ;  /* 0xffffffe000c47947 */ /* 0x000fea000383ffff */
.L_x_1606:
[----:B--2---:R2:W3:Y:S02]  /*ea60*/  SYNCS.PHASECHK.TRANS64.TRYWAIT P0, [R10+URZ+0x19c40], R4 ;  /* 0x019c40040a0075a7 */ /* 0x0044e4000800017f */
[----:B---3--:R-:W-:Y:S05]  /*ea70*/  @!P0 NANOSLEEP.SYNCS 0x989680 ;  /* 0x009896800000895d */ /* 0x008fea0003900000 */
[----:B------:R-:W3:Y:S02]  /*ea80*/  @!P0 SYNCS.PHASECHK.TRANS64 P0, [R10+URZ+0x19c40], R4 ;  /* 0x019c40040a0085a7 */ /* 0x000ee4000800007f */
[----:B---3--:R-:W-:Y:S05]  /*ea90*/  @!P0 BRA `(.L_x_1606) ;  /* 0xfffffffc00f08947 */ /* 0x008fea000383ffff */
[----:B------:R-:W-:Y:S05]  /*eaa0*/  BRA `(.L_x_1656) ;  /* 0xffffffe400c07947 */ /* 0x000fea000383ffff */
.L_x_1614:
[----:B--2---:R2:W3:Y:S02]  /*eab0*/  SYNCS.PHASECHK.TRANS64.TRYWAIT P3, [R12+URZ+0x19c70], R5 ;  /* 0x019c70050c0075a7 */ /* 0x0044e4000806017f */
[----:B---3--:R-:W-:Y:S05]  /*eac0*/  @!P3 NANOSLEEP.SYNCS 0x989680 ;  /* 0x009896800000b95d */ /* 0x008fea0003900000 */
[----:B------:R-:W3:Y:S02]  /*ead0*/  @!P3 SYNCS.PHASECHK.TRANS64 P3, [R12+URZ+0x19c70], R5 ;  /* 0x019c70050c00b5a7 */ /* 0x000ee4000806007f */
[----:B---3--:R-:W-:Y:S05]  /*eae0*/  @!P3 BRA `(.L_x_1614) ;  /* 0xfffffffc00f0b947 */ /* 0x008fea000383ffff */
[----:B------:R-:W-:Y:S05]  /*eaf0*/  BRA `(.L_x_1657) ;  /* 0xffffffe800cc7947 */ /* 0x000fea000383ffff */
.L_x_1616:
[----:B---3--:R3:W4:Y:S02]  /*eb00*/  SYNCS.PHASECHK.TRANS64.TRYWAIT P3, [R12+URZ+0x19c60], R3 ;  /* 0x019c60030c0075a7 */ /* 0x008724000806017f */
[----:B----4-:R-:W-:Y:S05]  /*eb10*/  @!P3 NANOSLEEP.SYNCS 0x989680 ;  /* 0x009896800000b95d */ /* 0x010fea0003900000 */
[----:B------:R-:W4:Y:S02]  /*eb20*/  @!P3 SYNCS.PHASECHK.TRANS64 P3, [R12+URZ+0x19c60], R3 ;  /* 0x019c60030c00b5a7 */ /* 0x000f24000806007f */
[----:B----4-:R-:W-:Y:S05]  /*eb30*/  @!P3 BRA `(.L_x_1616) ;  /* 0xfffffffc00f0b947 */ /* 0x010fea000383ffff */
[----:B------:R-:W-:Y:S05]  /*eb40*/  BRA `(.L_x_1658) ;  /* 0xffffffe800d47947 */ /* 0x000fea000383ffff */
.L_x_1623:
[----:B--2---:R2:W3:Y:S02]  /*eb50*/  SYNCS.PHASECHK.TRANS64.TRYWAIT P0, [R2+URZ+0x19c70], R3 ;  /* 0x019c7003020075a7 */ /* 0x0044e4000800017f */
[----:B---3--:R-:W-:Y:S05]  /*eb60*/  @!P0 NANOSLEEP.SYNCS 0x989680 ;  /* 0x009896800000895d */ /* 0x008fea0003900000 */
[----:B------:R-:W3:Y:S02]  /*eb70*/  @!P0 SYNCS.PHASECHK.TRANS64 P0, [R2+URZ+0x19c70], R3 ;  /* 0x019c7003020085a7 */ /* 0x000ee4000800007f */
[----:B---3--:R-:W-:Y:S05]  /*eb80*/  @!P0 BRA `(.L_x_1623) ;  /* 0xfffffffc00f08947 */ /* 0x008fea000383ffff */
[----:B------:R-:W-:Y:S05]  /*eb90*/  BRA `(.L_x_1659) ;  /* 0xfffffff000107947 */ /* 0x000fea000383ffff */
.L_x_1625:
[----:B--2---:R2:W3:Y:S02]  /*eba0*/  SYNCS.PHASECHK.TRANS64.TRYWAIT P0, [R2+URZ+0x19c60], R5 ;  /* 0x019c6005020075a7 */ /* 0x0044e4000800017f */
[----:B---3--:R-:W-:Y:S05]  /*ebb0*/  @!P0 NANOSLEEP.SYNCS 0x989680 ;  /* 0x009896800000895d */ /* 0x008fea0003900000 */
[----:B------:R-:W3:Y:S02]  /*ebc0*/  @!P0 SYNCS.PHASECHK.TRANS64 P0, [R2+URZ+0x19c60], R5 ;  /* 0x019c6005020085a7 */ /* 0x000ee4000800007f */
[----:B---3--:R-:W-:Y:S05]  /*ebd0*/  @!P0 BRA `(.L_x_1625) ;  /* 0xfffffffc00f08947 */ /* 0x008fea000383ffff */
[----:B------:R-:W-:Y:S05]  /*ebe0*/  BRA `(.L_x_1660) ;  /* 0xfffffff000187947 */ /* 0x000fea000383ffff */
.L_x_1631:
[----:B-1----:R1:W2:Y:S02]  /*ebf0*/  SYNCS.PHASECHK.TRANS64.TRYWAIT P0, [R6+URZ+0x19c20], R0 ;  /* 0x019c2000060075a7 */ /* 0x0022a4000800017f */
[----:B--2---:R-:W-:Y:S05]  /*ec00*/  @!P0 NANOSLEEP.SYNCS 0x989680 ;  /* 0x009896800000895d */ /* 0x004fea0003900000 */
[----:B------:R-:W2:Y:S02]  /*ec10*/  @!P0 SYNCS.PHASECHK.TRANS64 P0, [R6+URZ+0x19c20], R0 ;  /* 0x019c2000060085a7 */ /* 0x000ea4000800007f */
[----:B--2---:R-:W-:Y:S05]  /*ec20*/  @!P0 BRA `(.L_x_1631) ;  /* 0xfffffffc00f08947 */ /* 0x004fea000383ffff */
[----:B------:R-:W-:Y:S05]  /*ec30*/  BRA `(.L_x_1661) ;  /* 0xfffffff400807947 */ /* 0x000fea000383ffff */
.L_x_1632:
        /* <DEDUP_REMOVED lines=8> */
[----:B-1----:R-:W-:Y:S05]  /*ecc0*/  WARPSYNC.COLLECTIVE R15, `(.L_x_1663) ;  /* 0x000000000f087348 */ /* 0x002fea0003c00000 */
[----:B------:R2:W3:Y:S02]  /*ecd0*/  SHFL.IDX P6, R14, R13, R12, R11 ;  /* 0x0000000c0d0e7389 */ /* 0x0004e400000c000b */
[----:B-123--:R-:W-:Y:S01]  /*ece0*/  ENDCOLLECTIVE ;  /* 0x000000000000791b */ /* 0x00efe20003800000 */
.L_x_1663:
[----:B------:R-:W-:Y:S05]  /*ecf0*/  BSYNC B0 ;  /* 0x0000000000007941 */ /* 0x000fea0003800000 */
.L_x_1662:
[----:B------:R-:W-:Y:S05]  /*ed00*/  BRA `(.L_x_1664) ;  /* 0xfffffff400687947 */ /* 0x000fea000383ffff */
.L_x_1635:
[----:B------:R-:W-:Y:S01]  /*ed10*/  BSSY B1, `(.L_x_1665) ;  /* 0x0000006000017945 */ /* 0x000fe20003800000 */
[----:B------:R-:W-:-:S07]  /*ed20*/  IMAD.MOV.U32 R15, RZ, RZ, -0x1 ;  /* 0xffffffffff0f7424 */ /* 0x000fce00078e00ff */
[----:B-1----:R-:W-:Y:S05]  /*ed30*/  WARPSYNC.COLLECTIVE R15, `(.L_x_1666) ;  /* 0x000000000f0c7348 */ /* 0x002fea0003c00000 */
[----:B------:R-:W-:Y:S02]  /*ed40*/  ELECT P6, UR62, PT ;  /* 0x00000000003e782f */ /* 0x000fe400038c0000 */
[----:B------:R-:W-:Y:S01]  /*ed50*/  MOV R14, UR62 ;  /* 0x0000003e000e7c02 */ /* 0x000fe20008000f00 */
[----:B-1----:R-:W-:Y:S10]  /*ed60*/  ENDCOLLECTIVE ;  /* 0x000000000000791b */ /* 0x002ff40003800000 */
.L_x_1666:
[----:B------:R-:W-:Y:S05]  /*ed70*/  BSYNC B1 ;  /* 0x0000000000017941 */ /* 0x000fea0003800000 */
.L_x_1665:
[----:B------:R-:W-:Y:S05]  /*ed80*/  BRA `(.L_x_1667) ;  /* 0xfffffff400607947 */ /* 0x000fea000383ffff */
.L_x_1637:
[----:B-1----:R1:W2:Y:S02]  /*ed90*/  SYNCS.PHASECHK.TRANS64.TRYWAIT P1, [R5+URZ], R4 ;  /* 0x00000004050075a7 */ /* 0x0022a4000802017f */
[----:B--2---:R-:W-:Y:S05]  /*eda0*/  @!P1 NANOSLEEP.SYNCS 0x989680 ;  /* 0x009896800000995d */ /* 0x004fea0003900000 */
[----:B------:R-:W2:Y:S02]  /*edb0*/  @!P1 SYNCS.PHASECHK.TRANS64 P1, [R5+URZ], R4 ;  /* 0x00000004050095a7 */ /* 0x000ea4000802007f */
[----:B--2---:R-:W-:Y:S05]  /*edc0*/  @!P1 BRA `(.L_x_1637) ;  /* 0xfffffffc00f09947 */ /* 0x004fea000383ffff */
[----:B------:R-:W-:Y:S05]  /*edd0*/  BRA `(.L_x_1668) ;  /* 0xfffffff400907947 */ /* 0x000fea000383ffff */
.L_x_1638:
[----:B--2---:R2:W3:Y:S02]  /*ede0*/  SYNCS.PHASECHK.TRANS64.TRYWAIT P1, [R9+URZ], R0 ;  /* 0x00000000090075a7 */ /* 0x0044e4000802017f */
[----:B---3--:R-:W-:Y:S05]  /*edf0*/  @!P1 NANOSLEEP.SYNCS 0x989680 ;  /* 0x009896800000995d */ /* 0x008fea0003900000 */
[----:B------:R-:W3:Y:S02]  /*ee00*/  @!P1 SYNCS.PHASECHK.TRANS64 P1, [R9+URZ], R0 ;  /* 0x00000000090095a7 */ /* 0x000ee4000802007f */
[----:B---3--:R-:W-:Y:S05]  /*ee10*/  @!P1 BRA `(.L_x_1638) ;  /* 0xfffffffc00f09947 */ /* 0x008fea000383ffff */
[----:B------:R-:W-:Y:S05]  /*ee20*/  BRA `(.L_x_1669) ;  /* 0xfffffff400847947 */ /* 0x000fea000383ffff */
.L_x_1640:
[----:B---3--:R3:W4:Y:S02]  /*ee30*/  SYNCS.PHASECHK.TRANS64.TRYWAIT P1, [R17+URZ+0x19c60], R4 ;  /* 0x019c6004110075a7 */ /* 0x008724000802017f */
[----:B----4-:R-:W-:Y:S05]  /*ee40*/  @!P1 NANOSLEEP.SYNCS 0x989680 ;  /* 0x009896800000995d */ /* 0x010fea0003900000 */
[----:B------:R-:W4:Y:S02]  /*ee50*/  @!P1 SYNCS.PHASECHK.TRANS64 P1, [R17+URZ+0x19c60], R4 ;  /* 0x019c6004110095a7 */ /* 0x000f24000802007f */
[----:B----4-:R-:W-:Y:S05]  /*ee60*/  @!P1 BRA `(.L_x_1640) ;  /* 0xfffffffc00f09947 */ /* 0x010fea000383ffff */
[----:B------:R-:W-:Y:S05]  /*ee70*/  BRA `(.L_x_1670) ;  /* 0xfffffff400847947 */ /* 0x000fea000383ffff */
.L_x_1642:
[----:B----4-:R4:W1:Y:S02]  /*ee80*/  SYNCS.PHASECHK.TRANS64.TRYWAIT P1, [R7+URZ+0x19c60], R0 ;  /* 0x019c6000070075a7 */ /* 0x010864000802017f */
[----:B-1----:R-:W-:Y:S05]  /*ee90*/  @!P1 NANOSLEEP.SYNCS 0x989680 ;  /* 0x009896800000995d */ /* 0x002fea0003900000 */
[----:B------:R-:W1:Y:S02]  /*eea0*/  @!P1 SYNCS.PHASECHK.TRANS64 P1, [R7+URZ+0x19c60], R0 ;  /* 0x019c6000070095a7 */ /* 0x000e64000802007f */
[----:B-1----:R-:W-:Y:S05]  /*eeb0*/  @!P1 BRA `(.L_x_1642) ;  /* 0xfffffffc00f09947 */ /* 0x002fea000383ffff */
[----:B------:R-:W-:Y:S05]  /*eec0*/  BRA `(.L_x_1671) ;  /* 0xfffffff400847947 */ /* 0x000fea000383ffff */
.L_x_1644:
[----:B------:R1:W1:Y:S02]  /*eed0*/  SYNCS.PHASECHK.TRANS64.TRYWAIT P0, [R17+URZ+0x19c80], R4 ;  /* 0x019c8004110075a7 */ /* 0x000264000800017f */
[----:B-1----:R-:W-:Y:S05]  /*eee0*/  @!P0 NANOSLEEP.SYNCS 0x989680 ;  /* 0x009896800000895d */ /* 0x002fea0003900000 */
[----:B------:R-:W1:Y:S02]  /*eef0*/  @!P0 SYNCS.PHASECHK.TRANS64 P0, [R17+URZ+0x19c80], R4 ;  /* 0x019c8004110085a7 */ /* 0x000e64000800007f */
[----:B-1----:R-:W-:Y:S05]  /*ef00*/  @!P0 BRA `(.L_x_1644) ;  /* 0xfffffffc00f08947 */ /* 0x002fea000383ffff */
[----:B------:R-:W-:Y:S05]  /*ef10*/  BRA `(.L_x_1645) ;  /* 0xfffffff400807947 */ /* 0x000fea000383ffff */
.L_x_1672:
        /* <DEDUP_REMOVED lines=14> */
.L_x_2226:


//--------------------- .text._ZN7cutlass13device_kernelIN5flash11enable_sm90INS1_16FlashAttnFwdSm90INS1_25CollectiveMainloopFwdSm90ILi2EN4cute5tupleIJNS5_1CILi1EEES8_S8_EEENS6_IJNS7_ILi192EEENS7_ILi128EEENS7_ILi96EEEEEELi96ENS_12float_e4m3_tEfNS_4arch4Sm90ELb1ELb0ELb1ELb1ELb0ELb0ELb0ELb1ELb1ELb0ELb0ELb0EEENS1_21CollectiveEpilogueFwdINS6_IJSA_SC_SB_EEES9_NS_10bfloat16_tESG_Li384ELb1ELb0ELb0ELb1EEENS1_36VarlenDynamicPersistentTileSchedulerILi192ELi128ELi384ELi128ELb0ELb0ELb1ELb1ELb1ELb1EEEEEEEEEvNT_6ParamsE --------------------------
	.section	.text._ZN7cutlass13device_kernelIN5flash11enable_sm90INS1_16FlashAttnFwdSm90INS1_25CollectiveMainloopFwdSm90ILi2EN4cute5tupleIJNS5_1CILi1EEES8_S8_EEENS6_IJNS7_ILi192EEENS7_ILi128EEENS7_ILi96EEEEEELi96ENS_12float_e4m3_tEfNS_4arch4Sm90ELb1ELb0ELb1ELb1ELb0ELb0ELb0ELb1ELb1ELb0ELb0ELb0EEENS1_21CollectiveEpilogueFwdINS6_IJSA_SC_SB_EEES9_NS_10bfloat16_tESG_Li384ELb1ELb0ELb0ELb1EEENS1_36VarlenDynamicPersistentTileSchedulerILi192ELi128ELi384ELi128ELb0ELb0ELb1ELb1ELb1ELb1EEEEEEEEEvNT_6ParamsE,"ax",@progbits
	.align	128
.text._ZN7cutlass13device_kernelIN5flash11enable_sm90INS1_16FlashAttnFwdSm90INS1_25CollectiveMainloopFwdSm90ILi2EN4cute5tupleIJNS5_1CILi1EEES8_S8_EEENS6_IJNS7_ILi192EEENS7_ILi128EEENS7_ILi96EEEEEELi96ENS_12float_e4m3_tEfNS_4arch4Sm90ELb1ELb0ELb1ELb1ELb0ELb0ELb0ELb1ELb1ELb0ELb0ELb0EEENS1_21CollectiveEpilogueFwdINS6_IJSA_SC_SB_EEES9_NS_10bfloat16_tESG_Li384ELb1ELb0ELb0ELb1EEENS1_36VarlenDynamicPersistentTileSchedulerILi192ELi128ELi384ELi128ELb0ELb0ELb1ELb1ELb1ELb1EEEEEEEEEvNT_6ParamsE:
        .type           _ZN7cutlass13device_kernelIN5flash11enable_sm90INS1_16FlashAttnFwdSm90INS1_25CollectiveMainloopFwdSm90ILi2EN4cute5tupleIJNS5_1CILi1EEES8_S8_EEENS6_IJNS7_ILi192EEENS7_ILi128EEENS7_ILi96EEEEEELi96ENS_12float_e4m3_tEfNS_4arch4Sm90ELb1ELb0ELb1ELb1ELb0ELb0ELb0ELb1ELb1ELb0ELb0ELb0EEENS1_21CollectiveEpilogueFwdINS6_IJSA_SC_SB_EEES9_NS_10bfloat16_tESG_Li384ELb1ELb0ELb0ELb1EEENS1_36VarlenDynamicPersistentTileSchedulerILi192ELi128ELi384ELi128ELb0ELb0ELb1ELb1ELb1ELb1EEEEEEEEEvNT_6ParamsE,@function
        .size           _ZN7cutlass13device_kernelIN5flash11enable_sm90INS1_16FlashAttnFwdSm90INS1_25CollectiveMainloopFwdSm90ILi2EN4cute5tupleIJNS5_1CILi1EEES8_S8_EEENS6_IJNS7_ILi192EEENS7_ILi128EEENS7_ILi96EEEEEELi96ENS_12float_e4m3_tEfNS_4arch4Sm90ELb1ELb0ELb1ELb1ELb0ELb0ELb0ELb1ELb1ELb0ELb0ELb0EEENS1_21CollectiveEpilogueFwdINS6_IJSA_SC_SB_EEES9_NS_10bfloat16_tESG_Li384ELb1ELb0ELb0ELb1EEENS1_36VarlenDynamicPersistentTileSchedulerILi192ELi128ELi384ELi128ELb0ELb0ELb1ELb1ELb1ELb1EEEEEEEEEvNT_6ParamsE,(.L_x_2227 - _ZN7cutlass13device_kernelIN5flash11enable_sm90INS1_16FlashAttnFwdSm90INS1_25CollectiveMainloopFwdSm90ILi2EN4cute5tupleIJNS5_1CILi1EEES8_S8_EEENS6_IJNS7_ILi192EEENS7_ILi128EEENS7_ILi96EEEEEELi96ENS_12float_e4m3_tEfNS_4arch4Sm90ELb1ELb0ELb1ELb1ELb0ELb0ELb0ELb1ELb1ELb0ELb0ELb0EEENS1_21CollectiveEpilogueFwdINS6_IJSA_SC_SB_EEES9_NS_10bfloat16_tESG_Li384ELb1ELb0ELb0ELb1EEENS1_36VarlenDynamicPersistentTileSchedulerILi192ELi128ELi384ELi128ELb0ELb0ELb1ELb1ELb1ELb1EEEEEEEEEvNT_6ParamsE)
        .other          _ZN7cutlass13device_kernelIN5flash11enable_sm90INS1_16FlashAttnFwdSm90INS1_25CollectiveMainloopFwdSm90ILi2EN4cute5tupleIJNS5_1CILi1EEES8_S8_EEENS6_IJNS7_ILi192EEENS7_ILi128EEENS7_ILi96EEEEEELi96ENS_12float_e4m3_tEfNS_4arch4Sm90ELb1ELb0ELb1ELb1ELb0ELb0ELb0ELb1ELb1ELb0ELb0ELb0EEENS1_21CollectiveEpilogueFwdINS6_IJSA_SC_SB_EEES9_NS_10bfloat16_tESG_Li384ELb1ELb0ELb0ELb1EEENS1_36VarlenDynamicPersistentTileSchedulerILi192ELi128ELi384ELi128ELb0ELb0ELb1ELb1ELb1ELb1EEEEEEEEEvNT_6ParamsE,@"STO_CUDA_ENTRY STV_DEFAULT"
_ZN7cutlass13device_kernelIN5flash11enable_sm90INS1_16FlashAttnFwdSm90INS1_25CollectiveMainloopFwdSm90ILi2EN4cute5tupleIJNS5_1CILi1EEES8_S8_EEENS6_IJNS7_ILi192EEENS7_ILi128EEENS7_ILi96EEEEEELi96ENS_12float_e4m3_tEfNS_4arch4Sm90ELb1ELb0ELb1ELb1ELb0ELb0ELb0ELb1ELb1ELb0ELb0ELb0EEENS1_21CollectiveEpilogueFwdINS6_IJSA_SC_SB_EEES9_NS_10bfloat16_tESG_Li384ELb1ELb0ELb0ELb1EEENS1_36VarlenDynamicPersistentTileSchedulerILi192ELi128ELi384ELi128ELb0ELb0ELb1ELb1ELb1ELb1EEEEEEEEEvNT_6ParamsE:
        /* <DEDUP_REMOVED lines=21> */
.L_x_1674:
[----:B------:R-:W-:Y:S05]  /*0150*/  BSYNC B0 ;  /* 0x0000000000007941 */ /* 0x000fea0003800000 */
.L_x_1673:
        /* <DEDUP_REMOVED lines=41> */
.L_x_1675:
        /* <DEDUP_REMOVED lines=22> */
.L_x_1676:
        /* <DEDUP_REMOVED lines=18> */
.L_x_1677:
        /* <DEDUP_REMOVED lines=22> */
.L_x_1678:
        /* <DEDUP_REMOVED lines=22> */
.L_x_1679:
[----:B------:R-:W-:Y:S01]  /*0930*/  PLOP3.LUT P0, PT, PT, PT, UP0, 0x80, 0x0 ;  /* 0x000000000000781c */ /* 0x000fe20003f0f008 */
[----:B------:R-:W-:Y:S01]  /*0940*/  UMOV UR45, 0x1 ;  /* 0x00000001002d7882 */ /* 0x000fe20000000000 */
[----:B------:R-:W-:Y:S01]  /*0950*/  NOP ;  /* 0x0000000000007918 */ /* 0x000fe20000000000 */
[----:B------:R-:W-:Y:S01]  /*0960*/  USEL UR45, UR45, 0x2, !UP0 ;  /* 0x000000022d2d7887 */ /* 0x000fe2000c000000 */
[----:B------:R-:W-:Y:S01]  /*0970*/  ULDC.64 UR50, c[0x0][0x208] ;  /* 0x0000820000327ab9 */ /* 0x000fe20000000a00 */
[----:B012-4-:R-:W-:Y:S08]  /*0980*/  BAR.SYNC.DEFER_BLOCKING 0x0 ;  /* 0x0000000000007b1d */ /* 0x017ff00000010000 */
[----:B------:R-:W-:Y:S05]  /*0990*/  @!P0 BRA `(.L_x_1680) ;  /* 0x000000b400048947 */ /* 0x000fea0003800000 */
.L_x_1681:
        /* <DEDUP_REMOVED lines=26> */
[----:B------:R-:W-:Y:S02]  /*0b40*/  LEA.HI R2, R3, R154, RZ, 0x5 ;  /* 0x0000009a03027211 */ /* 0x000fe400078f28ff */
[----:B------:R-:W-:Y:S01]  /*0b50*/  SHF.R.S32.HI R7, RZ, 0x4, R0 ;  /* 0x00000004ff077819 */ /* 0x000fe20000011400 */
[----:B------:R-:W-:Y:S01]  /*0b60*/  IMAD.IADD R23, R154, 0x1, -R23 ;  /* 0x000000019a177824 */ /* 0x000fe200078e0a17 */
[----:B------:R-:W-:Y:S01]  /*0b70*/  LOP3.LUT R5, R0, 0x7fffff0, RZ, 0xc0, !PT ;  /* 0x07fffff000057812 */ /* 0x000fe200078ec0ff */
[----:B------:R-:W-:Y:S01]  /*0b80*/  IMAD.SHL.U32 R2, R2, 0x10, RZ ;  /* 0x0000001002027824 */ /* 0x000fe200078e00ff */
[----:B------:R-:W-:-:S02]  /*0b90*/  LEA.HI R0, R0, R7, RZ, 0x1 ;  /* 0x0000000700007211 */ /* 0x000fc400078f08ff */
[----:B------:R-:W-:Y:S01]  /*0ba0*/  SHF.R.S32.HI R6, RZ, 0x1f, R23 ;  /* 0x0000001fff067819 */ /* 0x000fe20000011417 */
[----:B------:R-:W-:Y:S01]  /*0bb0*/  IMAD.IADD R5, R154, 0x1, -R5 ;  /* 0x000000019a057824 */ /* 0x000fe200078e0a05 */
[----:B------:R-:W-:Y:S02]  /*0bc0*/  SHF.R.S32.HI R152, RZ, 0x7, R152 ;  /* 0x00000007ff987819 */ /* 0x000fe40000011498 */
[----:B------:R-:W-:Y:S02]  /*0bd0*/  LEA.HI R8, R6, R23, RZ, 0x2 ;  /* 0x0000001706087211 */ /* 0x000fe400078f10ff */
[----:B------:R-:W-:Y:S01]  /*0be0*/  LOP3.LUT R2, R2, 0xfffffe00, RZ, 0xc0, !PT ;  /* 0xfffffe0002027812 */ /* 0x000fe200078ec0ff */
[----:B------:R-:W-:Y:S01]  /*0bf0*/  IMAD.HI R4, R152, 0x55555556, RZ ;  /* 0x5555555698047827 */ /* 0x000fe200078e02ff */
[--C-:B------:R-:W-:Y:S02]  /*0c00*/  SHF.R.S32.HI R10, RZ, 0x2, R8.reuse ;  /* 0x00000002ff0a7819 */ /* 0x100fe40000011408 */
[----:B------:R-:W-:Y:S01]  /*0c10*/  SHF.R.S32.HI R9, RZ, 0x1f, R8 ;  /* 0x0000001fff097819 */ /* 0x000fe20000011408 */
[----:B------:R-:W-:Y:S01]  /*0c20*/  IMAD R5, R5, 0x20, R2 ;  /* 0x0000002005057824 */ /* 0x000fe200078e0202 */
[----:B------:R-:W-:-:S02]  /*0c30*/  LOP3.LUT R0, R0, 0x1ffffffe, RZ, 0xc0, !PT ;  /* 0x1ffffffe00007812 */ /* 0x000fc400078ec0ff */
[----:B------:R-:W-:Y:S02]  /*0c40*/  LEA.HI R9, R9, R10, RZ, 0x3 ;  /* 0x0000000a09097211 */ /* 0x000fe400078f18ff */
[----:B------:R-:W-:Y:S01]  /*0c50*/  LEA.HI R6, R6, R23, RZ, 0x5 ;  /* 0x0000001706067211 */ /* 0x000fe200078f28ff */
[----:B------:R-:W-:Y:S01]  /*0c60*/  IMAD.IADD R0, R7, 0x1, -R0 ;  /* 0x0000000107007824 */ /* 0x000fe200078e0a00 */
[----:B------:R-:W-:Y:S02]  /*0c70*/  LOP3.LUT R11, R9, 0xfffffff8, RZ, 0xc0, !PT ;  /* 0xfffffff8090b7812 */ /* 0x000fe400078ec0ff */
[----:B------:R-:W-:Y:S01]  /*0c80*/  LEA.HI R3, R3, R154, RZ, 0x2 ;  /* 0x0000009a03037211 */ /* 0x000fe200078f10ff */
[----:B------:R-:W-:Y:S01]  /*0c90*/  IMAD R153, R0, 0x8, R5 ;  /* 0x0000000800997824 */ /* 0x000fe200078e0205 */
[----:B------:R-:W-:Y:S01]  /*0ca0*/  LEA.HI R9, R4, R4, RZ, 0x1 ;  /* 0x0000000404097211 */ /* 0x000fe200078f08ff */
[----:B------:R-:W-:Y:S01]  /*0cb0*/  IMAD.IADD R11, R10, 0x1, -R11 ;  /* 0x000000010a0b7824 */ /* 0x000fe200078e0a0b */
[----:B------:R-:W-:-:S02]  /*0cc0*/  SHF.R.S32.HI R6, RZ, 0x5, R6 ;  /* 0x00000005ff067819 */ /* 0x000fc40000011406 */
[----:B------:R-:W-:Y:S01]  /*0cd0*/  LOP3.LUT R5, R3, 0x1ffffffc, RZ, 0xc0, !PT ;  /* 0x1ffffffc03057812 */ /* 0x000fe200078ec0ff */
[----:B------:R-:W-:Y:S01]  /*0ce0*/  IMAD R9, R9, -0x3, R152 ;  /* 0xfffffffd09097824 */ /* 0x000fe200078e0298 */
[----:B------:R-:W-:Y:S01]  /*0cf0*/  LOP3.LUT R8, R8, 0x7ffffffc, RZ, 0xc0, !PT ;  /* 0x7ffffffc08087812 */ /* 0x000fe200078ec0ff */
[----:B------:R-:W-:Y:S01]  /*0d00*/  IMAD R6, R6, 0x10, R11 ;  /* 0x0000001006067824 */ /* 0x000fe200078e020b */
[----:B------:R-:W-:Y:S01]  /*0d10*/  SHF.R.S32.HI R18, RZ, 0x2, R3 ;  /* 0x00000002ff127819 */ /* 0x000fe20000011403 */
[----:B------:R-:W-:Y:S02]  /*0d20*/  IMAD.IADD R5, R154, 0x1, -R5 ;  /* 0x000000019a057824 */ /* 0x000fe400078e0a05 */
[----:B------:R-:W-:Y:S02]  /*0d30*/  IMAD R22, R9, 0x40, R6 ;  /* 0x0000004009167824 */ /* 0x000fe400078e0206 */
[----:B------:R-:W-:Y:S02]  /*0d40*/  IMAD.SHL.U32 R16, R5, 0x8, RZ ;  /* 0x0000000805107824 */ /* 0x000fe400078e00ff */
[----:B------:R-:W-:-:S07]  /*0d50*/  IMAD.IADD R17, R23, 0x1, -R8 ;  /* 0x0000000117117824 */ /* 0x000fce00078e0a08 */
.L_x_1730:
[----:B0-----:R-:W0:Y:S01]  /*0d60*/  LDC.64 R2, c[0x0][0xc60] ;  /* 0x00031800ff027b82 */ /* 0x001e220000000a00 */
[----:B------:R-:W-:Y:S01]  /*0d70*/  ULDC.64 UR4, c[0x0][0xa28] ;  /* 0x00028a0000047ab9 */ /* 0x000fe20000000a00 */
[----:B------:R-:W-:Y:S01]  /*0d80*/  ULDC.64 UR6, c[0x0][0xa18] ;  /* 0x0002860000067ab9 */ /* 0x000fe20000000a00 */
[----:B------:R-:W-:Y:S01]  /*0d90*/  ULDC.64 UR8, c[0x0][0xa20] ;  /* 0x0002880000087ab9 */ /* 0x000fe20000000a00 */
        /* <DEDUP_REMOVED lines=10> */
[----:B------:R-:W-:-:S04]  /*0e40*/  @UP0 ULEA UR4, UP2, UR38, UR4, 0x2 ;  /* 0x0000000426040291 */ /* 0x000fc8000f84103f */
[----:B------:R-:W-:Y:S02]  /*0e50*/  @UP0 ULEA.HI.X UR5, UR38, UR5, UR39, 0x2, UP2 ;  /* 0x0000000526050291 */ /* 0x000fe400090f1427 */
[----:B------:R-:W-:Y:S01]  /*0e60*/  @UP1 ULEA UR6, UP0, UR38, UR6, 0x2 ;  /* 0x0000000626061291 */ /* 0x000fe2000f80103f */
[----:B------:R-:W-:-:S03]  /*0e70*/  IMAD.U32 R2, RZ, RZ, UR4 ;  /* 0x00000004ff027e24 */ /* 0x000fc6000f8e00ff */
[----:B------:R-:W-:Y:S01]  /*0e80*/  @UP1 ULEA.HI.X UR7, UR38, UR7, UR39, 0x2, UP0 ;  /* 0x0000000726071291 */ /* 0x000fe200080f1427 */
[----:B------:R-:W-:Y:S01]  /*0e90*/  IMAD.U32 R3, RZ, RZ, UR5 ;  /* 0x00000005ff037e24 */ /* 0x000fe2000f8e00ff */
[----:B------:R-:W-:Y:S01]  /*0ea0*/  ULDC.64 UR4, c[0x0][0x3f8] ;  /* 0x0000fe0000047ab9 */ /* 0x000fe20000000a00 */
[----:B-1-3-5:R-:W-:-:S03]  /*0eb0*/  IMAD.U32 R4, RZ, RZ, UR6 ;  /* 0x00000006ff047e24 */ /* 0x02afc6000f8e00ff */
[----:B------:R-:W-:Y:S01]  /*0ec0*/  IMAD.U32 R5, RZ, RZ, UR7 ;  /* 0x00000007ff057e24 */ /* 0x000fe2000f8e00ff */
[----:B------:R-:W2:Y:S01]  /*0ed0*/  @P0 LDG.E R2, desc[UR50][R2.64] ;  /* 0x0000003202020981 */ /* 0x000ea2000c1e1900 */
[----:B------:R-:W-:Y:S01]  /*0ee0*/  UISETP.NE.U32.AND UP0, UPT, UR4, URZ, UPT ;  /* 0x0000003f0400728c */ /* 0x000fe2000bf05070 */
[----:B------:R-:W-:Y:S01]  /*0ef0*/  ISETP.NE.U32.AND P1, PT, RZ, UR8, PT ;  /* 0x00000008ff007c0c */ /* 0x000fe2000bf25070 */
[----:B------:R-:W-:Y:S01]  /*0f00*/  ULDC UR6, c[0x0][0x2e0] ;  /* 0x0000b80000067ab9 */ /* 0x000fe20000000800 */
[----:B------:R-:W3:Y:S01]  /*0f10*/  @P2 LDG.E R4, desc[UR50][R4.64] ;  /* 0x0000003204042981 */ /* 0x000ee2000c1e1900 */
[----:B------:R-:W-:Y:S01]  /*0f20*/  UISETP.NE.AND.EX UP0, UPT, UR5, URZ, UPT, UP0 ;  /* 0x0000003f0500728c */ /* 0x000fe2000bf05300 */
[----:B------:R-:W-:Y:S01]  /*0f30*/  ISETP.NE.AND.EX P1, PT, RZ, UR9, PT, P1 ;  /* 0x00000009ff007c0c */ /* 0x000fe2000bf25310 */
[----:B------:R-:W-:Y:S01]  /*0f40*/  ULDC UR4, c[0x0][0x404] ;  /* 0x0001010000047ab9 */ /* 0x000fe20000000800 */
[----:B------:R-:W-:Y:S01]  /*0f50*/  UMOV UR48, URZ ;  /* 0x0000003f00307c82 */ /* 0x000fe20008000000 */
[----:B------:R-:W-:Y:S01]  /*0f60*/  USEL UR4, UR4, 0x1, UP0 ;  /* 0x0000000104047887 */ /* 0x000fe20008000000 */
[----:B------:R-:W-:-:S03]  /*0f70*/  ULDC UR49, c[0x0][0x288] ;  /* 0x0000a20000317ab9 */ /* 0x000fc60000000800 */
[----:B------:R-:W-:Y:S01]  /*0f80*/  UIMAD UR6, UR4, UR6, URZ ;  /* 0x00000006040672a4 */ /* 0x000fe2000f8e023f */
[----:B--2---:R-:W-:Y:S02]  /*0f90*/  @P0 R2UR UR48, R2 ;  /* 0x00000000023002ca */ /* 0x004fe400000e0000 */
        /* <DEDUP_REMOVED lines=15> */
.L_x_1682:
[----:B------:R-:W-:Y:S01]  /*1090*/  UMOV UR40, UR52 ;  /* 0x0000003400287c82 */ /* 0x000fe20008000000 */
[----:B------:R-:W-:Y:S01]  /*10a0*/  UMOV UR41, UR42 ;  /* 0x0000002a00297c82 */ /* 0x000fe20008000000 */
[----:B------:R-:W-:Y:S05]  /*10b0*/  @!P1 BRA `(.L_x_1683) ;  /* 0x00000000001c9947 */ /* 0x000fea0003800000 */
[----:B------:R-:W-:-:S04]  /*10c0*/  ULEA UR4, UP0, UR38, UR8, 0x2 ;  /* 0x0000000826047291 */ /* 0x000fc8000f80103f */
[----:B------:R-:W-:Y:S02]  /*10d0*/  ULEA.HI.X UR5, UR38, UR9, UR39, 0x2, UP0 ;  /* 0x0000000926057291 */ /* 0x000fe400080f1427 */
[----:B------:R-:W-:-:S04]  /*10e0*/  IMAD.U32 R2, RZ, RZ, UR4 ;  /* 0x00000004ff027e24 */ /* 0x000fc8000f8e00ff */
[----:B------:R-:W-:-:S05]  /*10f0*/  IMAD.U32 R3, RZ, RZ, UR5 ;  /* 0x00000005ff037e24 */ /* 0x000fca000f8e00ff */
[----:B------:R-:W2:Y:S02]  /*1100*/  LDG.E R2, desc[UR50][R2.64] ;  /* 0x0000003202027981 */ /* 0x000ea4000c1e1900 */
[----:B--2---:R-:W-:Y:S01]  /*1110*/  R2UR UR6, R2 ;  /* 0x00000000020672ca */ /* 0x004fe200000e0000 */
[----:B------:R-:W-:-:S14]  /*1120*/  BRA `(.L_x_1684) ;  /* 0x0000000000347947 */ /* 0x000fdc0003800000 */
.L_x_1683:
        /* <DEDUP_REMOVED lines=13> */
.L_x_1684:
[----:B------:R-:W-:Y:S01]  /*1200*/  UIADD3 UR48, -UR48, UR6, URZ ;  /* 0x0000000630307290 */ /* 0x000fe2000fffe13f */
[----:B------:R-:W-:Y:S01]  /*1210*/  PLOP3.LUT P0, PT, PT, PT, PT, 0x80, 0x0 ;  /* 0x000000000000781c */ /* 0x000fe20003f0f070 */
[----:B------:R-:W-:Y:S01]  /*1220*/  ULDC UR4, c[0x0][0x428] ;  /* 0x00010a0000047ab9 */ /* 0x000fe20000000800 */
[----:B------:R-:W-:Y:S01]  /*1230*/  IMAD.MOV.U32 R2, RZ, RZ, RZ ;  /* 0x000000ffff027224 */ /* 0x000fe200078e00ff */
[----:B------:R-:W-:Y:S01]  /*1240*/  UIADD3 UR5, UR48, 0x13f, -UR49 ;  /* 0x0000013f30057890 */ /* 0x000fe2000fffe831 */
[----:B------:R-:W-:Y:S01]  /*1250*/  IMAD.MOV.U32 R0, RZ, RZ, RZ ;  /* 0x000000ffff007224 */ /* 0x000fe200078e00ff */
[----:B------:R-:W-:Y:S01]  /*1260*/  UISETP.NE.AND UP0, UPT, UR4, 0x1, UPT ;  /* 0x000000010400788c */ /* 0x000fe2000bf05270 */
[----:B------:R-:W-:Y:S01]  /*1270*/  IMAD.MOV.U32 R135, RZ, RZ, RZ ;  /* 0x000000ffff877224 */ /* 0x000fe200078e00ff */
[----:B------:R-:W-:Y:S01]  /*1280*/  UIADD3 UR4, UR48, 0x7f, URZ ;  /* 0x0000007f30047890 */ /* 0x000fe2000fffe03f */
[----:B------:R-:W-:Y:S01]  /*1290*/  CS2R R4, SRZ ;  /* 0x0000000000047805 */ /* 0x000fe2000001ff00 */
[----:B------:R-:W-:Y:S01]  /*12a0*/  UIMAD UR6, UR52, 0xc0, UR5 ;  /* 0x000000c0340678a4 */ /* 0x000fe2000f8e0205 */
[----:B------:R-:W-:Y:S01]  /*12b0*/  CS2R R8, SRZ ;  /* 0x0000000000087805 */ /* 0x000fe2000001ff00 */
[----:B------:R-:W-:Y:S01]  /*12c0*/  USHF.R.S32.HI UR5, URZ, 0x1f, UR4 ;  /* 0x0000001f3f057899 */ /* 0x000fe20008011404 */
[----:B------:R-:W-:Y:S01]  /*12d0*/  CS2R R10, SRZ ;  /* 0x00000000000a7805 */ /* 0x000fe2000001ff00 */
[----:B------:R-:W-:Y:S01]  /*12e0*/  USHF.R.S32.HI UR7, URZ, 0x1f, UR6 ;  /* 0x0000001f3f077899 */ /* 0x000fe20008011406 */
[----:B------:R-:W-:Y:S01]  /*12f0*/  CS2R R12, SRZ ;  /* 0x00000000000c7805 */ /* 0x000fe2000001ff00 */
[----:B------:R-:W-:Y:S01]  /*1300*/  ULEA.HI UR5, UR5, UR4, URZ, 0x7 ;  /* 0x0000000405057291 */ /* 0x000fe2000f8f383f */
[----:B------:R-:W-:Y:S01]  /*1310*/  CS2R R14, SRZ ;  /* 0x00000000000e7805 */ /* 0x000fe2000001ff00 */
[----:B------:R-:W-:Y:S01]  /*1320*/  ULEA.HI UR7, UR7, UR6, URZ, 0x7 ;  /* 0x0000000607077291 */ /* 0x000fe2000f8f383f */
[----:B------:R-:W-:Y:S01]  /*1330*/  CS2R R20, SRZ ;  /* 0x0000000000147805 */ /* 0x000fe2000001ff00 */
[----:B------:R-:W-:Y:S01]  /*1340*/  USHF.R.S32.HI UR5, URZ, 0x7, UR5 ;  /* 0x000000073f057899 */ /* 0x000fe20008011405 */
[----:B------:R-:W-:Y:S01]  /*1350*/  CS2R R24, SRZ ;  /* 0x0000000000187805 */ /* 0x000fe2000001ff00 */
[----:B------:R-:W-:Y:S01]  /*1360*/  USHF.R.S32.HI UR7, URZ, 0x7, UR7 ;  /* 0x000000073f077899 */ /* 0x000fe20008011407 */
[----:B------:R-:W-:Y:S01]  /*1370*/  CS2R R26, SRZ ;  /* 0x00000000001a7805 */ /* 0x000fe2000001ff00 */
[----:B------:R-:W-:Y:S01]  /*1380*/  @UP0 ULDC UR4, c[0x0][0x42c] ;  /* 0x00010b0000040ab9 */ /* 0x000fe20000000800 */
[----:B------:R-:W-:Y:S01]  /*1390*/  @UP0 ULDC UR6, c[0x0][0x430] ;  /* 0x00010c0000060ab9 */ /* 0x000fe20000000800 */
[----:B------:R-:W-:Y:S01]  /*13a0*/  UISETP.LT.AND UP1, UPT, UR5, UR7, UPT ;  /* 0x000000070500728c */ /* 0x000fe2000bf21270 */
[----:B------:R-:W-:-:S02]  /*13b0*/  CS2R R28, SRZ ;  /* 0x00000000001c7805 */ /* 0x000fc4000001ff00 */
[----:B------:R-:W-:Y:S02]  /*13c0*/  CS2R R30, SRZ ;  /* 0x00000000001e7805 */ /* 0x000fe4000001ff00 */
[----:B------:R-:W-:Y:S01]  /*13d0*/  CS2R R32, SRZ ;  /* 0x0000000000207805 */ /* 0x000fe2000001ff00 */
[----:B------:R-:W-:Y:S01]  /*13e0*/  USEL UR53, UR5, UR7, UP1 ;  /* 0x0000000705357287 */ /* 0x000fe20008800000 */
[----:B------:R-:W-:Y:S01]  /*13f0*/  CS2R R34, SRZ ;  /* 0x0000000000227805 */ /* 0x000fe2000001ff00 */
[----:B------:R-:W-:Y:S01]  /*1400*/  UIMAD.WIDE.U32 UR4, UR42, UR4, URZ ;  /* 0x000000042a0472a5 */ /* 0x000fe2000f8e003f */
[----:B------:R-:W-:Y:S01]  /*1410*/  CS2R R40, SRZ ;  /* 0x0000000000287805 */ /* 0x000fe2000001ff00 */
[----:B------:R-:W-:Y:S01]  /*1420*/  UISETP.GE.AND UP1, UPT, UR53, 0x1, UPT ;  /* 0x000000013500788c */ /* 0x000fe2000bf26270 */
[----:B------:R-:W-:Y:S01]  /*1430*/  CS2R R42, SRZ ;  /* 0x00000000002a7805 */ /* 0x000fe2000001ff00 */
[----:B------:R-:W-:Y:S01]  /*1440*/  @UP0 USHF.R.U32.HI UR42, URZ, UR6, UR5 ;  /* 0x000000063f2a0299 */ /* 0x000fe20008011605 */
[----:B------:R-:W-:-:S02]  /*1450*/  CS2R R44, SRZ ;  /* 0x00000000002c7805 */ /* 0x000fc4000001ff00 */
[----:B------:R-:W-:Y:S02]  /*1460*/  CS2R R46, SRZ ;  /* 0x00000000002e7805 */ /* 0x000fe4000001ff00 */
[----:B------:R-:W-:Y:S02]  /*1470*/  CS2R R48, SRZ ;  /* 0x0000000000307805 */ /* 0x000fe4000001ff00 */
[----:B------:R-:W-:Y:S02]  /*1480*/  PLOP3.LUT P1, PT, PT, PT, UP1, 0x80, 0x0 ;  /* 0x000000000000781c */ /* 0x000fe40003f2f018 */
[----:B------:R-:W-:Y:S02]  /*1490*/  CS2R R50, SRZ ;  /* 0x0000000000327805 */ /* 0x000fe4000001ff00 */
[----:B------:R-:W-:Y:S02]  /*14a0*/  CS2R R52, SRZ ;  /* 0x0000000000347805 */ /* 0x000fe4000001ff00 */
[----:B------:R-:W-:-:S02]  /*14b0*/  CS2R R54, SRZ ;  /* 0x0000000000367805 */ /* 0x000fc4000001ff00 */
[----:B------:R-:W-:Y:S02]  /*14c0*/  CS2R R56, SRZ ;  /* 0x0000000000387805 */ /* 0x000fe4000001ff00 */
        /* <DEDUP_REMOVED lines=35> */
.L_x_1686:
        /* <DEDUP_REMOVED lines=10> */
[----:B------:R-:W-:Y:S02]  /*17a0*/  @UP0 ULDC.64 UR16, c[0x0][0x9a8] ;  /* 0x00026a0000100ab9 */ /* 0x000fe40000000a00 */
[----:B------:R-:W-:Y:S01]  /*17b0*/  @UP1 ULDC.64 UR12, c[0x0][0x9b8] ;  /* 0x00026e00000c1ab9 */ /* 0x000fe20000000a00 */
[----:B------:R-:W-:Y:S02]  /*17c0*/  @UP0 UIMAD UR8, UR39, UR16, URZ ;  /* 0x00000010270802a4 */ /* 0x000fe4000f8e023f */
[----:B------:R-:W-:Y:S02]  /*17d0*/  @UP1 UIMAD UR9, UR39, UR12, URZ ;  /* 0x0000000c270912a4 */ /* 0x000fe4000f8e023f */
[----:B------:R-:W-:Y:S02]  /*17e0*/  @UP0 UIMAD.WIDE.U32 UR14, UR38, UR16, URZ ;  /* 0x00000010260e02a5 */ /* 0x000fe4000f8e003f */
[----:B------:R-:W-:Y:S02]  /*17f0*/  @UP0 UIMAD UR17, UR38, UR17, UR8 ;  /* 0x00000011261102a4 */ /* 0x000fe4000f8e0208 */
[----:B------:R-:W-:-:S02]  /*1800*/  @UP0 USHF.R.S32.HI UR16, URZ, 0x1f, UR42 ;  /* 0x0000001f3f100899 */ /* 0x000fc4000801142a */
[----:B------:R-:W-:Y:S02]  /*1810*/  @UP1 USHF.R.S32.HI UR19, URZ, 0x1f, UR42 ;  /* 0x0000001f3f131899 */ /* 0x000fe4000801142a */
[----:B------:R-:W-:Y:S02]  /*1820*/  @UP1 UIMAD.WIDE.U32 UR10, UR38, UR12, URZ ;  /* 0x0000000c260a12a5 */ /* 0x000fe4000f8e003f */
[----:B------:R-:W-:Y:S02]  /*1830*/  @UP1 UIMAD UR18, UR38, UR13, UR9 ;  /* 0x0000000d261212a4 */ /* 0x000fe4000f8e0209 */
[----:B------:R-:W-:Y:S01]  /*1840*/  @UP0 UIADD3 UR15, UR15, UR17, URZ ;  /* 0x000000110f0f0290 */ /* 0x000fe2000fffe03f */
[----:B------:R-:W-:Y:S01]  /*1850*/  @UP0 ULDC.64 UR12, c[0x0][0x9b0] ;  /* 0x00026c00000c0ab9 */ /* 0x000fe20000000a00 */
[----:B------:R-:W-:Y:S01]  /*1860*/  @UP1 ULDC.64 UR8, c[0x0][0x9c0] ;  /* 0x0002700000081ab9 */ /* 0x000fe20000000a00 */
        /* <DEDUP_REMOVED lines=31> */
.L_x_1821:
[----:B------:R-:W-:Y:S05]  /*1a60*/  @!P0 BRA `(.L_x_1688) ;  /* 0x0000000000048947 */ /* 0x000fea0003800000 */
[----:B------:R-:W-:Y:S01]  /*1a70*/  BPT.TRAP 0x1 ;  /* 0x000000040000795c */ /* 0x000fe20000300000 */
.L_x_1688:
[----:B------:R-:W-:Y:S02]  /*1a80*/  IMAD.U32 R2, RZ, RZ, UR37 ;  /* 0x00000025ff027e24 */ /* 0x000fe4000f8e00ff */
[----:B0-----:R-:W-:-:S03]  /*1a90*/  IMAD.U32 R3, RZ, RZ, UR36 ;  /* 0x00000024ff037e24 */ /* 0x001fc6000f8e00ff */
[----:B------:R-:W-:Y:S02]  /*1aa0*/  LEA R2, R2, UR44, 0x3 ;  /* 0x0000002c02027c11 */ /* 0x000fe4000f8e18ff */
[----:B------:R-:W-:-:S04]  /*1ab0*/  SHF.L.U32 R3, R3, 0x1f, RZ ;  /* 0x0000001f03037819 */ /* 0x000fc800000006ff */
[----:B------:R0:W1:Y:S01]  /*1ac0*/  SYNCS.PHASECHK.TRANS64.TRYWAIT P2, [R2+URZ+0x19c30], R3 ;  /* 0x019c3003020075a7 */ /* 0x000062000804017f */
[----:B------:R-:W-:Y:S05]  /*1ad0*/  @!P0 BRA `(.L_x_1689) ;  /* 0x0000000000048947 */ /* 0x000fea0003800000 */
[----:B------:R-:W-:Y:S01]  /*1ae0*/  BPT.TRAP 0x1 ;  /* 0x000000040000795c */ /* 0x000fe20000300000 */
.L_x_1689:
[----:B------:R-:W2:Y:S01]  /*1af0*/  S2R R4, SR_TID.X ;  /* 0x0000000000047919 */ /* 0x000ea20000002100 */
[----:B------:R-:W-:Y:S01]  /*1b00*/  IMAD.MOV.U32 R135, RZ, RZ, RZ ;  /* 0x000000ffff877224 */ /* 0x000fe200078e00ff */
[----:B--2---:R-:W-:Y:S01]  /*1b10*/  LOP3.LUT P1, RZ, R4, 0x7f, RZ, 0xc0, !PT ;  /* 0x0000007f04ff7812 */ /* 0x004fe2000782c0ff */
[----:B-1----:R-:W-:-:S12]  /*1b20*/  @P2 BRA `(.L_x_1690) ;  /* 0x0000000000082947 */ /* 0x002fd80003800000 */
[----:B------:R-:W1:Y:S02]  /*1b30*/  SYNCS.PHASECHK.TRANS64.TRYWAIT P2, [R2+URZ+0x19c30], R3 ;  /* 0x019c3003020075a7 */ /* 0x000e64000804017f */
[----:B-1----:R-:W-:Y:S05]  /*1b40*/  @!P2 BRA `(.L_x_1691) ;  /* 0x000000ec00bca947 */ /* 0x002fea0003800000 */
.L_x_1690:
[----:B------:R-:W-:Y:S05]  /*1b50*/  WARPSYNC.ALL ;  /* 0x0000000000007948 */ /* 0x000fea0003800000 */
[----:B------:R-:W-:Y:S01]  /*1b60*/  UIADD3 UR4, UR44, 0x13800, URZ ;  /* 0x000138002c047890 */ /* 0x000fe2000fffe03f */
[----:B------:R-:W-:Y:S01]  /*1b70*/  WARPGROUP.ARRIVE ;  /* 0x00000000000079c5 */ /* 0x000fe20000000000 */
[----:B------:R-:W-:Y:S01]  /*1b80*/  ULOP3.LUT UR12, UR54, 0x10000, URZ, 0xfc, !UPT ;  /* 0x00010000360c7892 */ /* 0x000fe2000f8efc3f */
[----:B------:R-:W-:Y:S01]  /*1b90*/  IMAD.U32 R7, RZ, RZ, UR52 ;  /* 0x00000034ff077e24 */ /* 0x000fe2000f8e00ff */
        /* <DEDUP_REMOVED lines=23> */
[----:B------:R-:W-:Y:S01]  /*1d10*/  UIADD3 UR18, UR53, -0x2, URZ ;  /* 0xfffffffe35127890 */ /* 0x000fe2000fffe03f */
        /* <DEDUP_REMOVED lines=35> */
[----:B------:R-:W-:Y:S01]  /*1f50*/  IMAD.MOV.U32 R91, RZ, RZ, R135 ;  /* 0x000000ffff5b7224 */ /* 0x000fe200078e0087 */
[----:B------:R-:W-:Y:S02]  /*1f60*/  WARPGROUP.DEPBAR.LE gsb0, 0x0 ;  /* 0x00008000000079c5 */ /* 0x000fe40000010000 */
[----:B------:R-:W-:-:S06]  /*1f70*/  WARPGROUP.ARRIVE ;  /* 0x00000000000079c5 */ /* 0x000fcc0000000000 */
[----:B------:R-:W-:Y:S01]  /*1f80*/  QGMMA.64x128x32.F32.E4M3.E4M3 R24, gdesc[UR4], R24, gsb0 ;  /* 0x01e00000041879f3 */ /* 0x000fe20008000818 */
[----:B------:R-:W-:Y:S02]  /*1f90*/  UMOV UR6, 0xffffff80 ;  /* 0xffffff8000067882 */ /* 0x000fe40000000000 */
[----:B------:R-:W-:-:S04]  /*1fa0*/  UIMAD UR6, UR53, UR6, 0x80 ;  /* 0x00000080350674a4 */ /* 0x000fc8000f8e0206 */
[----:B------:R-:W-:-:S04]  /*1fb0*/  UIADD3 UR6, UR48, UR6, URZ ;  /* 0x0000000630067290 */ /* 0x000fc8000fffe03f */
[----:B------:R-:W-:Y:S02]  /*1fc0*/  UIADD3 UR7, -UR49, 0x1, UR6 ;  /* 0x0000000131077890 */ /* 0x000fe4000fffe106 */
[----:B------:R-:W-:Y:S01]  /*1fd0*/  IMAD.U32 R4, RZ, RZ, UR6 ;  /* 0x00000006ff047e24 */ /* 0x000fe2000f8e00ff */
[----:B------:R-:W-:-:S04]  /*1fe0*/  UIADD3 UR6, UR48, -UR49, URZ ;  /* 0x8000003130067290 */ /* 0x000fc8000fffe03f */
[----:B------:R-:W-:Y:S01]  /*1ff0*/  UIMAD UR6, UR52, 0xc0, UR6 ;  /* 0x000000c0340678a4 */ /* 0x000fe2000f8e0206 */
[----:B------:R-:W-:Y:S02]  /*2000*/  WARPGROUP.DEPBAR.LE gsb0, 0x0 ;  /* 0x00008000000079c5 */ /* 0x000fe40000010000 */
[----:B------:R-:W-:-:S06]  /*2010*/  WARPGROUP.ARRIVE ;  /* 0x00000000000079c5 */ /* 0x000fcc0000000000 */
[----:B------:R-:W-:Y:S01]  /*2020*/  QGMMA.64x128x32.F32.E4M3.E4M3 R24, gdesc[UR8], R24, gsb0 ;  /* 0x01e00000081879f3 */ /* 0x000fe20008000818 */
[----:B------:R-:W-:Y:S02]  /*2030*/  ULDC UR10, c[0x0][0x988] ;  /* 0x00026200000a7ab9 */ /* 0x000fe40000000800 */
[----:B------:R-:W-:Y:S02]  /*2040*/  WARPGROUP.DEPBAR.LE gsb0, 0x0 ;  /* 0x00008000000079c5 */ /* 0x000fe40000010000 */
[C---:B------:R-:W-:Y:S01]  /*2050*/  FMUL.FTZ R90, R0.reuse, R29 ;  /* 0x0000001d005a7220 */ /* 0x040fe20000410000 */
[C---:B------:R-:W-:Y:S01]  /*2060*/  FMUL.FTZ R27, R0.reuse, R27 ;  /* 0x0000001b001b7220 */ /* 0x040fe20000410000 */
[C---:B------:R-:W-:Y:S01]  /*2070*/  FMUL.FTZ R29, R0.reuse, R36 ;  /* 0x00000024001d7220 */ /* 0x040fe20000410000 */
[C---:B------:R-:W-:Y:S01]  /*2080*/  FMUL.FTZ R26, R0.reuse, R26 ;  /* 0x0000001a001a7220 */ /* 0x040fe20000410000 */
[----:B------:R-:W-:Y:S02]  /*2090*/  IMAD.U32 R36, RZ, RZ, UR7 ;  /* 0x00000007ff247e24 */ /* 0x000fe4000f8e00ff */
[C---:B------:R-:W-:Y:S01]  /*20a0*/  FMUL.FTZ R30, R0.reuse, R30 ;  /* 0x0000001e001e7220 */ /* 0x040fe20000410000 */
[----:B------:R-:W-:Y:S01]  /*20b0*/  FMUL.FTZ R13, R0, R52 ;  /* 0x00000034000d7220 */ /* 0x000fe20000410000 */
[----:B------:R-:W-:Y:S01]  /*20c0*/  IMAD R52, R7, 0xc0, R22 ;  /* 0x000000c007347824 */ /* 0x000fe200078e0216 */
[----:B------:R-:W2:Y:S01]  /*20d0*/  MUFU.TANH R6, R26 ;  /* 0x0000001a00067308 */ /* 0x000ea20000002400 */
[----:B------:R-:W-:-:S02]  /*20e0*/  IMAD R7, R17, -0x2, R36 ;  /* 0xfffffffe11077824 */ /* 0x000fc400078e0224 */
[C---:B------:R-:W-:Y:S01]  /*20f0*/  FMUL.FTZ R31, R0.reuse, R31 ;  /* 0x0000001f001f7220 */ /* 0x040fe20000410000 */
[C---:B------:R-:W-:Y:S01]  /*2100*/  FMUL.FTZ R11, R0.reuse, R53 ;  /* 0x00000035000b7220 */ /* 0x040fe20000410000 */
[----:B------:R-:W-:Y:S02]  /*2110*/  IMAD R53, R17, -0x2, R4 ;  /* 0xfffffffe11357824 */ /* 0x000fe400078e0204 */
[C---:B------:R-:W-:Y:S01]  /*2120*/  FMUL.FTZ R34, R0.reuse, R34 ;  /* 0x0000002200227220 */ /* 0x040fe20000410000 */
[----:B------:R-:W-:Y:S01]  /*2130*/  IADD3 R4, R7, 0x8, R52 ;  /* 0x0000000807047810 */ /* 0x000fe20007ffe034 */
[C---:B------:R-:W-:Y:S01]  /*2140*/  FMUL.FTZ R35, R0.reuse, R35 ;  /* 0x0000002300237220 */ /* 0x040fe20000410000 */
[----:B------:R-:W3:Y:S01]  /*2150*/  MUFU.TANH R27, R27 ;  /* 0x0000001b001b7308 */ /* 0x000ee20000002400 */
[C---:B------:R-:W-:Y:S01]  /*2160*/  FMUL.FTZ R89, R0.reuse, R28 ;  /* 0x0000001c00597220 */ /* 0x040fe20000410000 */
[----:B------:R-:W-:Y:S01]  /*2170*/  VIMNMX R4, R53, R4, PT ;  /* 0x0000000435047248 */ /* 0x000fe20003fe0100 */
[C---:B------:R-:W-:Y:S01]  /*2180*/  FMUL.FTZ R38, R0.reuse, R38 ;  /* 0x0000002600267220 */ /* 0x040fe20000410000 */
[C---:B------:R-:W-:Y:S01]  /*2190*/  FMUL.FTZ R28, R0.reuse, R33 ;  /* 0x00000021001c7220 */ /* 0x040fe20000410000 */
[----:B------:R-:W-:Y:S01]  /*21a0*/  FMUL.FTZ R33, R0, R59 ;  /* 0x0000003b00217220 */ /* 0x000fe20000410000 */
[----:B------:R-:W-:Y:S01]  /*21b0*/  ISETP.GT.AND P2, PT, R4, RZ, PT ;  /* 0x000000ff0400720c */ /* 0x000fe20003f44270 */
[----:B------:R-:W-:Y:S01]  /*21c0*/  FMUL.FTZ R39, R0, R39 ;  /* 0x0000002700277220 */ /* 0x000fe20000410000 */
[----:B------:R-:W4:Y:S01]  /*21d0*/  MUFU.TANH R30, R30 ;  /* 0x0000001e001e7308 */ /* 0x000f220000002400 */
[----:B------:R-:W-:Y:S01]  /*21e0*/  ISETP.GT.AND P3, PT, R4, 0x1, PT ;  /* 0x000000010400780c */ /* 0x000fe20003f64270 */
[----:B------:R-:W-:Y:S01]  /*21f0*/  FMUL.FTZ R9, R0, R57 ;  /* 0x0000003900097220 */ /* 0x000fe20000410000 */
[----:B------:R-:W-:Y:S01]  /*2200*/  ISETP.GT.AND P4, PT, R4, 0x8, PT ;  /* 0x000000080400780c */ /* 0x000fe20003f84270 */
[----:B------:R-:W-:Y:S01]  /*2210*/  FMUL.FTZ R42, R0, R42 ;  /* 0x0000002a002a7220 */ /* 0x000fe20000410000 */
[----:B--2---:R-:W-:Y:S01]  /*2220*/  FSEL R6, R6, -INF , P2 ;  /* 0xff80000006067808 */ /* 0x004fe20001000000 */
[----:B------:R-:W-:Y:S01]  /*2230*/  FMUL.FTZ R10, R0, R56 ;  /* 0x00000038000a7220 */ /* 0x000fe20000410000 */
[----:B------:R-:W-:Y:S01]  /*2240*/  ISETP.GT.AND P2, PT, R4, 0x9, PT ;  /* 0x000000090400780c */ /* 0x000fe20003f44270 */
[----:B------:R-:W2:Y:S01]  /*2250*/  MUFU.TANH R31, R31 ;  /* 0x0000001f001f7308 */ /* 0x000ea20000002400 */
[----:B---3--:R-:W-:Y:S01]  /*2260*/  FSEL R59, R27, -INF , P3 ;  /* 0xff8000001b3b7808 */ /* 0x008fe20001800000 */
[----:B------:R-:W-:Y:S01]  /*2270*/  FMUL.FTZ R55, R0, R55 ;  /* 0x0000003700377220 */ /* 0x000fe20000410000 */
[----:B------:R-:W-:Y:S01]  /*2280*/  ISETP.GT.AND P3, PT, R4, 0x10, PT ;  /* 0x000000100400780c */ /* 0x000fe20003f64270 */
[C---:B------:R-:W-:Y:S01]  /*2290*/  FMUL.FTZ R43, R0.reuse, R43 ;  /* 0x0000002b002b7220 */ /* 0x040fe20000410000 */
[C---:B------:R-:W-:Y:S01]  /*22a0*/  FMUL.FTZ R54, R0.reuse, R54 ;  /* 0x0000003600367220 */ /* 0x040fe20000410000 */
[C---:B------:R-:W-:Y:S01]  /*22b0*/  FMUL.FTZ R46, R0.reuse, R46 ;  /* 0x0000002e002e7220 */ /* 0x040fe20000410000 */
[----:B------:R-:W-:Y:S01]  /*22c0*/  FMUL.FTZ R51, R0, R51 ;  /* 0x0000003300337220 */ /* 0x000fe20000410000 */
[----:B------:R-:W3:Y:S01]  /*22d0*/  MUFU.TANH R34, R34 ;  /* 0x0000002200227308 */ /* 0x000ee20000002400 */
[----:B----4-:R-:W-:Y:S01]  /*22e0*/  FSEL R57, R30, -INF , P4 ;  /* 0xff8000001e397808 */ /* 0x010fe20002000000 */
[----:B------:R-:W-:Y:S01]  /*22f0*/  FMUL.FTZ R20, R0, R44 ;  /* 0x0000002c00147220 */ /* 0x000fe20000410000 */
[----:B------:R-:W-:Y:S01]  /*2300*/  FMNMX.FTZ R30, R6, R59, !PT ;  /* 0x0000003b061e7209 */ /* 0x000fe20007810000 */
[C---:B------:R-:W-:Y:S01]  /*2310*/  FMUL.FTZ R47, R0.reuse, R47 ;  /* 0x0000002f002f7220 */ /* 0x040fe20000410000 */
[C---:B------:R-:W-:Y:S01]  /*2320*/  FMUL.FTZ R50, R0.reuse, R50 ;  /* 0x0000003200327220 */ /* 0x040fe20000410000 */
[C---:B------:R-:W-:Y:S01]  /*2330*/  FMUL.FTZ R15, R0.reuse, R45 ;  /* 0x0000002d000f7220 */ /* 0x040fe20000410000 */
[----:B------:R-:W-:Y:S01]  /*2340*/  FMNMX.FTZ R27, R57, R30, !PT ;  /* 0x0000001e391b7209 */ /* 0x000fe20007810000 */
[----:B------:R-:W4:Y:S01]  /*2350*/  MUFU.TANH R35, R35 ;  /* 0x0000002300237308 */ /* 0x000f220000002400 */
[----:B--2---:R-:W-:Y:S01]  /*2360*/  FSEL R56, R31, -INF , P2 ;  /* 0xff8000001f387808 */ /* 0x004fe20001000000 */
[----:B------:R-:W-:Y:S01]  /*2370*/  FMUL.FTZ R12, R0, R49 ;  /* 0x00000031000c7220 */ /* 0x000fe20000410000 */
[----:B------:R-:W-:Y:S01]  /*2380*/  ISETP.GT.AND P2, PT, R4, 0x11, PT ;  /* 0x000000110400780c */ /* 0x000fe20003f44270 */
[----:B------:R-:W-:Y:S01]  /*2390*/  FMUL.FTZ R14, R0, R48 ;  /* 0x00000030000e7220 */ /* 0x000fe20000410000 */
[----:B------:R-:W-:Y:S01]  /*23a0*/  FMNMX.FTZ R30, R56, R27, !PT ;  /* 0x0000001b381e7209 */ /* 0x000fe20007810000 */
        /* <DEDUP_REMOVED lines=23> */
[----:B------:R-:W-:Y:S01]  /*2520*/  FMUL.FTZ R32, R0, R32 ;  /* 0x0000002000207220 */ /* 0x000fe20000410000 */
[----:B------:R-:W-:-:S02]  /*2530*/  USHF.R.S32.HI UR7, URZ, 0x1f, UR6 ;  /* 0x0000001f3f077899 */ /* 0x000fc40008011406 */
[----:B------:R3:W-:Y:S02]  /*2540*/  MUFU.TANH R26, R55 ;  /* 0x00000037001a7308 */ /* 0x0007e40000002400 */
[----:B------:R-:W-:-:S04]  /*2550*/  ULEA.HI UR7, UR7, UR6, URZ, 0x7 ;  /* 0x0000000607077291 */ /* 0x000fc8000f8f383f */
[----:B------:R-:W-:Y:S02]  /*2560*/  USHF.R.S32.HI UR7, URZ, 0x7, UR7 ;  /* 0x000000073f077899 */ /* 0x000fe40008011407 */
[----:B------:R-:W-:Y:S01]  /*2570*/  MUFU.TANH R43, R43 ;  /* 0x0000002b002b7308 */ /* 0x000fe20000002400 */
[----:B---3--:R-:W-:Y:S01]  /*2580*/  FSEL R55, R34, -INF , P3 ;  /* 0xff80000022377808 */ /* 0x008fe20001800000 */
[----:B------:R-:W-:Y:S01]  /*2590*/  UISETP.LT.AND UP0, UPT, URZ, UR7, UPT ;  /* 0x000000073f00728c */ /* 0x000fe2000bf01270 */
[----:B------:R-:W-:Y:S02]  /*25a0*/  ISETP.GT.AND P3, PT, R4, 0x18, PT ;  /* 0x000000180400780c */ /* 0x000fe40003f64270 */
[----:B------:R-:W-:Y:S01]  /*25b0*/  FMNMX.FTZ R27, R55, R30, !PT ;  /* 0x0000001e371b7209 */ /* 0x000fe20007810000 */
[----:B------:R-:W-:Y:S02]  /*25c0*/  USEL UR17, URZ, UR7, !UP0 ;  /* 0x000000073f117287 */ /* 0x000fe4000c000000 */
[----:B------:R4:W-:Y:S02]  /*25d0*/  MUFU.TANH R5, R54 ;  /* 0x0000003600057308 */ /* 0x0009e40000002400 */
[----:B------:R-:W-:-:S06]  /*25e0*/  UISETP.GE.AND UP0, UPT, UR18, UR17, UPT ;  /* 0x000000111200728c */ /* 0x000fcc000bf06270 */
[----:B------:R-:W3:Y:S01]  /*25f0*/  MUFU.TANH R46, R46 ;  /* 0x0000002e002e7308 */ /* 0x000ee20000002400 */
[----:B----4-:R-:W-:Y:S02]  /*2600*/  FSEL R54, R35, -INF , P2 ;  /* 0xff80000023367808 */ /* 0x010fe40001000000 */
[----:B------:R-:W-:Y:S02]  /*2610*/  ISETP.GT.AND P2, PT, R4, 0x19, PT ;  /* 0x000000190400780c */ /* 0x000fe40003f44270 */
[----:B------:R-:W-:-:S03]  /*2620*/  FMNMX.FTZ R30, R54, R27, !PT ;  /* 0x0000001b361e7209 */ /* 0x000fc60007810000 */
[----:B------:R2:W-:Y:S08]  /*2630*/  MUFU.TANH R44, R51 ;  /* 0x00000033002c7308 */ /* 0x0005f00000002400 */
[----:B01----:R3:W0:Y:S01]  /*2640*/  MUFU.TANH R3, R47 ;  /* 0x0000002f00037308 */ /* 0x0036220000002400 */
[----:B--2---:R-:W-:Y:S02]  /*2650*/  FSEL R51, R38, -INF , P3 ;  /* 0xff80000026337808 */ /* 0x004fe40001800000 */
[----:B------:R-:W-:-:S02]  /*2660*/  ISETP.GT.AND P3, PT, R4, 0x20, PT ;  /* 0x000000200400780c */ /* 0x000fc40003f64270 */
[----:B------:R-:W-:Y:S02]  /*2670*/  FMNMX.FTZ R27, R51, R30, !PT ;  /* 0x0000001e331b7209 */ /* 0x000fe40007810000 */
[----:B-----5:R-:W-:Y:S01]  /*2680*/  FSEL R49, R42, -INF , P3 ;  /* 0xff8000002a317808 */ /* 0x020fe20001800000 */
[----:B------:R1:W2:Y:S01]  /*2690*/  MUFU.TANH R45, R50 ;  /* 0x00000032002d7308 */ /* 0x0002a20000002400 */
[----:B------:R-:W-:-:S04]  /*26a0*/  ISETP.GT.AND P3, PT, R4, 0x28, PT ;  /* 0x000000280400780c */ /* 0x000fc80003f64270 */
[----:B---3--:R-:W-:Y:S02]  /*26b0*/  FSEL R47, R46, -INF , P3 ;  /* 0xff8000002e2f7808 */ /* 0x008fe40001800000 */
[C---:B------:R-:W-:Y:S01]  /*26c0*/  ISETP.GT.AND P3, PT, R4.reuse, 0x30, PT ;  /* 0x000000300400780c */ /* 0x040fe20003f64270 */
[----:B------:R-:W3:Y:S01]  /*26d0*/  MUFU.TANH R40, R58 ;  /* 0x0000003a00287308 */ /* 0x000ee20000002400 */
[----:B-1----:R-:W-:Y:S02]  /*26e0*/  FSEL R50, R39, -INF , P2 ;  /* 0xff80000027327808 */ /* 0x002fe40001000000 */
[----:B------:R-:W-:Y:S02]  /*26f0*/  ISETP.GT.AND P2, PT, R4, 0x21, PT ;  /* 0x000000210400780c */ /* 0x000fe40003f44270 */
[----:B------:R-:W-:Y:S02]  /*2700*/  FMNMX.FTZ R30, R50, R27, !PT ;  /* 0x0000001b321e7209 */ /* 0x000fe40007810000 */
[----:B------:R-:W-:Y:S01]  /*2710*/  FSEL R48, R43, -INF , P2 ;  /* 0xff8000002b307808 */ /* 0x000fe20001000000 */
[----:B------:R-:W1:Y:S01]  /*2720*/  MUFU.TANH R33, R33 ;  /* 0x0000002100217308 */ /* 0x000e620000002400 */
[----:B------:R-:W-:-:S02]  /*2730*/  FMNMX.FTZ R27, R49, R30, !PT ;  /* 0x0000001e311b7209 */ /* 0x000fc40007810000 */
[----:B------:R-:W-:Y:S02]  /*2740*/  ISETP.GT.AND P2, PT, R4, 0x29, PT ;  /* 0x000000290400780c */ /* 0x000fe40003f44270 */
[----:B------:R-:W-:Y:S02]  /*2750*/  FMNMX.FTZ R30, R48, R27, !PT ;  /* 0x0000001b301e7209 */ /* 0x000fe40007810000 */
[----:B0-----:R-:W-:Y:S01]  /*2760*/  FSEL R46, R3, -INF , P2 ;  /* 0xff800000032e7808 */ /* 0x001fe20001000000 */
[----:B------:R-:W0:Y:S01]  /*2770*/  MUFU.TANH R62, R62 ;  /* 0x0000003e003e7308 */ /* 0x000e220000002400 */
[----:B------:R-:W-:Y:S02]  /*2780*/  FMNMX.FTZ R3, R47, R30, !PT ;  /* 0x0000001e2f037209 */ /* 0x000fe40007810000 */
[----:B------:R-:W-:Y:S02]  /*2790*/  ISETP.GT.AND P2, PT, R4, 0x31, PT ;  /* 0x000000310400780c */ /* 0x000fe40003f44270 */
[----:B--2---:R-:W-:-:S02]  /*27a0*/  FSEL R45, R45, -INF , P3 ;  /* 0xff8000002d2d7808 */ /* 0x004fc40001800000 */
[----:B------:R-:W-:Y:S01]  /*27b0*/  FMNMX.FTZ R30, R46, R3, !PT ;  /* 0x000000032e1e7209 */ /* 0x000fe20007810000 */
[----:B------:R-:W2:Y:S01]  /*27c0*/  MUFU.TANH R63, R63 ;  /* 0x0000003f003f7308 */ /* 0x000ea20000002400 */
[----:B------:R-:W-:Y:S02]  /*27d0*/  ISETP.GT.AND P3, PT, R4, 0x38, PT ;  /* 0x000000380400780c */ /* 0x000fe40003f64270 */
[----:B------:R-:W-:Y:S02]  /*27e0*/  FSEL R44, R44, -INF , P2 ;  /* 0xff8000002c2c7808 */ /* 0x000fe40001000000 */
[----:B------:R-:W-:Y:S02]  /*27f0*/  FMNMX.FTZ R3, R45, R30, !PT ;  /* 0x0000001e2d037209 */ /* 0x000fe40007810000 */
[----:B------:R-:W-:Y:S01]  /*2800*/  ISETP.GT.AND P2, PT, R4, 0x39, PT ;  /* 0x000000390400780c */ /* 0x000fe20003f44270 */
[----:B------:R4:W5:Y:S01]  /*2810*/  MUFU.TANH R41, R66 ;  /* 0x0000004200297308 */ /* 0x0009620000002400 */
[----:B------:R-:W-:-:S02]  /*2820*/  FSEL R43, R5, -INF , P3 ;  /* 0xff800000052b7808 */ /* 0x000fc40001800000 */
[----:B------:R-:W-:Y:S02]  /*2830*/  FMNMX.FTZ R30, R44, R3, !PT ;  /* 0x000000032c1e7209 */ /* 0x000fe40007810000 */
[----:B------:R-:W-:Y:S02]  /*2840*/  ISETP.GT.AND P3, PT, R4, 0x40, PT ;  /* 0x000000400400780c */ /* 0x000fe40003f64270 */
[----:B------:R-:W-:Y:S01]  /*2850*/  FSEL R42, R26, -INF , P2 ;  /* 0xff8000001a2a7808 */ /* 0x000fe20001000000 */
[----:B------:R1:W5:Y:S01]  /*2860*/  MUFU.TANH R37, R67 ;  /* 0x0000004300257308 */ /* 0x0003620000002400 */
[----:B------:R-:W-:Y:S01]  /*2870*/  FMNMX.FTZ R3, R43, R30, !PT ;  /* 0x0000001e2b037209 */ /* 0x000fe20007810000 */
[----:B----4-:R-:W-:Y:S01]  /*2880*/  FMUL.FTZ R66, R0, R60 ;  /* 0x0000003c00427220 */ /* 0x010fe20000410000 */
[----:B------:R-:W-:Y:S02]  /*2890*/  ISETP.GT.AND P2, PT, R4, 0x41, PT ;  /* 0x000000410400780c */ /* 0x000fe40003f44270 */
[----:B---3--:R-:W-:-:S02]  /*28a0*/  FSEL R40, R40, -INF , P3 ;  /* 0xff80000028287808 */ /* 0x008fc40001800000 */
[----:B------:R-:W-:Y:S01]  /*28b0*/  FMNMX.FTZ R3, R42, R3, !PT ;  /* 0x000000032a037209 */ /* 0x000fe20007810000 */
[----:B------:R3:W4:Y:S01]  /*28c0*/  MUFU.TANH R36, R70 ;  /* 0x0000004600247308 */ /* 0x0007220000002400 */
[----:B------:R-:W-:Y:S01]  /*28d0*/  ISETP.GT.AND P3, PT, R4, 0x48, PT ;  /* 0x000000480400780c */ /* 0x000fe20003f64270 */
[----:B-1----:R-:W-:Y:S01]  /*28e0*/  FMUL.FTZ R67, R0, R61 ;  /* 0x0000003d00437220 */ /* 0x002fe20000410000 */
[----:B------:R-:W-:Y:S02]  /*28f0*/  FSEL R35, R33, -INF , P2 ;  /* 0xff80000021237808 */ /* 0x000fe40001000000 */
[----:B------:R-:W-:Y:S02]  /*2900*/  FMNMX.FTZ R26, R40, R3, !PT ;  /* 0x00000003281a7209 */ /* 0x000fe40007810000 */
[----:B------:R-:W-:Y:S01]  /*2910*/  ISETP.GT.AND P2, PT, R4, 0x49, PT ;  /* 0x000000490400780c */ /* 0x000fe20003f44270 */
[----:B------:R-:W1:Y:S01]  /*2920*/  MUFU.TANH R71, R71 ;  /* 0x0000004700477308 */ /* 0x000e620000002400 */
[----:B0-----:R-:W-:Y:S01]  /*2930*/  FSEL R38, R62, -INF , P3 ;  /* 0xff8000003e267808 */ /* 0x001fe20001800000 */
[C---:B---3--:R-:W-:Y:S01]  /*2940*/  FMUL.FTZ R70, R0.reuse, R65 ;  /* 0x0000004100467220 */ /* 0x048fe20000410000 */
[----:B------:R-:W-:Y:S01]  /*2950*/  FMNMX.FTZ R3, R35, R26, !PT ;  /* 0x0000001a23037209 */ /* 0x000fe20007810000 */
[----:B------:R-:W-:Y:S01]  /*2960*/  FMUL.FTZ R62, R0, R81 ;  /* 0x00000051003e7220 */ /* 0x000fe20000410000 */
[----:B------:R-:W-:-:S02]  /*2970*/  ISETP.GT.AND P3, PT, R4, 0x50, PT ;  /* 0x000000500400780c */ /* 0x000fc40003f64270 */
[----:B--2---:R-:W-:Y:S01]  /*2980*/  FSEL R39, R63, -INF , P2 ;  /* 0xff8000003f277808 */ /* 0x004fe20001000000 */
[----:B------:R0:W2:Y:S01]  /*2990*/  MUFU.TANH R34, R74 ;  /* 0x0000004a00227308 */ /* 0x0000a20000002400 */
[----:B------:R-:W-:Y:S02]  /*29a0*/  FMNMX.FTZ R58, R38, R3, !PT ;  /* 0x00000003263a7209 */ /* 0x000fe40007810000 */
[C---:B------:R-:W-:Y:S02]  /*29b0*/  ISETP.GT.AND P2, PT, R4.reuse, 0x51, PT ;  /* 0x000000510400780c */ /* 0x040fe40003f44270 */
[----:B-----5:R-:W-:Y:S02]  /*29c0*/  FSEL R41, R41, -INF , P3 ;  /* 0xff80000029297808 */ /* 0x020fe40001800000 */
[----:B------:R-:W-:Y:S01]  /*29d0*/  FMNMX.FTZ R58, R39, R58, !PT ;  /* 0x0000003a273a7209 */ /* 0x000fe20007810000 */
[----:B------:R3:W5:Y:S01]  /*29e0*/  MUFU.TANH R31, R75 ;  /* 0x0000004b001f7308 */ /* 0x0007620000002400 */
[----:B------:R-:W-:Y:S01]  /*29f0*/  ISETP.GT.AND P3, PT, R4, 0x58, PT ;  /* 0x000000580400780c */ /* 0x000fe20003f64270 */
[C---:B0-----:R-:W-:Y:S01]  /*2a00*/  FMUL.FTZ R74, R0.reuse, R64 ;  /* 0x00000040004a7220 */ /* 0x041fe20000410000 */
[----:B------:R-:W-:Y:S01]  /*2a10*/  FSEL R37, R37, -INF , P2 ;  /* 0xff80000025257808 */ /* 0x000fe20001000000 */
[----:B------:R-:W-:Y:S01]  /*2a20*/  FMUL.FTZ R64, R0, R85 ;  /* 0x0000005500407220 */ /* 0x000fe20000410000 */
[----:B------:R-:W-:-:S02]  /*2a30*/  FMNMX.FTZ R58, R41, R58, !PT ;  /* 0x0000003a293a7209 */ /* 0x000fc40007810000 */
[----:B------:R-:W-:Y:S01]  /*2a40*/  ISETP.GT.AND P2, PT, R4, 0x59, PT ;  /* 0x000000590400780c */ /* 0x000fe20003f44270 */
[----:B------:R-:W0:Y:S01]  /*2a50*/  MUFU.TANH R30, R78 ;  /* 0x0000004e001e7308 */ /* 0x000e220000002400 */
[----:B----4-:R-:W-:Y:S01]  /*2a60*/  FSEL R36, R36, -INF , P3 ;  /* 0xff80000024247808 */ /* 0x010fe20001800000 */
[----:B---3--:R-:W-:Y:S01]  /*2a70*/  IMAD.U32 R75, RZ, RZ, UR10 ;  /* 0x0000000aff4b7e24 */ /* 0x008fe2000f8e00ff */
[----:B------:R-:W-:Y:S02]  /*2a80*/  FMNMX.FTZ R5, R37, R58, !PT ;  /* 0x0000003a25057209 */ /* 0x000fe40007810000 */
[----:B------:R-:W-:Y:S02]  /*2a90*/  ISETP.GT.AND P3, PT, R4, 0x60, PT ;  /* 0x000000600400780c */ /* 0x000fe40003f64270 */
[----:B-1----:R-:W-:Y:S01]  /*2aa0*/  FSEL R33, R71, -INF , P2 ;  /* 0xff80000047217808 */ /* 0x002fe20001000000 */
[----:B------:R-:W1:Y:S01]  /*2ab0*/  MUFU.TANH R26, R79 ;  /* 0x0000004f001a7308 */ /* 0x000e620000002400 */
[----:B------:R-:W-:Y:S01]  /*2ac0*/  FMNMX.FTZ R58, R36, R5, !PT ;  /* 0x00000005243a7209 */ /* 0x000fe20007810000 */
[----:B------:R-:W-:Y:S01]  /*2ad0*/  FMUL.FTZ R71, R0, R68 ;  /* 0x0000004400477220 */ /* 0x000fe20000410000 */
[----:B------:R-:W-:Y:S01]  /*2ae0*/  ISETP.GT.AND P2, PT, R4, 0x61, PT ;  /* 0x000000610400780c */ /* 0x000fe20003f44270 */
[----:B------:R-:W-:Y:S01]  /*2af0*/  FMUL.FTZ R68, R0, R69 ;  /* 0x0000004500447220 */ /* 0x000fe20000410000 */
[----:B--2---:R-:W-:Y:S01]  /*2b00*/  FSEL R34, R34, -INF , P3 ;  /* 0xff80000022227808 */ /* 0x004fe20001800000 */
[----:B------:R-:W-:Y:S01]  /*2b10*/  FMUL.FTZ R69, R0, R72 ;  /* 0x0000004800457220 */ /* 0x000fe20000410000 */
[----:B------:R-:W-:Y:S01]  /*2b20*/  FMNMX.FTZ R63, R33, R58, !PT ;  /* 0x0000003a213f7209 */ /* 0x000fe20007810000 */
[----:B------:R-:W2:Y:S01]  /*2b30*/  MUFU.TANH R27, R82 ;  /* 0x00000052001b7308 */ /* 0x000ea20000002400 */
[----:B------:R-:W-:Y:S01]  /*2b40*/  ISETP.GT.AND P3, PT, R4, 0x68, PT ;  /* 0x000000680400780c */ /* 0x000fe20003f64270 */
[C---:B------:R-:W-:Y:S01]  /*2b50*/  FMUL.FTZ R72, R0.reuse, R73 ;  /* 0x0000004900487220 */ /* 0x040fe20000410000 */
[----:B-----5:R-:W-:Y:S01]  /*2b60*/  FSEL R31, R31, -INF , P2 ;  /* 0xff8000001f1f7808 */ /* 0x020fe20001000000 */
[----:B------:R-:W-:Y:S01]  /*2b70*/  FMUL.FTZ R73, R0, R76 ;  /* 0x0000004c00497220 */ /* 0x000fe20000410000 */
[----:B------:R-:W-:-:S02]  /*2b80*/  FMNMX.FTZ R58, R34, R63, !PT ;  /* 0x0000003f223a7209 */ /* 0x000fc40007810000 */
[----:B------:R-:W-:Y:S01]  /*2b90*/  ISETP.GT.AND P2, PT, R4, 0x69, PT ;  /* 0x000000690400780c */ /* 0x000fe20003f44270 */
[----:B------:R-:W3:Y:S01]  /*2ba0*/  MUFU.TANH R3, R83 ;  /* 0x0000005300037308 */ /* 0x000ee20000002400 */
[----:B0-----:R-:W-:Y:S02]  /*2bb0*/  FSEL R30, R30, -INF , P3 ;  /* 0xff8000001e1e7808 */ /* 0x001fe40001800000 */
[----:B------:R-:W-:Y:S02]  /*2bc0*/  FMNMX.FTZ R63, R31, R58, !PT ;  /* 0x0000003a1f3f7209 */ /* 0x000fe40007810000 */
[----:B------:R-:W-:Y:S02]  /*2bd0*/  ISETP.GT.AND P3, PT, R4, 0x70, PT ;  /* 0x000000700400780c */ /* 0x000fe40003f64270 */
[----:B-1----:R-:W-:Y:S01]  /*2be0*/  FSEL R26, R26, -INF , P2 ;  /* 0xff8000001a1a7808 */ /* 0x002fe20001000000 */
[----:B------:R-:W0:Y:S01]  /*2bf0*/  MUFU.TANH R5, R86 ;  /* 0x0000005600057308 */ /* 0x000e220000002400 */
[----:B------:R-:W-:-:S02]  /*2c00*/  FMNMX.FTZ R63, R30, R63, !PT ;  /* 0x0000003f1e3f7209 */ /* 0x000fc40007810000 */
[----:B------:R-:W-:Y:S02]  /*2c10*/  ISETP.GT.AND P2, PT, R4, 0x71, PT ;  /* 0x000000710400780c */ /* 0x000fe40003f44270 */
[----:B--2---:R-:W-:Y:S02]  /*2c20*/  FSEL R27, R27, -INF , P3 ;  /* 0xff8000001b1b7808 */ /* 0x004fe40001800000 */
[----:B------:R-:W-:Y:S01]  /*2c30*/  FMNMX.FTZ R58, R26, R63, !PT ;  /* 0x0000003f1a3a7209 */ /* 0x000fe20007810000 */
[----:B------:R-:W1:Y:S01]  /*2c40*/  MUFU.TANH R87, R87 ;  /* 0x0000005700577308 */ /* 0x000e620000002400 */
[----:B------:R-:W-:Y:S01]  /*2c50*/  ISETP.GT.AND P3, PT, R4, 0x78, PT ;  /* 0x000000780400780c */ /* 0x000fe20003f64270 */
[----:B------:R-:W-:Y:S01]  /*2c60*/  FMUL.FTZ R63, R0, R80 ;  /* 0x00000050003f7220 */ /* 0x000fe20000410000 */
[----:B---3--:R-:W-:Y:S02]  /*2c70*/  FSEL R3, R3, -INF , P2 ;  /* 0xff80000003037808 */ /* 0x008fe40001000000 */
[----:B------:R-:W-:-:S02]  /*2c80*/  FMNMX.FTZ R58, R27, R58, !PT ;  /* 0x0000003a1b3a7209 */ /* 0x000fc40007810000 */
[----:B------:R-:W-:Y:S01]  /*2c90*/  ISETP.GT.AND P2, PT, R4, 0x79, PT ;  /* 0x000000790400780c */ /* 0x000fe20003f44270 */
[----:B------:R-:W2:Y:S01]  /*2ca0*/  MUFU.TANH R8, R8 ;  /* 0x0000000800087308 */ /* 0x000ea20000002400 */
[----:B0-----:R-:W-:Y:S02]  /*2cb0*/  FSEL R5, R5, -INF , P3 ;  /* 0xff80000005057808 */ /* 0x001fe40001800000 */
[----:B------:R-:W-:-:S04]  /*2cc0*/  FMNMX.FTZ R58, R3, R58, !PT ;  /* 0x0000003a033a7209 */ /* 0x000fc80007810000 */
[----:B------:R-:W-:Y:S01]  /*2cd0*/  FMNMX.FTZ R61, R5, R58, !PT ;  /* 0x0000003a053d7209 */ /* 0x000fe20007810000 */
[----:B------:R-:W0:Y:S01]  /*2ce0*/  MUFU.TANH R88, R88 ;  /* 0x0000005800587308 */ /* 0x000e220000002400 */
[----:B-1----:R-:W-:-:S04]  /*2cf0*/  FSEL R4, R87, -INF , P2 ;  /* 0xff80000057047808 */ /* 0x002fc80001000000 */
[----:B------:R-:W-:-:S03]  /*2d00*/  FMNMX.FTZ R61, R4, R61, !PT ;  /* 0x0000003d043d7209 */ /* 0x000fc60007810000 */
[----:B------:R-:W1:Y:S02]  /*2d10*/  MUFU.TANH R89, R89 ;  /* 0x0000005900597308 */ /* 0x000e640000002400 */
[----:B------:R-:W3:Y:S06]  /*2d20*/  SHFL.BFLY PT, R58, R61, 0x2, 0x1f ;  /* 0x0c401f003d3a7f89 */ /* 0x000eec00000e0000 */
[----:B------:R-:W4:Y:S08]  /*2d30*/  MUFU.TANH R90, R90 ;  /* 0x0000005a005a7308 */ /* 0x000f300000002400 */
[----:B------:R-:W5:Y:S08]  /*2d40*/  MUFU.TANH R32, R32 ;  /* 0x0000002000207308 */ /* 0x000f700000002400 */
[----:B------:R-:W5:Y:S01]  /*2d50*/  MUFU.TANH R28, R28 ;  /* 0x0000001c001c7308 */ /* 0x000f620000002400 */
[----:B---3--:R-:W-:Y:S01]  /*2d60*/  FMNMX.FTZ R60, R61, R58, !PT ;  /* 0x0000003a3d3c7209 */ /* 0x008fe20007810000 */
[----:B------:R-:W-:-:S04]  /*2d70*/  FMUL.FTZ R61, R0, R77 ;  /* 0x0000004d003d7220 */ /* 0x000fc80000410000 */
[----:B------:R-:W3:Y:S02]  /*2d80*/  SHFL.BFLY PT, R65, R60, 0x1, 0x1f ;  /* 0x0c201f003c417f89 */ /* 0x000ee400000e0000 */
[----:B------:R-:W5:Y:S08]  /*2d90*/  MUFU.TANH R29, R29 ;  /* 0x0000001d001d7308 */ /* 0x000f700000002400 */
[----:B------:R-:W5:Y:S08]  /*2da0*/  MUFU.TANH R25, R25 ;  /* 0x0000001900197308 */ /* 0x000f700000002400 */
[----:B------:R-:W5:Y:S01]  /*2db0*/  MUFU.TANH R24, R24 ;  /* 0x0000001800187308 */ /* 0x000f620000002400 */
[----:B---3--:R-:W-:-:S07]  /*2dc0*/  FMNMX.FTZ R58, R60, R65, !PT ;  /* 0x000000413c3a7209 */ /* 0x008fce0007810000 */
[----:B------:R-:W3:Y:S01]  /*2dd0*/  MUFU.TANH R21, R21 ;  /* 0x0000001500157308 */ /* 0x000ee20000002400 */
[----:B------:R-:W-:Y:S01]  /*2de0*/  FMUL.FTZ R65, R0, R84 ;  /* 0x0000005400417220 */ /* 0x000fe20000410000 */
[C---:B------:R-:W-:Y:S01]  /*2df0*/  FSETP.NEU.FTZ.AND P2, PT, R58.reuse, -INF , PT ;  /* 0xff8000003a00780b */ /* 0x040fe20003f5d000 */
[----:B------:R-:W-:-:S01]  /*2e00*/  FFMA.FTZ R60, R58, R75, -8 ;  /* 0xc10000003a3c7423 */ /* 0x000fc2000001004b */
[----:B------:R-:W-:-:S04]  /*2e10*/  VIADDMNMX R75, R52, R7, R53, PT ;  /* 0x00000007344b7246 */ /* 0x000fc80003800135 */
[----:B------:R-:W3:Y:S01]  /*2e20*/  MUFU.TANH R20, R20 ;  /* 0x0000001400147308 */ /* 0x000ee20000002400 */
[----:B------:R-:W-:Y:S02]  /*2e30*/  FSEL R60, R60, RZ, P2 ;  /* 0x000000ff3c3c7208 */ /* 0x000fe40001000000 */
[C---:B------:R-:W-:Y:S02]  /*2e40*/  ISETP.GT.AND P2, PT, R75.reuse, RZ, PT ;  /* 0x000000ff4b00720c */ /* 0x040fe40003f44270 */
[----:B------:R-:W-:Y:S01]  /*2e50*/  ISETP.GT.AND P3, PT, R75, 0x1, PT ;  /* 0x000000014b00780c */ /* 0x000fe20003f64270 */
[--C-:B------:R-:W-:Y:S01]  /*2e60*/  FFMA.FTZ R7, R59, UR10, -R60.reuse ;  /* 0x0000000a3b077c23 */ /* 0x100fe2000801083c */
[----:B--2---:R-:W-:Y:S01]  /*2e70*/  FSEL R52, R8, -INF , P2 ;  /* 0xff80000008347808 */ /* 0x004fe20001000000 */
[--C-:B------:R-:W-:Y:S01]  /*2e80*/  FFMA.FTZ R8, R57, UR10, -R60.reuse ;  /* 0x0000000a39087c23 */ /* 0x100fe2000801083c */
[C---:B------:R-:W-:Y:S01]  /*2e90*/  ISETP.GT.AND P4, PT, R75.reuse, 0x8, PT ;  /* 0x000000084b00780c */ /* 0x040fe20003f84270 */
[--C-:B------:R-:W-:Y:S01]  /*2ea0*/  FFMA.FTZ R53, R56, UR10, -R60.reuse ;  /* 0x0000000a38357c23 */ /* 0x100fe2000801083c */
[----:B0-----:R-:W-:Y:S01]  /*2eb0*/  FSEL R57, R88, -INF , P3 ;  /* 0xff80000058397808 */ /* 0x001fe20001800000 */
[----:B------:R-:W0:Y:S01]  /*2ec0*/  MUFU.TANH R15, R15 ;  /* 0x0000000f000f7308 */ /* 0x000e220000002400 */
[----:B------:R-:W-:Y:S01]  /*2ed0*/  ISETP.GT.AND P2, PT, R75, 0x9, PT ;  /* 0x000000094b00780c */ /* 0x000fe20003f44270 */
[--C-:B------:R-:W-:Y:S01]  /*2ee0*/  FFMA.FTZ R77, R51, UR10, -R60.reuse ;  /* 0x0000000a334d7c23 */ /* 0x100fe2000801083c */
[----:B-1----:R-:W-:Y:S01]  /*2ef0*/  FSEL R89, R89, -INF , P4 ;  /* 0xff80000059597808 */ /* 0x002fe20002000000 */
[--C-:B------:R-:W-:Y:S01]  /*2f00*/  FFMA.FTZ R6, R6, UR10, -R60.reuse ;  /* 0x0000000a06067c23 */ /* 0x100fe2000801083c */
[----:B------:R-:W-:Y:S01]  /*2f10*/  FMNMX.FTZ R76, R52, R57, !PT ;  /* 0x00000039344c7209 */ /* 0x000fe20007810000 */
[--C-:B------:R-:W-:Y:S01]  /*2f20*/  FFMA.FTZ R46, R46, UR10, -R60.reuse ;  /* 0x0000000a2e2e7c23 */ /* 0x100fe2000801083c */
[----:B------:R-:W-:Y:S01]  /*2f30*/  ISETP.GT.AND P3, PT, R75, 0x10, PT ;  /* 0x000000104b00780c */ /* 0x000fe20003f64270 */
[----:B------:R-:W1:Y:S01]  /*2f40*/  MUFU.TANH R14, R14 ;  /* 0x0000000e000e7308 */ /* 0x000e620000002400 */
[----:B----4-:R-:W-:Y:S01]  /*2f50*/  FSEL R90, R90, -INF , P2 ;  /* 0xff8000005a5a7808 */ /* 0x010fe20001000000 */
[--C-:B------:R-:W-:Y:S01]  /*2f60*/  FFMA.FTZ R45, R45, UR10, -R60.reuse ;  /* 0x0000000a2d2d7c23 */ /* 0x100fe2000801083c */
[----:B------:R-:W-:Y:S01]  /*2f70*/  FMNMX.FTZ R59, R89, R76, !PT ;  /* 0x0000004c593b7209 */ /* 0x000fe20007810000 */
[--C-:B------:R-:W-:Y:S01]  /*2f80*/  FFMA.FTZ R44, R44, UR10, -R60.reuse ;  /* 0x0000000a2c2c7c23 */ /* 0x100fe2000801083c */
[----:B------:R-:W-:Y:S01]  /*2f90*/  ISETP.GT.AND P2, PT, R75, 0x11, PT ;  /* 0x000000114b00780c */ /* 0x000fe20003f44270 */
[--C-:B------:R-:W-:Y:S01]  /*2fa0*/  FFMA.FTZ R43, R43, UR10, -R60.reuse ;  /* 0x0000000a2b2b7c23 */ /* 0x100fe2000801083c */
[----:B-----5:R-:W-:Y:S01]  /*2fb0*/  FSEL R32, R32, -INF , P3 ;  /* 0xff80000020207808 */ /* 0x020fe20001800000 */
[----:B------:R-:W2:Y:S01]  /*2fc0*/  MUFU.TANH R12, R12 ;  /* 0x0000000c000c7308 */ /* 0x000ea20000002400 */
[----:B------:R-:W-:Y:S01]  /*2fd0*/  FMNMX.FTZ R59, R90, R59, !PT ;  /* 0x0000003b5a3b7209 */ /* 0x000fe20007810000 */
[--C-:B------:R-:W-:Y:S01]  /*2fe0*/  FFMA.FTZ R42, R42, UR10, -R60.reuse ;  /* 0x0000000a2a2a7c23 */ /* 0x100fe2000801083c */
[----:B------:R-:W-:Y:S01]  /*2ff0*/  ISETP.GT.AND P3, PT, R75, 0x18, PT ;  /* 0x000000184b00780c */ /* 0x000fe20003f64270 */
[--C-:B------:R-:W-:Y:S01]  /*3000*/  FFMA.FTZ R40, R40, UR10, -R60.reuse ;  /* 0x0000000a28287c23 */ /* 0x100fe2000801083c */
[----:B------:R-:W-:Y:S01]  /*3010*/  FSEL R56, R28, -INF , P2 ;  /* 0xff8000001c387808 */ /* 0x000fe20001000000 */
[--C-:B------:R-:W-:Y:S01]  /*3020*/  FFMA.FTZ R28, R55, UR10, -R60.reuse ;  /* 0x0000000a371c7c23 */ /* 0x100fe2000801083c */
[----:B------:R-:W-:Y:S01]  /*3030*/  FMNMX.FTZ R59, R32, R59, !PT ;  /* 0x0000003b203b7209 */ /* 0x000fe20007810000 */
[----:B------:R-:W4:Y:S01]  /*3040*/  MUFU.TANH R13, R13 ;  /* 0x0000000d000d7308 */ /* 0x000f220000002400 */
[----:B------:R-:W-:Y:S01]  /*3050*/  ISETP.GT.AND P2, PT, R75, 0x19, PT ;  /* 0x000000194b00780c */ /* 0x000fe20003f44270 */
[--C-:B------:R-:W-:Y:S01]  /*3060*/  FFMA.FTZ R35, R35, UR10, -R60.reuse ;  /* 0x0000000a23237c23 */ /* 0x100fe2000801083c */
[----:B------:R-:W-:Y:S01]  /*3070*/  FSEL R29, R29, -INF , P3 ;  /* 0xff8000001d1d7808 */ /* 0x000fe20001800000 */
[--C-:B------:R-:W-:Y:S01]  /*3080*/  FFMA.FTZ R38, R38, UR10, -R60.reuse ;  /* 0x0000000a26267c23 */ /* 0x100fe2000801083c */
[----:B------:R-:W-:Y:S01]  /*3090*/  FMNMX.FTZ R76, R56, R59, !PT ;  /* 0x0000003b384c7209 */ /* 0x000fe20007810000 */
[--C-:B------:R-:W-:Y:S01]  /*30a0*/  FFMA.FTZ R36, R36, UR10, -R60.reuse ;  /* 0x0000000a24247c23 */ /* 0x100fe2000801083c */
[----:B------:R-:W-:Y:S01]  /*30b0*/  ISETP.GT.AND P3, PT, R75, 0x20, PT ;  /* 0x000000204b00780c */ /* 0x000fe20003f64270 */
[----:B------:R-:W5:Y:S01]  /*30c0*/  MUFU.TANH R11, R11 ;  /* 0x0000000b000b7308 */ /* 0x000f620000002400 */
[----:B------:R-:W-:Y:S01]  /*30d0*/  FSEL R55, R25, -INF , P2 ;  /* 0xff80000019377808 */ /* 0x000fe20001000000 */
[--C-:B------:R-:W-:Y:S01]  /*30e0*/  FFMA.FTZ R25, R54, UR10, -R60.reuse ;  /* 0x0000000a36197c23 */ /* 0x100fe2000801083c */
[----:B------:R-:W-:Y:S01]  /*30f0*/  FMNMX.FTZ R76, R29, R76, !PT ;  /* 0x0000004c1d4c7209 */ /* 0x000fe20007810000 */
[--C-:B------:R-:W-:Y:S01]  /*3100*/  FFMA.FTZ R33, R33, UR10, -R60.reuse ;  /* 0x0000000a21217c23 */ /* 0x100fe2000801083c */
[----:B------:R-:W-:Y:S01]  /*3110*/  ISETP.GT.AND P2, PT, R75, 0x21, PT ;  /* 0x000000214b00780c */ /* 0x000fe20003f44270 */
[--C-:B------:R-:W-:Y:S01]  /*3120*/  FFMA.FTZ R34, R34, UR10, -R60.reuse ;  /* 0x0000000a22227c23 */ /* 0x100fe2000801083c */
[----:B------:R-:W-:Y:S01]  /*3130*/  FSEL R24, R24, -INF , P3 ;  /* 0xff80000018187808 */ /* 0x000fe20001800000 */
[----:B------:R-:W5:Y:S01]  /*3140*/  MUFU.TANH R10, R10 ;  /* 0x0000000a000a7308 */ /* 0x000f620000002400 */
[----:B------:R-:W-:Y:S01]  /*3150*/  FMNMX.FTZ R59, R55, R76, !PT ;  /* 0x0000004c373b7209 */ /* 0x000fe20007810000 */
[--C-:B------:R-:W-:Y:S01]  /*3160*/  FFMA.FTZ R31, R31, UR10, -R60.reuse ;  /* 0x0000000a1f1f7c23 */ /* 0x100fe2000801083c */
[----:B------:R-:W-:Y:S01]  /*3170*/  ISETP.GT.AND P3, PT, R75, 0x28, PT ;  /* 0x000000284b00780c */ /* 0x000fe20003f64270 */
[--C-:B------:R-:W-:Y:S01]  /*3180*/  FFMA.FTZ R30, R30, UR10, -R60.reuse ;  /* 0x0000000a1e1e7c23 */ /* 0x100fe2000801083c */
[----:B---3--:R-:W-:Y:S01]  /*3190*/  FSEL R54, R21, -INF , P2 ;  /* 0xff80000015367808 */ /* 0x008fe20001000000 */
[--C-:B------:R-:W-:Y:S01]  /*31a0*/  FFMA.FTZ R21, R50, UR10, -R60.reuse ;  /* 0x0000000a32157c23 */ /* 0x100fe2000801083c */
[----:B------:R-:W-:Y:S01]  /*31b0*/  FMNMX.FTZ R59, R24, R59, !PT ;  /* 0x0000003b183b7209 */ /* 0x000fe20007810000 */
[----:B------:R-:W3:Y:S01]  /*31c0*/  MUFU.TANH R9, R9 ;  /* 0x0000000900097308 */ /* 0x000ee20000002400 */
[----:B------:R-:W-:Y:S01]  /*31d0*/  ISETP.GT.AND P2, PT, R75, 0x29, PT ;  /* 0x000000294b00780c */ /* 0x000fe20003f44270 */
[--C-:B------:R-:W-:Y:S01]  /*31e0*/  FFMA.FTZ R3, R3, UR10, -R60.reuse ;  /* 0x0000000a03037c23 */ /* 0x100fe2000801083c */
[----:B------:R-:W-:Y:S01]  /*31f0*/  FSEL R51, R20, -INF , P3 ;  /* 0xff80000014337808 */ /* 0x000fe20001800000 */
[--C-:B------:R-:W-:Y:S01]  /*3200*/  FFMA.FTZ R5, R5, UR10, -R60.reuse ;  /* 0x0000000a05057c23 */ /* 0x100fe2000801083c */
[----:B------:R-:W-:Y:S01]  /*3210*/  FMNMX.FTZ R76, R54, R59, !PT ;  /* 0x0000003b364c7209 */ /* 0x000fe20007810000 */
[----:B------:R-:W-:Y:S01]  /*3220*/  FFMA.FTZ R4, R4, UR10, -R60 ;  /* 0x0000000a04047c23 */ /* 0x000fe2000801083c */
[----:B------:R-:W-:Y:S01]  /*3230*/  ISETP.GT.AND P3, PT, R75, 0x30, PT ;  /* 0x000000304b00780c */ /* 0x000fe20003f64270 */
[----:B------:R-:W3:Y:S01]  /*3240*/  MUFU.TANH R66, R66 ;  /* 0x0000004200427308 */ /* 0x000ee20000002400 */
[----:B0-----:R-:W-:Y:S01]  /*3250*/  FSEL R59, R15, -INF , P2 ;  /* 0xff8000000f3b7808 */ /* 0x001fe20001000000 */
[----:B------:R-:W-:Y:S01]  /*3260*/  IMAD.MOV.U32 R88, RZ, RZ, R135 ;  /* 0x000000ffff587224 */ /* 0x000fe200078e0087 */
[----:B------:R-:W-:-:S02]  /*3270*/  FMNMX.FTZ R76, R51, R76, !PT ;  /* 0x0000004c334c7209 */ /* 0x000fc40007810000 */
[----:B------:R-:W-:Y:S02]  /*3280*/  ISETP.GT.AND P2, PT, R75, 0x31, PT ;  /* 0x000000314b00780c */ /* 0x000fe40003f44270 */
[----:B-1----:R-:W-:Y:S01]  /*3290*/  FSEL R14, R14, -INF , P3 ;  /* 0xff8000000e0e7808 */ /* 0x002fe20001800000 */
[----:B------:R-:W0:Y:S01]  /*32a0*/  MUFU.TANH R67, R67 ;  /* 0x0000004300437308 */ /* 0x000e220000002400 */
[----:B------:R-:W-:Y:S02]  /*32b0*/  FMNMX.FTZ R15, R59, R76, !PT ;  /* 0x0000004c3b0f7209 */ /* 0x000fe40007810000 */
[----:B------:R-:W-:Y:S02]  /*32c0*/  ISETP.GT.AND P3, PT, R75, 0x38, PT ;  /* 0x000000384b00780c */ /* 0x000fe40003f64270 */
[----:B--2---:R-:W-:Y:S01]  /*32d0*/  FSEL R50, R12, -INF , P2 ;  /* 0xff8000000c327808 */ /* 0x004fe20001000000 */
[----:B------:R-:W-:Y:S01]  /*32e0*/  FFMA.FTZ R12, R49, UR10, -R60 ;  /* 0x0000000a310c7c23 */ /* 0x000fe2000801083c */
[----:B------:R-:W-:Y:S01]  /*32f0*/  FMNMX.FTZ R15, R14, R15, !PT ;  /* 0x0000000f0e0f7209 */ /* 0x000fe20007810000 */
[----:B------:R-:W1:Y:S01]  /*3300*/  MUFU.TANH R74, R74 ;  /* 0x0000004a004a7308 */ /* 0x000e620000002400 */
[----:B------:R-:W-:-:S02]  /*3310*/  ISETP.GT.AND P2, PT, R75, 0x39, PT ;  /* 0x000000394b00780c */ /* 0x000fc40003f44270 */
[----:B----4-:R-:W-:Y:S02]  /*3320*/  FSEL R13, R13, -INF , P3 ;  /* 0xff8000000d0d7808 */ /* 0x010fe40001800000 */
[----:B------:R-:W-:Y:S02]  /*3330*/  FMNMX.FTZ R76, R50, R15, !PT ;  /* 0x0000000f324c7209 */ /* 0x000fe40007810000 */
[----:B------:R-:W-:Y:S01]  /*3340*/  ISETP.GT.AND P3, PT, R75, 0x40, PT ;  /* 0x000000404b00780c */ /* 0x000fe20003f64270 */
[----:B------:R-:W2:Y:S01]  /*3350*/  MUFU.TANH R70, R70 ;  /* 0x0000004600467308 */ /* 0x000ea20000002400 */
[----:B-----5:R-:W-:Y:S01]  /*3360*/  FSEL R49, R11, -INF , P2 ;  /* 0xff8000000b317808 */ /* 0x020fe20001000000 */
[----:B------:R-:W-:Y:S01]  /*3370*/  FFMA.FTZ R11, R48, UR10, -R60 ;  /* 0x0000000a300b7c23 */ /* 0x000fe2000801083c */
[----:B------:R-:W-:Y:S02]  /*3380*/  FMNMX.FTZ R76, R13, R76, !PT ;  /* 0x0000004c0d4c7209 */ /* 0x000fe40007810000 */
[----:B------:R-:W-:-:S02]  /*3390*/  ISETP.GT.AND P2, PT, R75, 0x41, PT ;  /* 0x000000414b00780c */ /* 0x000fc40003f44270 */
[----:B------:R-:W-:Y:S01]  /*33a0*/  FSEL R10, R10, -INF , P3 ;  /* 0xff8000000a0a7808 */ /* 0x000fe20001800000 */
[----:B------:R-:W4:Y:S01]  /*33b0*/  MUFU.TANH R71, R71 ;  /* 0x0000004700477308 */ /* 0x000f220000002400 */
[----:B------:R-:W-:Y:S02]  /*33c0*/  FMNMX.FTZ R15, R49, R76, !PT ;  /* 0x0000004c310f7209 */ /* 0x000fe40007810000 */
[----:B------:R-:W-:Y:S02]  /*33d0*/  ISETP.GT.AND P3, PT, R75, 0x48, PT ;  /* 0x000000484b00780c */ /* 0x000fe40003f64270 */
[----:B---3--:R-:W-:Y:S01]  /*33e0*/  FSEL R48, R9, -INF , P2 ;  /* 0xff80000009307808 */ /* 0x008fe20001000000 */
[--C-:B------:R-:W-:Y:S01]  /*33f0*/  FFMA.FTZ R9, R47, UR10, -R60.reuse ;  /* 0x0000000a2f097c23 */ /* 0x100fe2000801083c */
[----:B------:R-:W-:Y:S01]  /*3400*/  FMNMX.FTZ R15, R10, R15, !PT ;  /* 0x0000000f0a0f7209 */ /* 0x000fe20007810000 */
[----:B------:R-:W3:Y:S01]  /*3410*/  MUFU.TANH R68, R68 ;  /* 0x0000004400447308 */ /* 0x000ee20000002400 */
[----:B------:R-:W-:Y:S01]  /*3420*/  ISETP.GT.AND P2, PT, R75, 0x49, PT ;  /* 0x000000494b00780c */ /* 0x000fe20003f44270 */
[--C-:B------:R-:W-:Y:S01]  /*3430*/  FFMA.FTZ R47, R39, UR10, -R60.reuse ;  /* 0x0000000a272f7c23 */ /* 0x100fe2000801083c */
[----:B------:R-:W-:Y:S01]  /*3440*/  FSEL R66, R66, -INF , P3 ;  /* 0xff80000042427808 */ /* 0x000fe20001800000 */
[----:B------:R-:W-:Y:S01]  /*3450*/  FFMA.FTZ R39, R41, UR10, -R60 ;  /* 0x0000000a29277c23 */ /* 0x000fe2000801083c */
[----:B------:R-:W-:-:S02]  /*3460*/  FMNMX.FTZ R15, R48, R15, !PT ;  /* 0x0000000f300f7209 */ /* 0x000fc40007810000 */
[----:B------:R-:W-:Y:S01]  /*3470*/  ISETP.GT.AND P3, PT, R75, 0x50, PT ;  /* 0x000000504b00780c */ /* 0x000fe20003f64270 */
[----:B------:R-:W5:Y:S01]  /*3480*/  MUFU.TANH R69, R69 ;  /* 0x0000004500457308 */ /* 0x000f620000002400 */
[----:B0-----:R-:W-:Y:S02]  /*3490*/  FSEL R67, R67, -INF , P2 ;  /* 0xff80000043437808 */ /* 0x001fe40001000000 */
[----:B------:R-:W-:Y:S02]  /*34a0*/  FMNMX.FTZ R76, R66, R15, !PT ;  /* 0x0000000f424c7209 */ /* 0x000fe40007810000 */
[----:B------:R-:W-:Y:S02]  /*34b0*/  ISETP.GT.AND P2, PT, R75, 0x51, PT ;  /* 0x000000514b00780c */ /* 0x000fe40003f44270 */
[----:B-1----:R-:W-:Y:S01]  /*34c0*/  FSEL R74, R74, -INF , P3 ;  /* 0xff8000004a4a7808 */ /* 0x002fe20001800000 */
[----:B------:R-:W0:Y:S01]  /*34d0*/  MUFU.TANH R72, R72 ;  /* 0x0000004800487308 */ /* 0x000e220000002400 */
[----:B------:R-:W-:-:S02]  /*34e0*/  FMNMX.FTZ R15, R67, R76, !PT ;  /* 0x0000004c430f7209 */ /* 0x000fc40007810000 */
[C---:B------:R-:W-:Y:S02]  /*34f0*/  ISETP.GT.AND P3, PT, R75.reuse, 0x58, PT ;  /* 0x000000584b00780c */ /* 0x040fe40003f64270 */
[----:B--2---:R-:W-:Y:S02]  /*3500*/  FSEL R70, R70, -INF , P2 ;  /* 0xff80000046467808 */ /* 0x004fe40001000000 */
[----:B------:R-:W-:Y:S01]  /*3510*/  FMNMX.FTZ R15, R74, R15, !PT ;  /* 0x0000000f4a0f7209 */ /* 0x000fe20007810000 */
[----:B------:R-:W1:Y:S01]  /*3520*/  MUFU.TANH R73, R73 ;  /* 0x0000004900497308 */ /* 0x000e620000002400 */
[----:B------:R-:W-:Y:S02]  /*3530*/  ISETP.GT.AND P2, PT, R75, 0x59, PT ;  /* 0x000000594b00780c */ /* 0x000fe40003f44270 */
[----:B----4-:R-:W-:Y:S02]  /*3540*/  FSEL R71, R71, -INF , P3 ;  /* 0xff80000047477808 */ /* 0x010fe40001800000 */
[----:B------:R-:W-:-:S02]  /*3550*/  FMNMX.FTZ R76, R70, R15, !PT ;  /* 0x0000000f464c7209 */ /* 0x000fc40007810000 */
[----:B------:R-:W-:Y:S01]  /*3560*/  ISETP.GT.AND P3, PT, R75, 0x60, PT ;  /* 0x000000604b00780c */ /* 0x000fe20003f64270 */
[----:B------:R-:W2:Y:S01]  /*3570*/  MUFU.TANH R61, R61 ;  /* 0x0000003d003d7308 */ /* 0x000ea20000002400 */
[----:B---3--:R-:W-:Y:S02]  /*3580*/  FSEL R68, R68, -INF , P2 ;  /* 0xff80000044447808 */ /* 0x008fe40001000000 */
[----:B------:R-:W-:Y:S02]  /*3590*/  FMNMX.FTZ R15, R71, R76, !PT ;  /* 0x0000004c470f7209 */ /* 0x000fe40007810000 */
[----:B------:R-:W-:Y:S02]  /*35a0*/  ISETP.GT.AND P2, PT, R75, 0x61, PT ;  /* 0x000000614b00780c */ /* 0x000fe40003f44270 */
[----:B-----5:R-:W-:Y:S01]  /*35b0*/  FSEL R69, R69, -INF , P3 ;  /* 0xff80000045457808 */ /* 0x020fe20001800000 */
[----:B------:R-:W3:Y:S01]  /*35c0*/  MUFU.TANH R63, R63 ;  /* 0x0000003f003f7308 */ /* 0x000ee20000002400 */
[----:B------:R-:W-:-:S02]  /*35d0*/  FMNMX.FTZ R76, R68, R15, !PT ;  /* 0x0000000f444c7209 */ /* 0x000fc40007810000 */
[----:B------:R-:W-:Y:S02]  /*35e0*/  ISETP.GT.AND P3, PT, R75, 0x68, PT ;  /* 0x000000684b00780c */ /* 0x000fe40003f64270 */
[----:B0-----:R-:W-:Y:S02]  /*35f0*/  FSEL R72, R72, -INF , P2 ;  /* 0xff80000048487808 */ /* 0x001fe40001000000 */
[----:B------:R-:W-:Y:S01]  /*3600*/  FMNMX.FTZ R15, R69, R76, !PT ;  /* 0x0000004c450f7209 */ /* 0x000fe20007810000 */
[----:B------:R-:W0:Y:S01]  /*3610*/  MUFU.TANH R62, R62 ;  /* 0x0000003e003e7308 */ /* 0x000e220000002400 */
[----:B------:R-:W-:Y:S02]  /*3620*/  ISETP.GT.AND P2, PT, R75, 0x69, PT ;  /* 0x000000694b00780c */ /* 0x000fe40003f44270 */
[----:B-1----:R-:W-:Y:S02]  /*3630*/  FSEL R73, R73, -INF , P3 ;  /* 0xff80000049497808 */ /* 0x002fe40001800000 */
        /* <DEDUP_REMOVED lines=10> */
[----:B0-----:R-:W-:Y:S02]  /*36e0*/  FSEL R62, R62, -INF , P2 ;  /* 0xff8000003e3e7808 */ /* 0x001fe40001000000 */
[----:B------:R-:W-:Y:S01]  /*36f0*/  FMNMX.FTZ R15, R63, R76, !PT ;  /* 0x0000004c3f0f7209 */ /* 0x000fe20007810000 */
[----:B------:R-:W-:Y:S01]  /*3700*/  MUFU.EX2 R6, R6 ;  /* 0x0000000600067308 */ /* 0x000fe20000000800 */
[----:B------:R-:W-:Y:S02]  /*3710*/  ISETP.GT.AND P2, PT, R75, 0x79, PT ;  /* 0x000000794b00780c */ /* 0x000fe40003f44270 */
[----:B-1----:R-:W-:Y:S02]  /*3720*/  FSEL R65, R65, -INF , P3 ;  /* 0xff80000041417808 */ /* 0x002fe40001800000 */
[----:B------:R-:W-:-:S03]  /*3730*/  FMNMX.FTZ R76, R62, R15, !PT ;  /* 0x0000000f3e4c7209 */ /* 0x000fc60007810000 */
[----:B------:R-:W0:Y:S01]  /*3740*/  MUFU.EX2 R7, R7 ;  /* 0x0000000700077308 */ /* 0x000e220000000800 */
[----:B--2---:R-:W-:Y:S02]  /*3750*/  FSEL R64, R64, -INF , P2 ;  /* 0xff80000040407808 */ /* 0x004fe40001000000 */
[----:B------:R-:W-:Y:S01]  /*3760*/  FMNMX.FTZ R15, R65, R76, !PT ;  /* 0x0000004c410f7209 */ /* 0x000fe20007810000 */
[----:B------:R-:W-:-:S01]  /*3770*/  FFMA.FTZ R76, R37, UR10, -R60 ;  /* 0x0000000a254c7c23 */ /* 0x000fc2000801083c */
[--C-:B------:R-:W-:Y:S01]  /*3780*/  FFMA.FTZ R37, R26, UR10, -R60.reuse ;  /* 0x0000000a1a257c23 */ /* 0x100fe2000801083c */
[----:B------:R-:W-:-:S01]  /*3790*/  FFMA.FTZ R26, R27, UR10, -R60 ;  /* 0x0000000a1b1a7c23 */ /* 0x000fc2000801083c */
[----:B------:R-:W-:Y:S01]  /*37a0*/  FMNMX.FTZ R15, R64, R15, !PT ;  /* 0x0000000f400f7209 */ /* 0x000fe20007810000 */
[----:B------:R-:W1:Y:S04]  /*37b0*/  MUFU.EX2 R8, R8 ;  /* 0x0000000800087308 */ /* 0x000e680000000800 */
[----:B------:R-:W2:Y:S04]  /*37c0*/  SHFL.BFLY PT, R78, R15, 0x2, 0x1f ;  /* 0x0c401f000f4e7f89 */ /* 0x000ea800000e0000 */
[----:B------:R-:W3:Y:S01]  /*37d0*/  MUFU.EX2 R53, R53 ;  /* 0x0000003500357308 */ /* 0x000ee20000000800 */
[----:B0-----:R-:W-:-:S07]  /*37e0*/  FADD.FTZ R81, R6, R7 ;  /* 0x0000000706517221 */ /* 0x001fce0000010000 */
[----:B------:R-:W-:Y:S01]  /*37f0*/  MUFU.EX2 R28, R28 ;  /* 0x0000001c001c7308 */ /* 0x000fe20000000800 */
[----:B-1----:R-:W-:-:S07]  /*3800*/  FADD.FTZ R80, R8, R81 ;  /* 0x0000005108507221 */ /* 0x002fce0000010000 */
[----:B------:R-:W-:Y:S01]  /*3810*/  MUFU.EX2 R25, R25 ;  /* 0x0000001900197308 */ /* 0x000fe20000000800 */
[----:B---3--:R-:W-:Y:S02]  /*3820*/  F2FP.SATFINITE.E4M3.F32.PACK_AB_MERGE_C R149, R53, R8, RZ ;  /* 0x000000083595723e */ /* 0x008fe400048070ff */
[----:B--2---:R-:W-:Y:S02]  /*3830*/  FMNMX.FTZ R78, R15, R78, !PT ;  /* 0x0000004e0f4e7209 */ /* 0x004fe40007810000 */
[----:B------:R-:W-:-:S03]  /*3840*/  F2FP.SATFINITE.E4M3.F32.PACK_AB_MERGE_C R149, R7, R6, R149 ;  /* 0x000000060795723e */ /* 0x000fc60004807095 */
[----:B------:R-:W-:Y:S01]  /*3850*/  MUFU.EX2 R20, R77 ;  /* 0x0000004d00147308 */ /* 0x000fe20000000800 */
[----:B------:R-:W0:Y:S07]  /*3860*/  SHFL.BFLY PT, R15, R78, 0x1, 0x1f ;  /* 0x0c201f004e0f7f89 */ /* 0x000e2e00000e0000 */
[----:B------:R-:W1:Y:S08]  /*3870*/  MUFU.EX2 R21, R21 ;  /* 0x0000001500157308 */ /* 0x000e700000000800 */
[----:B------:R-:W-:Y:S08]  /*3880*/  MUFU.EX2 R12, R12 ;  /* 0x0000000c000c7308 */ /* 0x000ff00000000800 */
[----:B------:R-:W-:Y:S01]  /*3890*/  MUFU.EX2 R11, R11 ;  /* 0x0000000b000b7308 */ /* 0x000fe20000000800 */
[----:B0-----:R-:W-:Y:S01]  /*38a0*/  FMNMX.FTZ R15, R78, R15, !PT ;  /* 0x0000000f4e0f7209 */ /* 0x001fe20007810000 */
[----:B------:R-:W-:Y:S01]  /*38b0*/  IMAD.U32 R78, RZ, RZ, UR10 ;  /* 0x0000000aff4e7e24 */ /* 0x000fe2000f8e00ff */
[----:B-1----:R-:W-:-:S02]  /*38c0*/  F2FP.SATFINITE.E4M3.F32.PACK_AB_MERGE_C R151, R21, R20, RZ ;  /* 0x000000141597723e */ /* 0x002fc400048070ff */
[C---:B------:R-:W-:Y:S01]  /*38d0*/  FSETP.NEU.FTZ.AND P2, PT, R15.reuse, -INF , PT ;  /* 0xff8000000f00780b */ /* 0x040fe20003f5d000 */
[----:B------:R-:W-:-:S01]  /*38e0*/  FFMA.FTZ R41, R15, R78, -8 ;  /* 0xc10000000f297423 */ /* 0x000fc2000001004e */
[----:B------:R-:W-:Y:S01]  /*38f0*/  F2FP.SATFINITE.E4M3.F32.PACK_AB_MERGE_C R151, R25, R28, R151 ;  /* 0x0000001c1997723e */ /* 0x000fe20004807097 */
        /* <DEDUP_REMOVED lines=19> */
[----:B------:R-:W-:-:S02]  /*3a30*/  @!P1 VIADD R48, R2, 0x19c40 ;  /* 0x00019c4002309836 */ /* 0x000fc40000000000 */
[----:B------:R-:W-:-:S01]  /*3a40*/  FFMA.FTZ R24, R24, UR10, -R41 ;  /* 0x0000000a18187c23 */ /* 0x000fc20008010829 */
[--C-:B------:R-:W-:Y:S01]  /*3a50*/  FFMA.FTZ R59, R59, UR10, -R41.reuse ;  /* 0x0000000a3b3b7c23 */ /* 0x100fe20008010829 */
[----:B------:R-:W-:-:S01]  /*3a60*/  FFMA.FTZ R14, R14, UR10, -R41 ;  /* 0x0000000a0e0e7c23 */ /* 0x000fc20008010829 */
[--C-:B------:R-:W-:Y:S01]  /*3a70*/  FFMA.FTZ R10, R10, UR10, -R41.reuse ;  /* 0x0000000a0a0a7c23 */ /* 0x100fe20008010829 */
[----:B------:R-:W-:Y:S01]  /*3a80*/  @!P1 PRMT R48, RZ, 0x654, R48 ;  /* 0x00000654ff309816 */ /* 0x000fe20000000030 */
[----:B------:R-:W1:Y:S01]  /*3a90*/  MUFU.EX2 R60, R60 ;  /* 0x0000003c003c7308 */ /* 0x000e620000000800 */
[----:B------:R-:W-:-:S01]  /*3aa0*/  FFMA.FTZ R66, R66, UR10, -R41 ;  /* 0x0000000a42427c23 */ /* 0x000fc20008010829 */
[--C-:B------:R-:W-:Y:S01]  /*3ab0*/  FFMA.FTZ R67, R67, UR10, -R41.reuse ;  /* 0x0000000a43437c23 */ /* 0x100fe20008010829 */
[----:B------:R2:W-:Y:S01]  /*3ac0*/  @!P1 SYNCS.ARRIVE.TRANS64.RED.A1T0 RZ, [R48+URZ], RZ ;  /* 0x000000ff30ff99a7 */ /* 0x0005e2000810043f */
[----:B------:R-:W-:-:S01]  /*3ad0*/  FFMA.FTZ R74, R74, UR10, -R41 ;  /* 0x0000000a4a4a7c23 */ /* 0x000fc20008010829 */
[--C-:B------:R-:W-:Y:S01]  /*3ae0*/  FFMA.FTZ R71, R71, UR10, -R41.reuse ;  /* 0x0000000a47477c23 */ /* 0x100fe20008010829 */
[----:B------:R-:W-:-:S01]  /*3af0*/  FFMA.FTZ R68, R68, UR10, -R41 ;  /* 0x0000000a44447c23 */ /* 0x000fc20008010829 */
[----:B------:R-:W-:Y:S01]  /*3b00*/  FFMA.FTZ R69, R69, UR10, -R41 ;  /* 0x0000000a45457c23 */ /* 0x000fe20008010829 */
[----:B------:R-:W3:Y:S01]  /*3b10*/  MUFU.EX2 R75, R75 ;  /* 0x0000004b004b7308 */ /* 0x000ee20000000800 */
[----:B0-----:R-:W-:-:S01]  /*3b20*/  FADD.FTZ R79, R27, R52 ;  /* 0x000000341b4f7221 */ /* 0x001fc20000010000 */
[--C-:B------:R-:W-:Y:S01]  /*3b30*/  FFMA.FTZ R72, R72, UR10, -R41.reuse ;  /* 0x0000000a48487c23 */ /* 0x100fe20008010829 */
[----:B------:R-:W-:-:S01]  /*3b40*/  FFMA.FTZ R73, R73, UR10, -R41 ;  /* 0x0000000a49497c23 */ /* 0x000fc20008010829 */
[--C-:B------:R-:W-:Y:S01]  /*3b50*/  FFMA.FTZ R61, R61, UR10, -R41.reuse ;  /* 0x0000000a3d3d7c23 */ /* 0x100fe20008010829 */
[----:B------:R-:W-:-:S01]  /*3b60*/  FFMA.FTZ R63, R63, UR10, -R41 ;  /* 0x0000000a3f3f7c23 */ /* 0x000fc20008010829 */
[--C-:B------:R-:W-:Y:S01]  /*3b70*/  FFMA.FTZ R62, R62, UR10, -R41.reuse ;  /* 0x0000000a3e3e7c23 */ /* 0x100fe20008010829 */
[----:B------:R-:W-:-:S01]  /*3b80*/  FFMA.FTZ R65, R65, UR10, -R41 ;  /* 0x0000000a41417c23 */ /* 0x000fc20008010829 */
[----:B------:R-:W2:Y:S01]  /*3b90*/  MUFU.EX2 R32, R32 ;  /* 0x0000002000207308 */ /* 0x000ea20000000800 */
[----:B-1----:R-:W-:-:S01]  /*3ba0*/  FADD.FTZ R78, R60, R79 ;  /* 0x0000004f3c4e7221 */ /* 0x002fc20000010000 */
[----:B------:R-:W-:-:S02]  /*3bb0*/  IMAD.MOV.U32 R90, RZ, RZ, R135 ;  /* 0x000000ffff5a7224 */ /* 0x000fc400078e0087 */
[----:B------:R-:W-:-:S04]  /*3bc0*/  IMAD.MOV.U32 R89, RZ, RZ, R135 ;  /* 0x000000ffff597224 */ /* 0x000fc800078e0087 */
[----:B------:R-:W0:Y:S01]  /*3bd0*/  MUFU.EX2 R57, R57 ;  /* 0x0000003900397308 */ /* 0x000e220000000800 */
[----:B---3--:R-:W-:-:S01]  /*3be0*/  FADD.FTZ R79, R75, R78 ;  /* 0x0000004e4b4f7221 */ /* 0x008fc20000010000 */
[----:B------:R-:W-:-:S04]  /*3bf0*/  F2FP.SATFINITE.E4M3.F32.PACK_AB_MERGE_C R60, R75, R60, RZ ;  /* 0x0000003c4b3c723e */ /* 0x000fc800048070ff */
[----:B------:R-:W-:Y:S02]  /*3c00*/  F2FP.SATFINITE.E4M3.F32.PACK_AB_MERGE_C R148, R52, R27, R60 ;  /* 0x0000001b3494723e */ /* 0x000fe4000480703c */
[----:B------:R-:W1:Y:S01]  /*3c10*/  MUFU.EX2 R56, R56 ;  /* 0x0000003800387308 */ /* 0x000e620000000800 */
[----:B--2---:R-:W-:-:S07]  /*3c20*/  FADD.FTZ R48, R32, R79 ;  /* 0x0000004f20307221 */ /* 0x004fce0000010000 */
[----:B------:R2:W-:Y:S01]  /*3c30*/  MUFU.EX2 R77, R49 ;  /* 0x00000031004d7308 */ /* 0x0005e20000000800 */
[----:B0-----:R-:W-:-:S07]  /*3c40*/  FADD.FTZ R79, R57, R48 ;  /* 0x00000030394f7221 */ /* 0x001fce0000010000 */
[----:B------:R-:W0:Y:S01]  /*3c50*/  MUFU.EX2 R55, R55 ;  /* 0x0000003700377308 */ /* 0x000e220000000800 */
[----:B--2---:R-:W-:-:S01]  /*3c60*/  FADD.FTZ R49, R53, R80 ;  /* 0x0000005035317221 */ /* 0x004fc20000010000 */
[----:B-1----:R-:W-:-:S03]  /*3c70*/  FADD.FTZ R48, R56, R79 ;  /* 0x0000004f38307221 */ /* 0x002fc60000010000 */
[----:B------:R-:W-:Y:S01]  /*3c80*/  FADD.FTZ R78, R28, R49 ;  /* 0x000000311c4e7221 */ /* 0x000fe20000010000 */
[----:B------:R-:W-:-:S01]  /*3c90*/  FFMA.FTZ R49, R70, UR10, -R41 ;  /* 0x0000000a46317c23 */ /* 0x000fc20008010829 */
[----:B------:R-:W-:Y:S01]  /*3ca0*/  FFMA.FTZ R41, R64, UR10, -R41 ;  /* 0x0000000a40297c23 */ /* 0x000fe20008010829 */
[----:B------:R-:W1:Y:S01]  /*3cb0*/  MUFU.EX2 R24, R24 ;  /* 0x0000001800187308 */ /* 0x000e620000000800 */
[----:B------:R-:W-:-:S04]  /*3cc0*/  FADD.FTZ R81, R25, R78 ;  /* 0x0000004e19517221 */ /* 0x000fc80000010000 */
[----:B------:R-:W-:-:S03]  /*3cd0*/  FADD.FTZ R70, R20, R81 ;  /* 0x0000005114467221 */ /* 0x000fc60000010000 */
[----:B------:R-:W2:Y:S01]  /*3ce0*/  MUFU.EX2 R29, R29 ;  /* 0x0000001d001d7308 */ /* 0x000ea20000000800 */
[----:B------:R-:W-:-:S01]  /*3cf0*/  FADD.FTZ R81, R21, R70 ;  /* 0x0000004615517221 */ /* 0x000fc20000010000 */
[C---:B0-----:R-:W-:Y:S01]  /*3d00*/  FADD.FTZ R79, R55.reuse, R48 ;  /* 0x00000030374f7221 */ /* 0x041fe20000010000 */
[----:B------:R-:W-:Y:S02]  /*3d10*/  F2FP.SATFINITE.E4M3.F32.PACK_AB_MERGE_C R55, R55, R56, RZ ;  /* 0x000000383737723e */ /* 0x000fe400048070ff */
[----:B------:R-:W-:Y:S02]  /*3d20*/  FADD.FTZ R70, R12, R81 ;  /* 0x000000510c467221 */ /* 0x000fe40000010000 */
[----:B------:R-:W-:Y:S01]  /*3d30*/  F2FP.SATFINITE.E4M3.F32.PACK_AB_MERGE_C R150, R57, R32, R55 ;  /* 0x000000203996723e */ /* 0x000fe20004807037 */
        /* <DEDUP_REMOVED lines=9> */
[----:B-1----:R-:W-:-:S01]  /*3dd0*/  FADD.FTZ R70, R46, R81 ;  /* 0x000000512e467221 */ /* 0x002fc20000010000 */
[----:B------:R-:W-:-:S04]  /*3de0*/  F2FP.SATFINITE.E4M3.F32.PACK_AB_MERGE_C R145, R46, R9, RZ ;  /* 0x000000092e91723e */ /* 0x000fc800048070ff */
[----:B------:R-:W-:Y:S02]  /*3df0*/  F2FP.SATFINITE.E4M3.F32.PACK_AB_MERGE_C R145, R11, R12, R145 ;  /* 0x0000000c0b91723e */ /* 0x000fe40004807091 */
        /* <DEDUP_REMOVED lines=16> */
[----:B------:R-:W-:-:S03]  /*3f00*/  F2FP.SATFINITE.E4M3.F32.PACK_AB_MERGE_C R50, R77, R50, RZ ;  /* 0x000000324d32723e */ /* 0x000fc600048070ff */
[----:B------:R-:W-:Y:S01]  /*3f10*/  FADD.FTZ R9, R77, R8 ;  /* 0x000000084d097221 */ /* 0x000fe20000010000 */
[----:B------:R-:W-:Y:S02]  /*3f20*/  F2FP.SATFINITE.E4M3.F32.PACK_AB_MERGE_C R146, R51, R14, R50 ;  /* 0x0000000e3392723e */ /* 0x000fe40004807032 */
        /* <DEDUP_REMOVED lines=21> */
[C---:B--2---:R-:W-:Y:S01]  /*4080*/  F2FP.SATFINITE.E4M3.F32.PACK_AB_MERGE_C R66, R67.reuse, R66, RZ ;  /* 0x000000424342723e */ /* 0x044fe200048070ff */
[----:B------:R-:W-:-:S03]  /*4090*/  FADD.FTZ R67, R67, R6 ;  /* 0x0000000643437221 */ /* 0x000fc60000010000 */
[----:B------:R-:W-:-:S03]  /*40a0*/  F2FP.SATFINITE.E4M3.F32.PACK_AB_MERGE_C R140, R13, R10, R66 ;  /* 0x0000000a0d8c723e */ /* 0x000fc60004807042 */
[----:B------:R-:W2:Y:S01]  /*40b0*/  MUFU.EX2 R76, R76 ;  /* 0x0000004c004c7308 */ /* 0x000ea20000000800 */
[----:B0-----:R-:W-:-:S07]  /*40c0*/  FADD.FTZ R7, R39, R20 ;  /* 0x0000001427077221 */ /* 0x001fce0000010000 */
[----:B------:R-:W0:Y:S01]  /*40d0*/  MUFU.EX2 R49, R49 ;  /* 0x0000003100317308 */ /* 0x000e220000000800 */
[----:B-1----:R-:W-:-:S07]  /*40e0*/  FADD.FTZ R6, R2, R67 ;  /* 0x0000004302067221 */ /* 0x002fce0000010000 */
[----:B------:R-:W-:Y:S01]  /*40f0*/  MUFU.EX2 R36, R36 ;  /* 0x0000002400247308 */ /* 0x000fe20000000800 */
[----:B--2---:R-:W-:-:S07]  /*4100*/  FADD.FTZ R7, R76, R7 ;  /* 0x000000074c077221 */ /* 0x004fce0000010000 */
[----:B------:R-:W1:Y:S01]  /*4110*/  MUFU.EX2 R33, R33 ;  /* 0x0000002100217308 */ /* 0x000e620000000800 */
[----:B0-----:R-:W-:-:S07]  /*4120*/  FADD.FTZ R6, R49, R6 ;  /* 0x0000000631067221 */ /* 0x001fce0000010000 */
[----:B------:R-:W0:Y:S08]  /*4130*/  MUFU.EX2 R71, R71 ;  /* 0x0000004700477308 */ /* 0x000e300000000800 */
[----:B------:R-:W2:Y:S01]  /*4140*/  MUFU.EX2 R68, R68 ;  /* 0x0000004400447308 */ /* 0x000ea20000000800 */
[----:B-1----:R-:W-:Y:S01]  /*4150*/  F2FP.SATFINITE.E4M3.F32.PACK_AB_MERGE_C R9, R33, R36, RZ ;  /* 0x000000242109723e */ /* 0x002fe200048070ff */
[----:B------:R-:W-:-:S03]  /*4160*/  FADD.FTZ R36, R36, R7 ;  /* 0x0000000724247221 */ /* 0x000fc60000010000 */
[----:B------:R-:W-:Y:S01]  /*4170*/  F2FP.SATFINITE.E4M3.F32.PACK_AB_MERGE_C R143, R76, R39, R9 ;  /* 0x000000274c8f723e */ /* 0x000fe20004807009 */
[----:B------:R-:W-:-:S02]  /*4180*/  FADD.FTZ R33, R33, R36 ;  /* 0x0000002421217221 */ /* 0x000fc40000010000 */
[----:B------:R-:W-:Y:S01]  /*4190*/  MUFU.EX2 R30, R30 ;  /* 0x0000001e001e7308 */ /* 0x000fe20000000800 */
[----:B0-----:R-:W-:-:S07]  /*41a0*/  FADD.FTZ R7, R71, R6 ;  /* 0x0000000647077221 */ /* 0x001fce0000010000 */
[----:B------:R-:W0:Y:S01]  /*41b0*/  MUFU.EX2 R37, R37 ;  /* 0x0000002500257308 */ /* 0x000e220000000800 */
[C---:B--2---:R-:W-:Y:S01]  /*41c0*/  F2FP.SATFINITE.E4M3.F32.PACK_AB_MERGE_C R71, R68.reuse, R71, RZ ;  /* 0x000000474447723e */ /* 0x044fe200048070ff */
        /* <DEDUP_REMOVED lines=9> */
[----:B------:R-:W2:Y:S01]  /*4260*/  MUFU.EX2 R73, R73 ;  /* 0x0000004900497308 */ /* 0x000ea20000000800 */
[C---:B0-----:R-:W-:Y:S01]  /*4270*/  F2FP.SATFINITE.E4M3.F32.PACK_AB_MERGE_C R137, R31.reuse, R34, R9 ;  /* 0x000000221f89723e */ /* 0x041fe20004807009 */
        /* <DEDUP_REMOVED lines=8> */
[C---:B0-----:R-:W-:Y:S01]  /*4300*/  F2FP.SATFINITE.E4M3.F32.PACK_AB_MERGE_C R73, R8.reuse, R73, RZ ;  /* 0x000000490849723e */ /* 0x041fe200048070ff */
[----:B------:R-:W-:-:S03]  /*4310*/  FADD.FTZ R8, R8, R7 ;  /* 0x0000000708087221 */ /* 0x000fc60000010000 */
[----:B------:R-:W-:-:S03]  /*4320*/  F2FP.SATFINITE.E4M3.F32.PACK_AB_MERGE_C R136, R72, R69, R73 ;  /* 0x000000454888723e */ /* 0x000fc60004807049 */
[----:B------:R-:W-:Y:S01]  /*4330*/  MUFU.EX2 R5, R5 ;  /* 0x0000000500057308 */ /* 0x000fe20000000800 */
[----:B-1----:R-:W-:-:S07]  /*4340*/  FADD.FTZ R12, R26, R37 ;  /* 0x000000251a0c7221 */ /* 0x002fce0000010000 */
[----:B------:R-:W0:Y:S01]  /*4350*/  MUFU.EX2 R4, R4 ;  /* 0x0000000400047308 */ /* 0x000e220000000800 */
[----:B--2---:R-:W-:-:S07]  /*4360*/  FADD.FTZ R7, R63, R8 ;  /* 0x000000083f077221 */ /* 0x004fce0000010000 */
[----:B------:R-:W1:Y:S08]  /*4370*/  MUFU.EX2 R3, R3 ;  /* 0x0000000300037308 */ /* 0x000e700000000800 */
[----:B------:R-:W2:Y:S01]  /*4380*/  MUFU.EX2 R62, R62 ;  /* 0x0000003e003e7308 */ /* 0x000ea20000000800 */
[----:B0-----:R-:W-:-:S07]  /*4390*/  F2FP.SATFINITE.E4M3.F32.PACK_AB_MERGE_C R9, R4, R5, RZ ;  /* 0x000000050409723e */ /* 0x001fce00048070ff */
[----:B------:R-:W0:Y:S01]  /*43a0*/  MUFU.EX2 R65, R65 ;  /* 0x0000004100417308 */ /* 0x000e220000000800 */
[----:B-1----:R-:W-:-:S01]  /*43b0*/  FADD.FTZ R12, R3, R12 ;  /* 0x0000000c030c7221 */ /* 0x002fc20000010000 */
[----:B------:R-:W-:-:S03]  /*43c0*/  F2FP.SATFINITE.E4M3.F32.PACK_AB_MERGE_C R139, R3, R26, R9 ;  /* 0x0000001a038b723e */ /* 0x000fc60004807009 */
[----:B------:R-:W-:-:S03]  /*43d0*/  FADD.FTZ R5, R5, R12 ;  /* 0x0000000c05057221 */ /* 0x000fc60000010000 */
        /* <DEDUP_REMOVED lines=35> */
[----:B------:R-:W-:Y:S01]  /*4610*/  UMOV UR21, UR37 ;  /* 0x0000002500157c82 */ /* 0x000fe20008000000 */
[----:B------:R-:W-:-:S05]  /*4620*/  ULDC UR19, c[0x0][0x988] ;  /* 0x0002620000137ab9 */ /* 0x000fca0000000800 */
.L_x_1702:
[----:B------:R-:W-:-:S04]  /*4630*/  UISETP.NE.AND UP0, UPT, UR21, 0x1, UPT ;  /* 0x000000011500788c */ /* 0x000fc8000bf05270 */
[----:B------:R-:W-:-:S04]  /*4640*/  USEL UR36, URZ, 0x1, UP0 ;  /* 0x000000013f247887 */ /* 0x000fc80008000000 */
[----:B------:R-:W-:Y:S01]  /*4650*/  ULOP3.LUT UR36, UR20, UR36, URZ, 0x3c, !UPT ;  /* 0x0000002414247292 */ /* 0x000fe2000f8e3c3f */
[----:B------:R-:W-:Y:S11]  /*4660*/  @!P0 BRA `(.L_x_1693) ;  /* 0x0000000000048947 */ /* 0x000ff60003800000 */
[----:B------:R-:W-:Y:S01]  /*4670*/  BPT.TRAP 0x1 ;  /* 0x000000040000795c */ /* 0x000fe20000300000 */
.L_x_1693:
        /* <DEDUP_REMOVED lines=9> */
.L_x_1694:
[----:B-1----:R-:W-:Y:S05]  /*4710*/  @P2 BRA `(.L_x_1695) ;  /* 0x0000000000082947 */ /* 0x002fea0003800000 */
[----:B------:R-:W1:Y:S02]  /*4720*/  SYNCS.PHASECHK.TRANS64.TRYWAIT P2, [UR22+0x19c30], R4 ;  /* 0x019c3004ff0075a7 */ /* 0x000e640008040156 */
[----:B-1----:R-:W-:Y:S05]  /*4730*/  @!P2 BRA `(.L_x_1696) ;  /* 0x000000c000d4a947 */ /* 0x002fea0003800000 */
.L_x_1695:
        /* <DEDUP_REMOVED lines=17> */
.L_x_1697:
[----:B------:R-:W-:Y:S01]  /*4850*/  ULEA UR14, UR21, UR44, 0x3 ;  /* 0x0000002c150e7291 */ /* 0x000fe2000f8e183f */
[----:B01----:R-:W-:-:S05]  /*4860*/  IMAD.U32 R4, RZ, RZ, UR20 ;  /* 0x00000014ff047e24 */ /* 0x003fca000f8e00ff */
[----:B------:R-:W-:-:S04]  /*4870*/  SHF.L.U32 R4, R4, 0x1f, RZ ;  /* 0x0000001f04047819 */ /* 0x000fc800000006ff */
[----:B------:R0:W1:Y:S01]  /*4880*/  SYNCS.PHASECHK.TRANS64.TRYWAIT P2, [UR14+0x19c50], R4 ;  /* 0x019c5004ff0075a7 */ /* 0x000062000804014e */
[----:B------:R-:W-:Y:S05]  /*4890*/  @!P0 BRA `(.L_x_1698) ;  /* 0x0000000000048947 */ /* 0x000fea0003800000 */
[----:B------:R-:W-:Y:S01]  /*48a0*/  BPT.TRAP 0x1 ;  /* 0x000000040000795c */ /* 0x000fe20000300000 */
.L_x_1698:
        /* <DEDUP_REMOVED lines=68> */
.L_x_1699:
[----:B------:R-:W-:Y:S01]  /*4cf0*/  UMOV UR6, 0xffffff80 ;  /* 0xffffff8000067882 */ /* 0x000fe20000000000 */
[----:B------:R-:W-:Y:S01]  /*4d00*/  IMAD.MOV.U32 R48, RZ, RZ, -0x2 ;  /* 0xfffffffeff307424 */ /* 0x000fe200078e00ff */
[----:B------:R-:W-:Y:S01]  /*4d10*/  UIMAD UR6, UR18, UR6, 0x1 ;  /* 0x00000001120674a4 */ /* 0x000fe2000f8e0206 */
[----:B01----:R0:W1:Y:S01]  /*4d20*/  MUFU.TANH R4, R56 ;  /* 0x0000003800047308 */ /* 0x0030620000002400 */
[C---:B------:R-:W-:Y:S01]  /*4d30*/  FMUL.FTZ R45, R0.reuse, R57 ;  /* 0x00000039002d7220 */ /* 0x040fe20000410000 */
[C---:B------:R-:W-:Y:S01]  /*4d40*/  FMUL.FTZ R46, R0.reuse, R58 ;  /* 0x0000003a002e7220 */ /* 0x040fe20000410000 */
[----:B------:R-:W-:Y:S01]  /*4d50*/  UIMAD UR6, UR52, 0xc0, UR6 ;  /* 0x000000c0340678a4 */ /* 0x000fe2000f8e0206 */
[C---:B------:R-:W-:Y:S01]  /*4d60*/  FMUL.FTZ R60, R0.reuse, R60 ;  /* 0x0000003c003c7220 */ /* 0x040fe20000410000 */
[C---:B------:R-:W-:Y:S01]  /*4d70*/  FMUL.FTZ R49, R0.reuse, R61 ;  /* 0x0000003d00317220 */ /* 0x040fe20000410000 */
[C---:B------:R-:W-:Y:S01]  /*4d80*/  FMUL.FTZ R64, R0.reuse, R64 ;  /* 0x0000004000407220 */ /* 0x040fe20000410000 */
[----:B------:R-:W-:Y:S01]  /*4d90*/  UIADD3 UR6, -UR49, UR6, UR48 ;  /* 0x0000000631067290 */ /* 0x000fe2000fffe130 */
[----:B------:R-:W2:Y:S01]  /*4da0*/  MUFU.TANH R45, R45 ;  /* 0x0000002d002d7308 */ /* 0x000ea20000002400 */
[C---:B------:R-:W-:Y:S01]  /*4db0*/  FMUL.FTZ R55, R0.reuse, R69 ;  /* 0x0000004500377220 */ /* 0x040fe20000410000 */
[C---:B------:R-:W-:Y:S01]  /*4dc0*/  FMUL.FTZ R57, R0.reuse, R73 ;  /* 0x0000004900397220 */ /* 0x040fe20000410000 */
[C---:B------:R-:W-:Y:S01]  /*4dd0*/  FMUL.FTZ R61, R0.reuse, R81 ;  /* 0x00000051003d7220 */ /* 0x040fe20000410000 */
[----:B------:R-:W-:Y:S01]  /*4de0*/  FMUL.FTZ R85, R0, R85 ;  /* 0x0000005500557220 */ /* 0x000fe20000410000 */
[----:B------:R-:W-:-:S02]  /*4df0*/  IMAD R47, R17, R48, UR6 ;  /* 0x00000006112f7e24 */ /* 0x000fc4000f8e0230 */
[C---:B------:R-:W-:Y:S01]  /*4e00*/  FMUL.FTZ R48, R0.reuse, R59 ;  /* 0x0000003b00307220 */ /* 0x040fe20000410000 */
[----:B------:R-:W-:Y:S01]  /*4e10*/  FMUL.FTZ R59, R0, R76 ;  /* 0x0000004c003b7220 */ /* 0x000fe20000410000 */
[----:B------:R-:W-:Y:S01]  /*4e20*/  MUFU.TANH R49, R49 ;  /* 0x0000003100317308 */ /* 0x000fe20000002400 */
[----:B------:R-:W-:Y:S01]  /*4e30*/  IMAD.IADD R47, R22, 0x1, R47 ;  /* 0x00000001162f7824 */ /* 0x000fe200078e022f */
[----:B------:R-:W-:Y:S01]  /*4e40*/  UIADD3 UR6, UR44, 0x3000, URZ ;  /* 0x000030002c067890 */ /* 0x000fe2000fffe03f */
[----:B------:R-:W-:Y:S01]  /*4e50*/  WARPGROUP.ARRIVE ;  /* 0x00000000000079c5 */ /* 0x000fe20000000000 */
[----:B------:R-:W-:Y:S01]  /*4e60*/  UMOV UR7, 0x40000040 ;  /* 0x4000004000077882 */ /* 0x000fe20000000000 */
[----:B------:R-:W-:Y:S01]  /*4e70*/  UMOV UR10, UR19 ;  /* 0x00000013000a7c82 */ /* 0x000fe20008000000 */
[C---:B------:R-:W-:Y:S01]  /*4e80*/  ISETP.GT.AND P2, PT, R47.reuse, RZ, PT ;  /* 0x000000ff2f00720c */ /* 0x040fe20003f44270 */
[----:B------:R-:W-:Y:S01]  /*4e90*/  USHF.R.U32.HI UR6, URZ, 0x4, UR6 ;  /* 0x000000043f067899 */ /* 0x000fe20008011606 */
[----:B------:R-:W-:Y:S01]  /*4ea0*/  ISETP.GT.AND P3, PT, R47, 0x1, PT ;  /* 0x000000012f00780c */ /* 0x000fe20003f64270 */
[----:B------:R-:W-:Y:S01]  /*4eb0*/  MUFU.TANH R55, R55 ;  /* 0x0000003700377308 */ /* 0x000fe20000002400 */
[----:B------:R-:W-:Y:S01]  /*4ec0*/  FSEL R50, R7, -INF , P2 ;  /* 0xff80000007327808 */ /* 0x000fe20001000000 */
[----:B------:R-:W-:Y:S01]  /*4ed0*/  ULOP3.LUT UR6, UR6, 0x3fff, URZ, 0xc0, !UPT ;  /* 0x00003fff06067892 */ /* 0x000fe2000f8ec03f */
[C---:B------:R-:W-:Y:S01]  /*4ee0*/  ISETP.GT.AND P2, PT, R47.reuse, 0x8, PT ;  /* 0x000000082f00780c */ /* 0x040fe20003f44270 */
[----:B------:R-:W-:Y:S01]  /*4ef0*/  FMUL.FTZ R73, R0, R79 ;  /* 0x0000004f00497220 */ /* 0x000fe20000410000 */
[----:B------:R-:W-:Y:S01]  /*4f00*/  FSEL R8, R8, -INF , P3 ;  /* 0xff80000008087808 */ /* 0x000fe20001800000 */
[----:B------:R-:W-:Y:S01]  /*4f10*/  ULOP3.LUT UR6, UR6, 0x10000, URZ, 0xfc, !UPT ;  /* 0x0001000006067892 */ /* 0x000fe2000f8efc3f */
[----:B------:R-:W-:Y:S01]  /*4f20*/  FMNMX.FTZ R51, R50, R5, !PT ;  /* 0x0000000532337209 */ /* 0x000fe20007810000 */
[----:B------:R3:W4:Y:S01]  /*4f30*/  MUFU.TANH R7, R60 ;  /* 0x0000003c00077308 */ /* 0x0007220000002400 */
[----:B------:R-:W-:Y:S01]  /*4f40*/  ISETP.GT.AND P3, PT, R47, 0x9, PT ;  /* 0x000000092f00780c */ /* 0x000fe20003f64270 */
[----:B------:R-:W-:Y:S01]  /*4f50*/  UIMAD UR11, UR21, 0x300, UR6 ;  /* 0x00000300150b78a4 */ /* 0x000fe2000f8e0206 */
[----:B------:R-:W-:Y:S01]  /*4f60*/  FSEL R11, R11, -INF , P2 ;  /* 0xff8000000b0b7808 */ /* 0x000fe20001000000 */
[----:B------:R-:W-:Y:S01]  /*4f70*/  FMUL.FTZ R62, R0, R62 ;  /* 0x0000003e003e7220 */ /* 0x000fe20000410000 */
[----:B------:R-:W-:Y:S01]  /*4f80*/  FMNMX.FTZ R52, R8, R51, !PT ;  /* 0x0000003308347209 */ /* 0x000fe20007810000 */
[----:B------:R-:W-:Y:S01]  /*4f90*/  FMUL.FTZ R66, R0, R66 ;  /* 0x0000004200427220 */ /* 0x000fe20000410000 */
[----:B------:R-:W-:Y:S01]  /*4fa0*/  ISETP.GT.AND P2, PT, R47, 0x10, PT ;  /* 0x000000102f00780c */ /* 0x000fe20003f44270 */
[----:B------:R-:W-:Y:S01]  /*4fb0*/  MUFU.TANH R57, R57 ;  /* 0x0000003900397308 */ /* 0x000fe20000002400 */
[----:B------:R-:W-:Y:S01]  /*4fc0*/  FSEL R12, R12, -INF , P3 ;  /* 0xff8000000c0c7808 */ /* 0x000fe20001800000 */
[----:B------:R-:W-:Y:S01]  /*4fd0*/  UMOV UR6, UR11 ;  /* 0x0000000b00067c82 */ /* 0x000fe20008000000 */
[----:B------:R-:W-:Y:S01]  /*4fe0*/  FMNMX.FTZ R53, R11, R52, !PT ;  /* 0x000000340b357209 */ /* 0x000fe20007810000 */
[----:B------:R-:W-:Y:S01]  /*4ff0*/  QGMMA.64x96x32.F32.E4M3.E4M3 R88, R148, gdesc[UR4], R88, gsb0 ;  /* 0x0160000494587df3 */ /* 0x000fe20008000858 */
[----:B------:R-:W-:Y:S01]  /*5000*/  ISETP.GT.AND P3, PT, R47, 0x11, PT ;  /* 0x000000112f00780c */ /* 0x000fe20003f64270 */
[----:B------:R-:W-:Y:S01]  /*5010*/  FMUL.FTZ R67, R0, R67 ;  /* 0x0000004300437220 */ /* 0x000fe20000410000 */
[----:B------:R-:W-:Y:S01]  /*5020*/  FSEL R51, R15, -INF , P2 ;  /* 0xff8000000f337808 */ /* 0x000fe20001000000 */
[----:B------:R-:W-:Y:S01]  /*5030*/  MUFU.TANH R59, R59 ;  /* 0x0000003b003b7308 */ /* 0x000fe20000002400 */
[----:B------:R-:W-:Y:S01]  /*5040*/  FMNMX.FTZ R52, R12, R53, !PT ;  /* 0x000000350c347209 */ /* 0x000fe20007810000 */
[----:B------:R-:W-:Y:S01]  /*5050*/  UIADD3 UR6, UR11, 0x2, URZ ;  /* 0x000000020b067890 */ /* 0x000fe2000fffe03f */
[----:B------:R-:W-:Y:S01]  /*5060*/  ISETP.GT.AND P2, PT, R47, 0x18, PT ;  /* 0x000000182f00780c */ /* 0x000fe20003f44270 */
[----:B------:R-:W-:Y:S01]  /*5070*/  UMOV UR7, 0x40000040 ;  /* 0x4000004000077882 */ /* 0x000fe20000000000 */
[----:B------:R-:W-:-:S02]  /*5080*/  FSEL R20, R20, -INF , P3 ;  /* 0xff80000014147808 */ /* 0x000fc40001800000 */
[----:B------:R-:W-:Y:S01]  /*5090*/  FMNMX.FTZ R53, R51, R52, !PT ;  /* 0x0000003433357209 */ /* 0x000fe20007810000 */
[----:B------:R-:W-:Y:S01]  /*50a0*/  FMUL.FTZ R52, R0, R65 ;  /* 0x0000004100347220 */ /* 0x000fe20000410000 */
[----:B------:R-:W-:Y:S01]  /*50b0*/  ISETP.GT.AND P3, PT, R47, 0x19, PT ;  /* 0x000000192f00780c */ /* 0x000fe20003f64270 */
[----:B------:R5:W5:Y:S01]  /*50c0*/  MUFU.TANH R15, R64 ;  /* 0x00000040000f7308 */ /* 0x000b620000002400 */
[----:B------:R-:W-:Y:S02]  /*50d0*/  FSEL R25, R25, -INF , P2 ;  /* 0xff80000019197808 */ /* 0x000fe40001000000 */
[----:B------:R-:W-:Y:S02]  /*50e0*/  FMNMX.FTZ R54, R20, R53, !PT ;  /* 0x0000003514367209 */ /* 0x000fe40007810000 */
[----:B------:R-:W-:Y:S02]  /*50f0*/  ISETP.GT.AND P2, PT, R47, 0x20, PT ;  /* 0x000000202f00780c */ /* 0x000fe40003f44270 */
[----:B------:R-:W-:Y:S01]  /*5100*/  FSEL R26, R26, -INF , P3 ;  /* 0xff8000001a1a7808 */ /* 0x000fe20001800000 */
[----:B------:R-:W5:Y:S01]  /*5110*/  MUFU.TANH R52, R52 ;  /* 0x0000003400347308 */ /* 0x000f620000002400 */
[----:B------:R-:W-:Y:S01]  /*5120*/  FMNMX.FTZ R53, R25, R54, !PT ;  /* 0x0000003619357209 */ /* 0x000fe20007810000 */
[----:B------:R-:W-:Y:S01]  /*5130*/  FMUL.FTZ R54, R0, R68 ;  /* 0x0000004400367220 */ /* 0x000fe20000410000 */
[----:B------:R-:W-:-:S02]  /*5140*/  ISETP.GT.AND P3, PT, R47, 0x21, PT ;  /* 0x000000212f00780c */ /* 0x000fc40003f64270 */
[----:B------:R-:W-:Y:S02]  /*5150*/  FSEL R29, R29, -INF , P2 ;  /* 0xff8000001d1d7808 */ /* 0x000fe40001000000 */
[----:B0-----:R-:W-:Y:S01]  /*5160*/  FMNMX.FTZ R56, R26, R53, !PT ;  /* 0x000000351a387209 */ /* 0x001fe20007810000 */
[----:B------:R-:W0:Y:S01]  /*5170*/  MUFU.TANH R54, R54 ;  /* 0x0000003600367308 */ /* 0x000e220000002400 */
[----:B------:R-:W-:Y:S02]  /*5180*/  ISETP.GT.AND P2, PT, R47, 0x28, PT ;  /* 0x000000282f00780c */ /* 0x000fe40003f44270 */
[----:B------:R-:W-:Y:S02]  /*5190*/  FSEL R30, R30, -INF , P3 ;  /* 0xff8000001e1e7808 */ /* 0x000fe40001800000 */
[----:B------:R-:W-:Y:S02]  /*51a0*/  FMNMX.FTZ R53, R29, R56, !PT ;  /* 0x000000381d357209 */ /* 0x000fe40007810000 */
[----:B------:R-:W-:Y:S01]  /*51b0*/  ISETP.GT.AND P3, PT, R47, 0x29, PT ;  /* 0x000000292f00780c */ /* 0x000fe20003f64270 */
[----:B------:R-:W-:Y:S01]  /*51c0*/  MUFU.TANH R61, R61 ;  /* 0x0000003d003d7308 */ /* 0x000fe20000002400 */
[----:B------:R-:W-:-:S02]  /*51d0*/  FSEL R33, R33, -INF , P2 ;  /* 0xff80000021217808 */ /* 0x000fc40001000000 */
[----:B------:R-:W-:Y:S02]  /*51e0*/  FMNMX.FTZ R56, R30, R53, !PT ;  /* 0x000000351e387209 */ /* 0x000fe40007810000 */
[----:B------:R-:W-:Y:S02]  /*51f0*/  ISETP.GT.AND P2, PT, R47, 0x30, PT ;  /* 0x000000302f00780c */ /* 0x000fe40003f44270 */
[----:B------:R-:W-:Y:S01]  /*5200*/  FSEL R34, R34, -INF , P3 ;  /* 0xff80000022227808 */ /* 0x000fe20001800000 */
[----:B------:R-:W-:Y:S01]  /*5210*/  MUFU.TANH R46, R46 ;  /* 0x0000002e002e7308 */ /* 0x000fe20000002400 */
[----:B------:R-:W-:Y:S01]  /*5220*/  FMNMX.FTZ R53, R33, R56, !PT ;  /* 0x0000003821357209 */ /* 0x000fe20007810000 */
[----:B------:R-:W-:Y:S01]  /*5230*/  FMUL.FTZ R56, R0, R72 ;  /* 0x0000004800387220 */ /* 0x000fe20000410000 */
[----:B------:R-:W-:Y:S02]  /*5240*/  ISETP.GT.AND P3, PT, R47, 0x31, PT ;  /* 0x000000312f00780c */ /* 0x000fe40003f64270 */
[----:B------:R-:W-:-:S02]  /*5250*/  FSEL R37, R37, -INF , P2 ;  /* 0xff80000025257808 */ /* 0x000fc40001000000 */
[----:B------:R-:W-:Y:S01]  /*5260*/  FMNMX.FTZ R58, R34, R53, !PT ;  /* 0x00000035223a7209 */ /* 0x000fe20007810000 */
        /* <DEDUP_REMOVED lines=12> */
[C---:B------:R-:W-:Y:S01]  /*5330*/  FMUL.FTZ R58, R0.reuse, R77 ;  /* 0x0000004d003a7220 */ /* 0x040fe20000410000 */
[----:B------:R-:W-:Y:S01]  /*5340*/  ISETP.GT.AND P3, PT, R47, 0x41, PT ;  /* 0x000000412f00780c */ /* 0x000fe20003f64270 */
[----:B------:R-:W-:Y:S01]  /*5350*/  FMUL.FTZ R77, R0, R86 ;  /* 0x00000056004d7220 */ /* 0x000fe20000410000 */
[----:B-1----:R-:W-:-:S02]  /*5360*/  FSEL R4, R4, -INF , P2 ;  /* 0xff80000004047808 */ /* 0x002fc40001000000 */
[----:B------:R-:W-:Y:S01]  /*5370*/  FMNMX.FTZ R53, R42, R53, !PT ;  /* 0x000000352a357209 */ /* 0x000fe20007810000 */
[----:B------:R-:W1:Y:S01]  /*5380*/  MUFU.TANH R58, R58 ;  /* 0x0000003a003a7308 */ /* 0x000e620000002400 */
[----:B------:R-:W-:Y:S02]  /*5390*/  ISETP.GT.AND P2, PT, R47, 0x48, PT ;  /* 0x000000482f00780c */ /* 0x000fe40003f44270 */
[----:B--2---:R-:W-:Y:S02]  /*53a0*/  FSEL R45, R45, -INF , P3 ;  /* 0xff8000002d2d7808 */ /* 0x004fe40001800000 */
[----:B---3--:R-:W-:Y:S02]  /*53b0*/  FMNMX.FTZ R60, R4, R53, !PT ;  /* 0x00000035043c7209 */ /* 0x008fe40007810000 */
[----:B------:R-:W-:Y:S01]  /*53c0*/  ISETP.GT.AND P3, PT, R47, 0x49, PT ;  /* 0x000000492f00780c */ /* 0x000fe20003f64270 */
[----:B------:R-:W-:Y:S01]  /*53d0*/  MUFU.TANH R66, R66 ;  /* 0x0000004200427308 */ /* 0x000fe20000002400 */
[----:B----4-:R-:W-:-:S02]  /*53e0*/  FSEL R7, R7, -INF , P2 ;  /* 0xff80000007077808 */ /* 0x010fc40001000000 */
[----:B------:R-:W-:Y:S02]  /*53f0*/  FMNMX.FTZ R60, R45, R60, !PT ;  /* 0x0000003c2d3c7209 */ /* 0x000fe40007810000 */
[----:B------:R-:W-:Y:S02]  /*5400*/  ISETP.GT.AND P2, PT, R47, 0x50, PT ;  /* 0x000000502f00780c */ /* 0x000fe40003f44270 */
[----:B------:R-:W-:Y:S01]  /*5410*/  FSEL R49, R49, -INF , P3 ;  /* 0xff80000031317808 */ /* 0x000fe20001800000 */
[----:B------:R-:W-:Y:S01]  /*5420*/  MUFU.TANH R67, R67 ;  /* 0x0000004300437308 */ /* 0x000fe20000002400 */
[----:B-----5:R-:W-:Y:S01]  /*5430*/  FMNMX.FTZ R64, R7, R60, !PT ;  /* 0x0000003c07407209 */ /* 0x020fe20007810000 */
[----:B------:R-:W-:Y:S01]  /*5440*/  FMUL.FTZ R60, R0, R80 ;  /* 0x00000050003c7220 */ /* 0x000fe20000410000 */
[----:B------:R-:W-:Y:S02]  /*5450*/  ISETP.GT.AND P3, PT, R47, 0x51, PT ;  /* 0x000000512f00780c */ /* 0x000fe40003f64270 */
[----:B------:R-:W-:-:S02]  /*5460*/  FSEL R53, R15, -INF , P2 ;  /* 0xff8000000f357808 */ /* 0x000fc40001000000 */
[----:B------:R-:W-:Y:S01]  /*5470*/  FMNMX.FTZ R64, R49, R64, !PT ;  /* 0x0000004031407209 */ /* 0x000fe20007810000 */
[----:B------:R-:W2:Y:S01]  /*5480*/  MUFU.TANH R60, R60 ;  /* 0x0000003c003c7308 */ /* 0x000ea20000002400 */
[----:B------:R-:W-:Y:S02]  /*5490*/  ISETP.GT.AND P2, PT, R47, 0x58, PT ;  /* 0x000000582f00780c */ /* 0x000fe40003f44270 */
[----:B------:R-:W-:Y:S02]  /*54a0*/  FSEL R52, R52, -INF , P3 ;  /* 0xff80000034347808 */ /* 0x000fe40001800000 */
[----:B------:R-:W-:Y:S02]  /*54b0*/  FMNMX.FTZ R15, R53, R64, !PT ;  /* 0x00000040350f7209 */ /* 0x000fe40007810000 */
[C---:B------:R-:W-:Y:S01]  /*54c0*/  ISETP.GT.AND P3, PT, R47.reuse, 0x59, PT ;  /* 0x000000592f00780c */ /* 0x040fe20003f64270 */
[----:B------:R-:W-:Y:S02]  /*54d0*/  WARPGROUP.DEPBAR.LE gsb0, 0x0 ;  /* 0x00008000000079c5 */ /* 0x000fe40000010000 */
[----:B0-----:R-:W-:Y:S01]  /*54e0*/  FSEL R54, R54, -INF , P2 ;  /* 0xff80000036367808 */ /* 0x001fe20001000000 */
[----:B------:R-:W-:Y:S01]  /*54f0*/  WARPGROUP.ARRIVE ;  /* 0x00000000000079c5 */ /* 0x000fe20000000000 */
[----:B------:R-:W-:Y:S01]  /*5500*/  FMNMX.FTZ R15, R52, R15, !PT ;  /* 0x0000000f340f7209 */ /* 0x000fe20007810000 */
[----:B------:R-:W-:Y:S01]  /*5510*/  MUFU.TANH R73, R73 ;  /* 0x0000004900497308 */ /* 0x000fe20000002400 */
[----:B------:R-:W-:-:S02]  /*5520*/  ISETP.GT.AND P2, PT, R47, 0x60, PT ;  /* 0x000000602f00780c */ /* 0x000fc40003f44270 */
[----:B------:R-:W-:Y:S01]  /*5530*/  FSEL R55, R55, -INF , P3 ;  /* 0xff80000037377808 */ /* 0x000fe20001800000 */
[----:B------:R-:W-:Y:S01]  /*5540*/  QGMMA.64x96x32.F32.E4M3.E4M3 R88, R144, gdesc[UR4], R88, gsb0 ;  /* 0x0160000490587df3 */ /* 0x000fe20008000858 */
[----:B------:R-:W-:Y:S01]  /*5550*/  FMNMX.FTZ R64, R54, R15, !PT ;  /* 0x0000000f36407209 */ /* 0x000fe20007810000 */
[----:B------:R-:W-:Y:S01]  /*5560*/  FMUL.FTZ R15, R0, R84 ;  /* 0x00000054000f7220 */ /* 0x000fe20000410000 */
[----:B------:R-:W-:Y:S01]  /*5570*/  ISETP.GT.AND P3, PT, R47, 0x61, PT ;  /* 0x000000612f00780c */ /* 0x000fe20003f64270 */
[----:B------:R-:W-:Y:S01]  /*5580*/  MUFU.TANH R77, R77 ;  /* 0x0000004d004d7308 */ /* 0x000fe20000002400 */
[----:B------:R-:W-:Y:S01]  /*5590*/  FSEL R56, R56, -INF , P2 ;  /* 0xff80000038387808 */ /* 0x000fe20001000000 */
[----:B------:R-:W-:Y:S01]  /*55a0*/  UIADD3 UR6, UR11, 0x4, URZ ;  /* 0x000000040b067890 */ /* 0x000fe2000fffe03f */
[----:B------:R-:W-:Y:S01]  /*55b0*/  FMNMX.FTZ R65, R55, R64, !PT ;  /* 0x0000004037417209 */ /* 0x000fe20007810000 */
[----:B------:R-:W-:Y:S01]  /*55c0*/  UMOV UR7, 0x40000040 ;  /* 0x4000004000077882 */ /* 0x000fe20000000000 */
[----:B------:R-:W-:-:S02]  /*55d0*/  ISETP.GT.AND P2, PT, R47, 0x68, PT ;  /* 0x000000682f00780c */ /* 0x000fc40003f44270 */
[----:B------:R-:W-:Y:S01]  /*55e0*/  FSEL R57, R57, -INF , P3 ;  /* 0xff80000039397808 */ /* 0x000fe20001800000 */
[----:B------:R-:W0:Y:S01]  /*55f0*/  MUFU.TANH R15, R15 ;  /* 0x0000000f000f7308 */ /* 0x000e220000002400 */
[----:B------:R-:W-:Y:S02]  /*5600*/  FMNMX.FTZ R64, R56, R65, !PT ;  /* 0x0000004138407209 */ /* 0x000fe40007810000 */
[----:B------:R-:W-:Y:S02]  /*5610*/  ISETP.GT.AND P3, PT, R47, 0x69, PT ;  /* 0x000000692f00780c */ /* 0x000fe40003f64270 */
[----:B------:R-:W-:Y:S02]  /*5620*/  FSEL R59, R59, -INF , P2 ;  /* 0xff8000003b3b7808 */ /* 0x000fe40001000000 */
[----:B------:R-:W-:Y:S01]  /*5630*/  FMNMX.FTZ R64, R57, R64, !PT ;  /* 0x0000004039407209 */ /* 0x000fe20007810000 */
[----:B------:R-:W3:Y:S01]  /*5640*/  MUFU.TANH R65, R85 ;  /* 0x0000005500417308 */ /* 0x000ee20000002400 */
[----:B------:R-:W-:-:S02]  /*5650*/  ISETP.GT.AND P2, PT, R47, 0x70, PT ;  /* 0x000000702f00780c */ /* 0x000fc40003f44270 */
[----:B-1----:R-:W-:Y:S02]  /*5660*/  FSEL R58, R58, -INF , P3 ;  /* 0xff8000003a3a7808 */ /* 0x002fe40001800000 */
[----:B------:R-:W-:Y:S01]  /*5670*/  FMNMX.FTZ R69, R59, R64, !PT ;  /* 0x000000403b457209 */ /* 0x000fe20007810000 */
[----:B------:R-:W-:Y:S01]  /*5680*/  FMUL.FTZ R64, R0, R63 ;  /* 0x0000003f00407220 */ /* 0x000fe20000410000 */
[C---:B------:R-:W-:Y:S02]  /*5690*/  ISETP.GT.AND P3, PT, R47.reuse, 0x71, PT ;  /* 0x000000712f00780c */ /* 0x040fe40003f64270 */
[----:B--2---:R-:W-:Y:S02]  /*56a0*/  FSEL R60, R60, -INF , P2 ;  /* 0xff8000003c3c7808 */ /* 0x004fe40001000000 */
[----:B------:R-:W-:Y:S01]  /*56b0*/  FMNMX.FTZ R69, R58, R69, !PT ;  /* 0x000000453a457209 */ /* 0x000fe20007810000 */
[----:B------:R-:W1:Y:S01]  /*56c0*/  MUFU.TANH R64, R64 ;  /* 0x0000004000407308 */ /* 0x000e620000002400 */
[----:B------:R-:W-:-:S02]  /*56d0*/  ISETP.GT.AND P2, PT, R47, 0x78, PT ;  /* 0x000000782f00780c */ /* 0x000fc40003f44270 */
[----:B------:R-:W-:Y:S02]  /*56e0*/  FSEL R61, R61, -INF , P3 ;  /* 0xff8000003d3d7808 */ /* 0x000fe40001800000 */
[----:B------:R-:W-:Y:S01]  /*56f0*/  FMNMX.FTZ R68, R60, R69, !PT ;  /* 0x000000453c447209 */ /* 0x000fe20007810000 */
[C---:B------:R-:W-:Y:S01]  /*5700*/  FMUL.FTZ R69, R0.reuse, R71 ;  /* 0x0000004700457220 */ /* 0x040fe20000410000 */
[C---:B------:R-:W-:Y:S01]  /*5710*/  ISETP.GT.AND P3, PT, R47.reuse, 0x79, PT ;  /* 0x000000792f00780c */ /* 0x040fe20003f64270 */
[----:B------:R-:W-:Y:S01]  /*5720*/  VIADD R47, R47, 0x8 ;  /* 0x000000082f2f7836 */ /* 0x000fe20000000000 */
[----:B0-----:R-:W-:Y:S01]  /*5730*/  FSEL R63, R15, -INF , P2 ;  /* 0xff8000000f3f7808 */ /* 0x001fe20001000000 */
[C---:B------:R-:W-:Y:S01]  /*5740*/  FMUL.FTZ R71, R0.reuse, R75 ;  /* 0x0000004b00477220 */ /* 0x040fe20000410000 */
[----:B------:R-:W-:Y:S01]  /*5750*/  FMNMX.FTZ R68, R61, R68, !PT ;  /* 0x000000443d447209 */ /* 0x000fe20007810000 */
[----:B------:R-:W-:Y:S01]  /*5760*/  MUFU.TANH R69, R69 ;  /* 0x0000004500457308 */ /* 0x000fe20000002400 */
[----:B---3--:R-:W-:Y:S01]  /*5770*/  FSEL R65, R65, -INF , P3 ;  /* 0xff80000041417808 */ /* 0x008fe20001800000 */
[----:B------:R-:W-:Y:S01]  /*5780*/  FMUL.FTZ R75, R0, R83 ;  /* 0x00000053004b7220 */ /* 0x000fe20000410000 */
[----:B------:R-:W-:-:S02]  /*5790*/  FMNMX.FTZ R68, R63, R68, !PT ;  /* 0x000000443f447209 */ /* 0x000fc40007810000 */
[----:B------:R-:W-:Y:S02]  /*57a0*/  ISETP.GT.AND P3, PT, R47, RZ, PT ;  /* 0x000000ff2f00720c */ /* 0x000fe40003f64270 */
[----:B------:R-:W-:Y:S01]  /*57b0*/  FMNMX.FTZ R15, R65, R68, !PT ;  /* 0x00000044410f7209 */ /* 0x000fe20007810000 */
[C---:B------:R-:W-:Y:S01]  /*57c0*/  FMUL.FTZ R68, R0.reuse, R70 ;  /* 0x0000004600447220 */ /* 0x040fe20000410000 */
[----:B------:R-:W-:Y:S01]  /*57d0*/  ISETP.GT.AND P4, PT, R47, 0x1, PT ;  /* 0x000000012f00780c */ /* 0x000fe20003f84270 */
[C---:B------:R-:W-:Y:S01]  /*57e0*/  FMUL.FTZ R70, R0.reuse, R74 ;  /* 0x0000004a00467220 */ /* 0x040fe20000410000 */
[----:B------:R-:W-:Y:S01]  /*57f0*/  FSEL R9, R9, -INF , P3 ;  /* 0xff80000009097808 */ /* 0x000fe20001800000 */
[----:B------:R-:W0:Y:S01]  /*5800*/  SHFL.BFLY PT, R72, R15, 0x2, 0x1f ;  /* 0x0c401f000f487f89 */ /* 0x000e2200000e0000 */
[----:B------:R-:W-:Y:S01]  /*5810*/  ISETP.GT.AND P3, PT, R47, 0x8, PT ;  /* 0x000000082f00780c */ /* 0x000fe20003f64270 */
[----:B------:R-:W-:Y:S01]  /*5820*/  FMUL.FTZ R74, R0, R82 ;  /* 0x00000052004a7220 */ /* 0x000fe20000410000 */
[----:B------:R-:W-:Y:S01]  /*5830*/  FSEL R10, R10, -INF , P4 ;  /* 0xff8000000a0a7808 */ /* 0x000fe20002000000 */
[----:B------:R-:W2:Y:S01]  /*5840*/  MUFU.TANH R68, R68 ;  /* 0x0000004400447308 */ /* 0x000ea20000002400 */
[----:B------:R-:W-:-:S02]  /*5850*/  FMNMX.FTZ R81, R9, R6, !PT ;  /* 0x0000000609517209 */ /* 0x000fc40007810000 */
[----:B------:R-:W-:Y:S02]  /*5860*/  ISETP.GT.AND P4, PT, R47, 0x9, PT ;  /* 0x000000092f00780c */ /* 0x000fe40003f84270 */
[----:B------:R-:W-:Y:S02]  /*5870*/  FSEL R13, R13, -INF , P3 ;  /* 0xff8000000d0d7808 */ /* 0x000fe40001800000 */
[----:B------:R-:W-:Y:S01]  /*5880*/  FMNMX.FTZ R80, R10, R81, !PT ;  /* 0x000000510a507209 */ /* 0x000fe20007810000 */
[----:B------:R-:W3:Y:S01]  /*5890*/  MUFU.TANH R70, R70 ;  /* 0x0000004600467308 */ /* 0x000ee20000002400 */
[C---:B------:R-:W-:Y:S02]  /*58a0*/  ISETP.GT.AND P3, PT, R47.reuse, 0x10, PT ;  /* 0x000000102f00780c */ /* 0x040fe40003f64270 */
[----:B------:R-:W-:Y:S02]  /*58b0*/  FSEL R14, R14, -INF , P4 ;  /* 0xff8000000e0e7808 */ /* 0x000fe40002000000 */
[----:B------:R-:W-:-:S02]  /*58c0*/  ISETP.GT.AND P4, PT, R47, 0x11, PT ;  /* 0x000000112f00780c */ /* 0x000fc40003f84270 */
[----:B------:R-:W-:Y:S01]  /*58d0*/  FSEL R21, R21, -INF , P3 ;  /* 0xff80000015157808 */ /* 0x000fe20001800000 */
[----:B------:R-:W4:Y:S01]  /*58e0*/  MUFU.TANH R71, R71 ;  /* 0x0000004700477308 */ /* 0x000f220000002400 */
[----:B------:R-:W-:Y:S02]  /*58f0*/  ISETP.GT.AND P3, PT, R47, 0x18, PT ;  /* 0x000000182f00780c */ /* 0x000fe40003f64270 */
[----:B------:R-:W-:Y:S02]  /*5900*/  FSEL R24, R24, -INF , P4 ;  /* 0xff80000018187808 */ /* 0x000fe40002000000 */
[----:B0-----:R-:W-:Y:S01]  /*5910*/  FMNMX.FTZ R76, R15, R72, !PT ;  /* 0x000000480f4c7209 */ /* 0x001fe20007810000 */
[C---:B------:R-:W-:Y:S01]  /*5920*/  FMUL.FTZ R72, R0.reuse, R78 ;  /* 0x0000004e00487220 */ /* 0x040fe20000410000 */
[----:B------:R-:W-:Y:S01]  /*5930*/  ISETP.GT.AND P4, PT, R47, 0x19, PT ;  /* 0x000000192f00780c */ /* 0x000fe20003f84270 */
[----:B------:R-:W-:Y:S01]  /*5940*/  MUFU.TANH R74, R74 ;  /* 0x0000004a004a7308 */ /* 0x000fe20000002400 */
[----:B------:R-:W-:Y:S01]  /*5950*/  FSEL R27, R27, -INF , P3 ;  /* 0xff8000001b1b7808 */ /* 0x000fe20001800000 */
[----:B------:R-:W0:Y:S01]  /*5960*/  SHFL.BFLY PT, R15, R76, 0x1, 0x1f ;  /* 0x0c201f004c0f7f89 */ /* 0x000e2200000e0000 */
[----:B------:R-:W-:Y:S01]  /*5970*/  ISETP.GT.AND P3, PT, R47, 0x20, PT ;  /* 0x000000202f00780c */ /* 0x000fe20003f64270 */
[----:B------:R-:W-:Y:S01]  /*5980*/  FMUL.FTZ R78, R0, R87 ;  /* 0x00000057004e7220 */ /* 0x000fe20000410000 */
[----:B------:R-:W-:-:S02]  /*5990*/  FSEL R28, R28, -INF , P4 ;  /* 0xff8000001c1c7808 */ /* 0x000fc40002000000 */
[----:B------:R-:W-:Y:S01]  /*59a0*/  ISETP.GT.AND P4, PT, R47, 0x21, PT ;  /* 0x000000212f00780c */ /* 0x000fe20003f84270 */
[----:B------:R-:W5:Y:S01]  /*59b0*/  MUFU.TANH R72, R72 ;  /* 0x0000004800487308 */ /* 0x000f620000002400 */
[----:B------:R-:W-:Y:S02]  /*59c0*/  FSEL R31, R31, -INF , P3 ;  /* 0xff8000001f1f7808 */ /* 0x000fe40001800000 */
[C---:B------:R-:W-:Y:S02]  /*59d0*/  ISETP.GT.AND P3, PT, R47.reuse, 0x28, PT ;  /* 0x000000282f00780c */ /* 0x040fe40003f64270 */
[----:B------:R-:W-:Y:S02]  /*59e0*/  FSEL R32, R32, -INF , P4 ;  /* 0xff80000020207808 */ /* 0x000fe40002000000 */
[----:B------:R-:W-:Y:S01]  /*59f0*/  ISETP.GT.AND P4, PT, R47, 0x29, PT ;  /* 0x000000292f00780c */ /* 0x000fe20003f84270 */
[----:B------:R-:W5:Y:S01]  /*5a00*/  MUFU.TANH R75, R75 ;  /* 0x0000004b004b7308 */ /* 0x000f620000002400 */
[----:B------:R-:W-:-:S02]  /*5a10*/  FSEL R35, R35, -INF , P3 ;  /* 0xff80000023237808 */ /* 0x000fc40001800000 */
[C---:B------:R-:W-:Y:S02]  /*5a20*/  ISETP.GT.AND P3, PT, R47.reuse, 0x30, PT ;  /* 0x000000302f00780c */ /* 0x040fe40003f64270 */
[----:B------:R-:W-:Y:S02]  /*5a30*/  FSEL R36, R36, -INF , P4 ;  /* 0xff80000024247808 */ /* 0x000fe40002000000 */
[----:B------:R-:W-:Y:S01]  /*5a40*/  ISETP.GT.AND P4, PT, R47, 0x31, PT ;  /* 0x000000312f00780c */ /* 0x000fe20003f84270 */
[----:B------:R-:W5:Y:S01]  /*5a50*/  MUFU.TANH R78, R78 ;  /* 0x0000004e004e7308 */ /* 0x000f620000002400 */
[----:B------:R-:W-:Y:S01]  /*5a60*/  FSEL R39, R39, -INF , P3 ;  /* 0xff80000027277808 */ /* 0x000fe20001800000 */
[----:B------:R-:W-:Y:S02]  /*5a70*/  WARPGROUP.DEPBAR.LE gsb0, 0x0 ;  /* 0x00008000000079c5 */ /* 0x000fe40000010000 */
[----:B0-----:R-:W-:Y:S01]  /*5a80*/  FMNMX.FTZ R15, R76, R15, !PT ;  /* 0x0000000f4c0f7209 */ /* 0x001fe20007810000 */
[----:B------:R-:W-:Y:S01]  /*5a90*/  IMAD.U32 R76, RZ, RZ, UR10 ;  /* 0x0000000aff4c7e24 */ /* 0x000fe2000f8e00ff */
[----:B------:R-:W-:Y:S01]  /*5aa0*/  ISETP.GT.AND P3, PT, R47, 0x38, PT ;  /* 0x000000382f00780c */ /* 0x000fe20003f64270 */
[----:B------:R-:W-:Y:S01]  /*5ab0*/  WARPGROUP.ARRIVE ;  /* 0x00000000000079c5 */ /* 0x000fe20000000000 */
[C---:B------:R-:W-:Y:S01]  /*5ac0*/  FSETP.NEU.FTZ.AND P2, PT, R15.reuse, -INF , PT ;  /* 0xff8000000f00780b */ /* 0x040fe20003f5d000 */
[----:B------:R-:W-:-:S01]  /*5ad0*/  FFMA.FTZ R76, R15, R76, -8 ;  /* 0xc10000000f4c7423 */ /* 0x000fc2000001004c */
[----:B------:R-:W-:-:S02]  /*5ae0*/  FSEL R40, R40, -INF , P4 ;  /* 0xff80000028287808 */ /* 0x000fc40002000000 */
[----:B------:R-:W-:Y:S01]  /*5af0*/  ISETP.GT.AND P4, PT, R47, 0x39, PT ;  /* 0x000000392f00780c */ /* 0x000fe20003f84270 */
[----:B------:R-:W-:Y:S01]  /*5b00*/  QGMMA.64x96x32.F32.E4M3.E4M3 R88, R140, gdesc[UR4], R88, gsb0 ;  /* 0x016000048c587df3 */ /* 0x000fe20008000858 */
[----:B------:R-:W-:Y:S01]  /*5b10*/  FSEL R76, R76, RZ, P2 ;  /* 0x000000ff4c4c7208 */ /* 0x000fe20001000000 */
[----:B------:R-:W-:Y:S01]  /*5b20*/  UIADD3 UR6, UR11, 0x6, URZ ;  /* 0x000000060b067890 */ /* 0x000fe2000fffe03f */
[----:B------:R-:W-:Y:S01]  /*5b30*/  FSEL R43, R43, -INF , P3 ;  /* 0xff8000002b2b7808 */ /* 0x000fe20001800000 */
[----:B------:R-:W-:Y:S01]  /*5b40*/  UMOV UR7, 0x40000040 ;  /* 0x4000004000077882 */ /* 0x000fe20000000000 */
[----:B------:R-:W-:Y:S01]  /*5b50*/  ISETP.GT.AND P3, PT, R47, 0x40, PT ;  /* 0x000000402f00780c */ /* 0x000fe20003f64270 */
[--C-:B------:R-:W-:Y:S01]  /*5b60*/  FFMA.FTZ R79, R8, UR10, -R76.reuse ;  /* 0x0000000a084f7c23 */ /* 0x100fe2000801084c */
[----:B------:R-:W-:-:S01]  /*5b70*/  FFMA.FTZ R8, R11, UR10, -R76 ;  /* 0x0000000a0b087c23 */ /* 0x000fc2000801084c */
[--C-:B------:R-:W-:Y:S01]  /*5b80*/  FFMA.FTZ R11, R12, UR10, -R76.reuse ;  /* 0x0000000a0c0b7c23 */ /* 0x100fe2000801084c */
[----:B------:R-:W-:-:S01]  /*5b90*/  FFMA.FTZ R12, R51, UR10, -R76 ;  /* 0x0000000a330c7c23 */ /* 0x000fc2000801084c */
[----:B------:R-:W-:Y:S01]  /*5ba0*/  FMNMX.FTZ R51, R13, R80, !PT ;  /* 0x000000500d337209 */ /* 0x000fe20007810000 */
[----:B------:R-:W-:-:S01]  /*5bb0*/  FFMA.FTZ R82, R20, UR10, -R76 ;  /* 0x0000000a14527c23 */ /* 0x000fc2000801084c */
[----:B------:R-:W-:Y:S01]  /*5bc0*/  FSEL R44, R44, -INF , P4 ;  /* 0xff8000002c2c7808 */ /* 0x000fe20002000000 */
[----:B------:R-:W-:-:S01]  /*5bd0*/  FFMA.FTZ R50, R50, UR10, -R76 ;  /* 0x0000000a32327c23 */ /* 0x000fc2000801084c */
[----:B------:R-:W-:Y:S01]  /*5be0*/  FMNMX.FTZ R20, R14, R51, !PT ;  /* 0x000000330e147209 */ /* 0x000fe20007810000 */
[----:B------:R-:W-:Y:S01]  /*5bf0*/  MUFU.EX2 R79, R79 ;  /* 0x0000004f004f7308 */ /* 0x000fe20000000800 */
[----:B------:R-:W-:Y:S01]  /*5c00*/  ISETP.GT.AND P4, PT, R47, 0x41, PT ;  /* 0x000000412f00780c */ /* 0x000fe20003f84270 */
[--C-:B------:R-:W-:Y:S01]  /*5c10*/  FFMA.FTZ R4, R4, UR10, -R76.reuse ;  /* 0x0000000a04047c23 */ /* 0x100fe2000801084c */
[----:B------:R-:W-:Y:S01]  /*5c20*/  FMNMX.FTZ R81, R21, R20, !PT ;  /* 0x0000001415517209 */ /* 0x000fe20007810000 */
[--C-:B------:R-:W-:Y:S01]  /*5c30*/  FFMA.FTZ R20, R25, UR10, -R76.reuse ;  /* 0x0000000a19147c23 */ /* 0x100fe2000801084c */
[----:B------:R-:W-:Y:S01]  /*5c40*/  FSEL R46, R46, -INF , P3 ;  /* 0xff8000002e2e7808 */ /* 0x000fe20001800000 */
[--C-:B------:R-:W-:Y:S01]  /*5c50*/  FFMA.FTZ R45, R45, UR10, -R76.reuse ;  /* 0x0000000a2d2d7c23 */ /* 0x100fe2000801084c */
[----:B------:R-:W-:Y:S01]  /*5c60*/  FMNMX.FTZ R80, R24, R81, !PT ;  /* 0x0000005118507209 */ /* 0x000fe20007810000 */
[----:B------:R0:W-:Y:S01]  /*5c70*/  MUFU.EX2 R51, R82 ;  /* 0x0000005200337308 */ /* 0x0001e20000000800 */
[----:B------:R-:W-:Y:S01]  /*5c80*/  ISETP.GT.AND P3, PT, R47, 0x48, PT ;  /* 0x000000482f00780c */ /* 0x000fe20003f64270 */
[--C-:B------:R-:W-:Y:S01]  /*5c90*/  FFMA.FTZ R7, R7, UR10, -R76.reuse ;  /* 0x0000000a07077c23 */ /* 0x100fe2000801084c */
[----:B------:R-:W-:Y:S01]  /*5ca0*/  FMNMX.FTZ R25, R27, R80, !PT ;  /* 0x000000501b197209 */ /* 0x000fe20007810000 */
[----:B------:R-:W-:Y:S01]  /*5cb0*/  FFMA.FTZ R52, R52, UR10, -R76 ;  /* 0x0000000a34347c23 */ /* 0x000fe2000801084c */
[----:B------:R-:W-:-:S02]  /*5cc0*/  FSEL R48, R48, -INF , P4 ;  /* 0xff80000030307808 */ /* 0x000fc40002000000 */
[----:B------:R-:W-:Y:S01]  /*5cd0*/  ISETP.GT.AND P4, PT, R47, 0x49, PT ;  /* 0x000000492f00780c */ /* 0x000fe20003f84270 */
[----:B------:R-:W-:Y:S01]  /*5ce0*/  MUFU.EX2 R50, R50 ;  /* 0x0000003200327308 */ /* 0x000fe20000000800 */
[----:B0-----:R-:W-:-:S01]  /*5cf0*/  FFMA.FTZ R82, R26, UR10, -R76 ;  /* 0x0000000a1a527c23 */ /* 0x001fc2000801084c */
[----:B------:R-:W-:Y:S02]  /*5d00*/  FMNMX.FTZ R26, R28, R25, !PT ;  /* 0x000000191c1a7209 */ /* 0x000fe40007810000 */
[----:B------:R-:W-:Y:S02]  /*5d10*/  FSEL R62, R62, -INF , P3 ;  /* 0xff8000003e3e7808 */ /* 0x000fe40001800000 */
[----:B------:R-:W-:Y:S01]  /*5d20*/  FMNMX.FTZ R81, R31, R26, !PT ;  /* 0x0000001a1f517209 */ /* 0x000fe20007810000 */
[----:B------:R-:W-:-:S01]  /*5d30*/  FFMA.FTZ R26, R29, UR10, -R76 ;  /* 0x0000000a1d1a7c23 */ /* 0x000fc2000801084c */
[----:B------:R0:W-:Y:S01]  /*5d40*/  MUFU.EX2 R25, R82 ;  /* 0x0000005200197308 */ /* 0x0001e20000000800 */
[----:B------:R-:W-:-:S02]  /*5d50*/  ISETP.GT.AND P3, PT, R47, 0x50, PT ;  /* 0x000000502f00780c */ /* 0x000fc40003f64270 */
[----:B------:R-:W-:Y:S02]  /*5d60*/  FMNMX.FTZ R80, R32, R81, !PT ;  /* 0x0000005120507209 */ /* 0x000fe40007810000 */
[----:B-1----:R-:W-:Y:S02]  /*5d70*/  FSEL R64, R64, -INF , P4 ;  /* 0xff80000040407808 */ /* 0x002fe40002000000 */
[----:B------:R-:W-:Y:S01]  /*5d80*/  FMNMX.FTZ R29, R35, R80, !PT ;  /* 0x00000050231d7209 */ /* 0x000fe20007810000 */
[----:B------:R-:W-:Y:S01]  /*5d90*/  MUFU.EX2 R8, R8 ;  /* 0x0000000800087308 */ /* 0x000fe20000000800 */
[----:B0-----:R-:W-:-:S01]  /*5da0*/  FFMA.FTZ R82, R30, UR10, -R76 ;  /* 0x0000000a1e527c23 */ /* 0x001fc2000801084c */
[----:B------:R-:W-:Y:S02]  /*5db0*/  ISETP.GT.AND P4, PT, R47, 0x51, PT ;  /* 0x000000512f00780c */ /* 0x000fe40003f84270 */
[----:B------:R-:W-:Y:S02]  /*5dc0*/  FMNMX.FTZ R30, R36, R29, !PT ;  /* 0x0000001d241e7209 */ /* 0x000fe40007810000 */
[----:B------:R-:W-:-:S02]  /*5dd0*/  FSEL R66, R66, -INF , P3 ;  /* 0xff80000042427808 */ /* 0x000fc40001800000 */
[----:B------:R-:W-:Y:S01]  /*5de0*/  FMNMX.FTZ R81, R39, R30, !PT ;  /* 0x0000001e27517209 */ /* 0x000fe20007810000 */
[--C-:B------:R-:W-:Y:S01]  /*5df0*/  FFMA.FTZ R30, R33, UR10, -R76.reuse ;  /* 0x0000000a211e7c23 */ /* 0x100fe2000801084c */
[----:B------:R-:W-:Y:S01]  /*5e00*/  ISETP.GT.AND P3, PT, R47, 0x58, PT ;  /* 0x000000582f00780c */ /* 0x000fe20003f64270 */
[----:B------:R0:W-:Y:S01]  /*5e10*/  MUFU.EX2 R29, R82 ;  /* 0x00000052001d7308 */ /* 0x0001e20000000800 */
[----:B------:R-:W-:Y:S02]  /*5e20*/  FMNMX.FTZ R80, R40, R81, !PT ;  /* 0x0000005128507209 */ /* 0x000fe40007810000 */
[----:B------:R-:W-:Y:S02]  /*5e30*/  FSEL R67, R67, -INF , P4 ;  /* 0xff80000043437808 */ /* 0x000fe40002000000 */
[----:B------:R-:W-:Y:S01]  /*5e40*/  FMNMX.FTZ R33, R43, R80, !PT ;  /* 0x000000502b217209 */ /* 0x000fe20007810000 */
[--C-:B------:R-:W-:Y:S01]  /*5e50*/  FFMA.FTZ R80, R34, UR10, -R76.reuse ;  /* 0x0000000a22507c23 */ /* 0x100fe2000801084c */
[----:B------:R-:W-:-:S01]  /*5e60*/  FFMA.FTZ R34, R37, UR10, -R76 ;  /* 0x0000000a25227c23 */ /* 0x000fc2000801084c */
[--C-:B------:R-:W-:Y:S01]  /*5e70*/  FFMA.FTZ R37, R38, UR10, -R76.reuse ;  /* 0x0000000a26257c23 */ /* 0x100fe2000801084c */
[----:B------:R-:W-:Y:S01]  /*5e80*/  FMNMX.FTZ R81, R44, R33, !PT ;  /* 0x000000212c517209 */ /* 0x000fe20007810000 */
[----:B0-----:R-:W-:Y:S01]  /*5e90*/  FFMA.FTZ R82, R41, UR10, -R76 ;  /* 0x0000000a29527c23 */ /* 0x001fe2000801084c */
[----:B------:R-:W-:Y:S01]  /*5ea0*/  ISETP.GT.AND P4, PT, R47, 0x59, PT ;  /* 0x000000592f00780c */ /* 0x000fe20003f84270 */
[----:B------:R0:W-:Y:S01]  /*5eb0*/  MUFU.EX2 R33, R80 ;  /* 0x0000005000217308 */ /* 0x0001e20000000800 */
[----:B------:R-:W-:-:S02]  /*5ec0*/  FMNMX.FTZ R81, R46, R81, !PT ;  /* 0x000000512e517209 */ /* 0x000fc40007810000 */
[----:B--2---:R-:W-:Y:S02]  /*5ed0*/  FSEL R68, R68, -INF , P3 ;  /* 0xff80000044447808 */ /* 0x004fe40001800000 */
[----:B------:R-:W-:Y:S02]  /*5ee0*/  FMNMX.FTZ R81, R48, R81, !PT ;  /* 0x0000005130517209 */ /* 0x000fe40007810000 */
[----:B------:R-:W-:Y:S01]  /*5ef0*/  ISETP.GT.AND P3, PT, R47, 0x60, PT ;  /* 0x000000602f00780c */ /* 0x000fe20003f64270 */
[----:B------:R-:W-:Y:S01]  /*5f00*/  MUFU.EX2 R11, R11 ;  /* 0x0000000b000b7308 */ /* 0x000fe20000000800 */
[----:B------:R-:W-:Y:S02]  /*5f10*/  FMNMX.FTZ R81, R62, R81, !PT ;  /* 0x000000513e517209 */ /* 0x000fe40007810000 */
[----:B------:R-:W-:Y:S02]  /*5f20*/  FSEL R69, R69, -INF , P4 ;  /* 0xff80000045457808 */ /* 0x000fe40002000000 */
[----:B------:R-:W-:-:S02]  /*5f30*/  FMNMX.FTZ R81, R64, R81, !PT ;  /* 0x0000005140517209 */ /* 0x000fc40007810000 */
[----:B------:R-:W-:Y:S01]  /*5f40*/  ISETP.GT.AND P4, PT, R47, 0x61, PT ;  /* 0x000000612f00780c */ /* 0x000fe20003f84270 */
[----:B------:R-:W-:Y:S01]  /*5f50*/  MUFU.EX2 R12, R12 ;  /* 0x0000000c000c7308 */ /* 0x000fe20000000800 */
[----:B------:R-:W-:Y:S02]  /*5f60*/  FMNMX.FTZ R38, R66, R81, !PT ;  /* 0x0000005142267209 */ /* 0x000fe40007810000 */
[----:B---3--:R-:W-:Y:S02]  /*5f70*/  FSEL R70, R70, -INF , P3 ;  /* 0xff80000046467808 */ /* 0x008fe40001800000 */
[----:B------:R-:W-:Y:S02]  /*5f80*/  FMNMX.FTZ R41, R67, R38, !PT ;  /* 0x0000002643297209 */ /* 0x000fe40007810000 */
[----:B------:R-:W-:Y:S01]  /*5f90*/  ISETP.GT.AND P3, PT, R47, 0x68, PT ;  /* 0x000000682f00780c */ /* 0x000fe20003f64270 */
[----:B------:R1:W-:Y:S01]  /*5fa0*/  MUFU.EX2 R38, R82 ;  /* 0x0000005200267308 */ /* 0x0003e20000000800 */
[----:B0-----:R-:W-:Y:S01]  /*5fb0*/  FMNMX.FTZ R80, R68, R41, !PT ;  /* 0x0000002944507209 */ /* 0x001fe20007810000 */
[----:B------:R-:W-:Y:S01]  /*5fc0*/  FFMA.FTZ R41, R42, UR10, -R76 ;  /* 0x0000000a2a297c23 */ /* 0x000fe2000801084c */
[----:B----4-:R-:W-:-:S02]  /*5fd0*/  FSEL R71, R71, -INF , P4 ;  /* 0xff80000047477808 */ /* 0x010fc40002000000 */
[----:B------:R-:W-:Y:S02]  /*5fe0*/  FMNMX.FTZ R81, R69, R80, !PT ;  /* 0x0000005045517209 */ /* 0x000fe40007810000 */
[----:B------:R-:W-:Y:S01]  /*5ff0*/  ISETP.GT.AND P4, PT, R47, 0x69, PT ;  /* 0x000000692f00780c */ /* 0x000fe20003f84270 */
[----:B------:R-:W-:Y:S01]  /*6000*/  MUFU.EX2 R20, R20 ;  /* 0x0000001400147308 */ /* 0x000fe20000000800 */
[----:B------:R-:W-:Y:S02]  /*6010*/  FMNMX.FTZ R42, R70, R81, !PT ;  /* 0x00000051462a7209 */ /* 0x000fe40007810000 */
[----:B-----5:R-:W-:Y:S02]  /*6020*/  FSEL R72, R72, -INF , P3 ;  /* 0xff80000048487808 */ /* 0x020fe40001800000 */
[----:B------:R-:W-:Y:S02]  /*6030*/  FMNMX.FTZ R81, R71, R42, !PT ;  /* 0x0000002a47517209 */ /* 0x000fe40007810000 */
[----:B------:R-:W-:Y:S01]  /*6040*/  ISETP.GT.AND P3, PT, R47, 0x70, PT ;  /* 0x000000702f00780c */ /* 0x000fe20003f64270 */
[----:B------:R-:W-:Y:S01]  /*6050*/  MUFU.EX2 R26, R26 ;  /* 0x0000001a001a7308 */ /* 0x000fe20000000800 */
[----:B------:R-:W-:Y:S01]  /*6060*/  FSEL R73, R73, -INF , P4 ;  /* 0xff80000049497808 */ /* 0x000fe20002000000 */
[----:B------:R-:W-:-:S02]  /*6070*/  WARPGROUP.DEPBAR.LE gsb0, 0x0 ;  /* 0x00008000000079c5 */ /* 0x000fc40000010000 */
[----:B------:R-:W-:Y:S01]  /*6080*/  FMNMX.FTZ R42, R72, R81, !PT ;  /* 0x00000051482a7209 */ /* 0x000fe20007810000 */
[----:B------:R-:W-:Y:S01]  /*6090*/  WARPGROUP.ARRIVE ;  /* 0x00000000000079c5 */ /* 0x000fe20000000000 */
[----:B------:R-:W-:Y:S02]  /*60a0*/  ISETP.GT.AND P4, PT, R47, 0x71, PT ;  /* 0x000000712f00780c */ /* 0x000fe40003f84270 */
[----:B------:R-:W-:Y:S01]  /*60b0*/  FSEL R74, R74, -INF , P3 ;  /* 0xff8000004a4a7808 */ /* 0x000fe20001800000 */
[----:B------:R-:W-:Y:S01]  /*60c0*/  MUFU.EX2 R30, R30 ;  /* 0x0000001e001e7308 */ /* 0x000fe20000000800 */
[----:B------:R-:W-:Y:S01]  /*60d0*/  FMNMX.FTZ R81, R73, R42, !PT ;  /* 0x0000002a49517209 */ /* 0x000fe20007810000 */
[----:B------:R-:W-:Y:S01]  /*60e0*/  QGMMA.64x96x32.F32.E4M3.E4M3 R88, R136, gdesc[UR4], R88, gsb0 ;  /* 0x0160000488587df3 */ /* 0x000fe20008000858 */
[----:B------:R-:W-:Y:S02]  /*60f0*/  ISETP.GT.AND P3, PT, R47, 0x78, PT ;  /* 0x000000782f00780c */ /* 0x000fe40003f64270 */
[----:B------:R-:W-:-:S02]  /*6100*/  FSEL R75, R75, -INF , P4 ;  /* 0xff8000004b4b7808 */ /* 0x000fc40002000000 */
[----:B------:R-:W-:Y:S01]  /*6110*/  FMNMX.FTZ R42, R74, R81, !PT ;  /* 0x000000514a2a7209 */ /* 0x000fe20007810000 */
[----:B------:R-:W-:Y:S01]  /*6120*/  MUFU.EX2 R34, R34 ;  /* 0x0000002200227308 */ /* 0x000fe20000000800 */
[----:B------:R-:W-:Y:S02]  /*6130*/  ISETP.GT.AND P4, PT, R47, 0x79, PT ;  /* 0x000000792f00780c */ /* 0x000fe40003f84270 */
[----:B------:R-:W-:Y:S02]  /*6140*/  FSEL R77, R77, -INF , P3 ;  /* 0xff8000004d4d7808 */ /* 0x000fe40001800000 */
[----:B------:R-:W-:Y:S02]  /*6150*/  FMNMX.FTZ R42, R75, R42, !PT ;  /* 0x0000002a4b2a7209 */ /* 0x000fe40007810000 */
[----:B------:R-:W-:Y:S01]  /*6160*/  FSEL R78, R78, -INF , P4 ;  /* 0xff8000004e4e7808 */ /* 0x000fe20002000000 */
[----:B------:R-:W-:Y:S01]  /*6170*/  MUFU.EX2 R37, R37 ;  /* 0x0000002500257308 */ /* 0x000fe20000000800 */
        /* <DEDUP_REMOVED lines=8> */
[----:B------:R-:W-:-:S01]  /*6200*/  FFMA.FTZ R57, R60, UR10, -R76 ;  /* 0x0000000a3c397c23 */ /* 0x000fc2000801084c */
[----:B------:R-:W0:Y:S01]  /*6210*/  SHFL.BFLY PT, R81, R80, 0x2, 0x1f ;  /* 0x0c401f0050517f89 */ /* 0x000e2200000e0000 */
[----:B------:R-:W-:-:S01]  /*6220*/  FFMA.FTZ R60, R61, UR10, -R76 ;  /* 0x0000000a3d3c7c23 */ /* 0x000fc2000801084c */
[----:B------:R-:W-:-:S02]  /*6230*/  IMAD.U32 R61, RZ, RZ, UR10 ;  /* 0x0000000aff3d7e24 */ /* 0x000fc4000f8e00ff */
[----:B------:R-:W-:-:S01]  /*6240*/  FFMA.FTZ R55, R59, UR10, -R76 ;  /* 0x0000000a3b377c23 */ /* 0x000fc2000801084c */
[--C-:B------:R-:W-:Y:S01]  /*6250*/  FFMA.FTZ R59, R63, UR10, -R76.reuse ;  /* 0x0000000a3f3b7c23 */ /* 0x100fe2000801084c */
[----:B------:R-:W-:Y:S08]  /*6260*/  MUFU.EX2 R41, R41 ;  /* 0x0000002900297308 */ /* 0x000ff00000000800 */
[----:B------:R-:W-:Y:S08]  /*6270*/  MUFU.EX2 R4, R4 ;  /* 0x0000000400047308 */ /* 0x000ff00000000800 */
[----:B------:R-:W-:Y:S01]  /*6280*/  MUFU.EX2 R45, R45 ;  /* 0x0000002d002d7308 */ /* 0x000fe20000000800 */
[----:B0-----:R-:W-:Y:S01]  /*6290*/  FMNMX.FTZ R81, R80, R81, !PT ;  /* 0x0000005150517209 */ /* 0x001fe20007810000 */
[--C-:B------:R-:W-:Y:S01]  /*62a0*/  FFMA.FTZ R80, R58, UR10, -R76.reuse ;  /* 0x0000000a3a507c23 */ /* 0x100fe2000801084c */
[----:B------:R-:W-:-:S03]  /*62b0*/  FFMA.FTZ R76, R65, UR10, -R76 ;  /* 0x0000000a414c7c23 */ /* 0x000fc6000801084c */
[----:B-1----:R-:W0:Y:S02]  /*62c0*/  SHFL.BFLY PT, R82, R81, 0x1, 0x1f ;  /* 0x0c201f0051527f89 */ /* 0x002e2400000e0000 */
[----:B------:R-:W-:Y:S08]  /*62d0*/  MUFU.EX2 R7, R7 ;  /* 0x0000000700077308 */ /* 0x000ff00000000800 */
[----:B------:R-:W-:Y:S08]  /*62e0*/  MUFU.EX2 R42, R42 ;  /* 0x0000002a002a7308 */ /* 0x000ff00000000800 */
[----:B------:R-:W-:Y:S01]  /*62f0*/  MUFU.EX2 R47, R47 ;  /* 0x0000002f002f7308 */ /* 0x000fe20000000800 */
[----:B0-----:R-:W-:-:S07]  /*6300*/  FMNMX.FTZ R58, R81, R82, !PT ;  /* 0x00000052513a7209 */ /* 0x001fce0007810000 */
[----:B------:R-:W-:Y:S01]  /*6310*/  MUFU.EX2 R52, R52 ;  /* 0x0000003400347308 */ /* 0x000fe20000000800 */
[----:B------:R-:W-:Y:S02]  /*6320*/  FSEL R82, R15, RZ, P2 ;  /* 0x000000ff0f527208 */ /* 0x000fe40001000000 */
[C---:B------:R-:W-:Y:S01]  /*6330*/  FSETP.NEU.FTZ.AND P2, PT, R58.reuse, -INF , PT ;  /* 0xff8000003a00780b */ /* 0x040fe20003f5d000 */
[----:B------:R-:W-:-:S02]  /*6340*/  FFMA.FTZ R61, R58, R61, -8 ;  /* 0xc10000003a3d7423 */ /* 0x000fc4000001003d */
[----:B------:R-:W-:Y:S01]  /*6350*/  FADD.FTZ R82, -R82, R5 ;  /* 0x0000000552527221 */ /* 0x000fe20000010100 */
[----:B------:R-:W-:Y:S01]  /*6360*/  FSEL R63, R58, RZ, P2 ;  /* 0x000000ff3a3f7208 */ /* 0x000fe20001000000 */
[----:B------:R-:W-:Y:S01]  /*6370*/  MUFU.EX2 R49, R49 ;  /* 0x0000003100317308 */ /* 0x000fe20000000800 */
[----:B------:R-:W-:Y:S01]  /*6380*/  FSEL R61, R61, RZ, P2 ;  /* 0x000000ff3d3d7208 */ /* 0x000fe20001000000 */
[----:B------:R-:W-:-:S02]  /*6390*/  FMUL.FTZ R5, R82, UR10 ;  /* 0x0000000a52057c20 */ /* 0x000fc40008410000 */
[----:B------:R-:W-:-:S02]  /*63a0*/  FADD.FTZ R63, -R63, R6 ;  /* 0x000000063f3f7221 */ /* 0x000fc40000010100 */
[--C-:B------:R-:W-:Y:S01]  /*63b0*/  FFMA.FTZ R9, R9, UR10, -R61.reuse ;  /* 0x0000000a09097c23 */ /* 0x100fe2000801083d */
[----:B------:R-:W-:-:S01]  /*63c0*/  FFMA.FTZ R10, R10, UR10, -R61 ;  /* 0x0000000a0a0a7c23 */ /* 0x000fc2000801083d */
[----:B------:R-:W-:Y:S01]  /*63d0*/  FMUL.FTZ R82, R63, UR10 ;  /* 0x0000000a3f527c20 */ /* 0x000fe20008410000 */
        /* <DEDUP_REMOVED lines=20> */
[----:B------:R-:W-:Y:S01]  /*6520*/  FFMA.FTZ R40, R40, UR10, -R61 ;  /* 0x0000000a28287c23 */ /* 0x000fe2000801083d */
[----:B------:R-:W-:-:S01]  /*6530*/  FADD.FTZ R81, R79, R48 ;  /* 0x000000304f517221 */ /* 0x000fc20000010000 */
[--C-:B------:R-:W-:Y:S01]  /*6540*/  FFMA.FTZ R67, R67, UR10, -R61.reuse ;  /* 0x0000000a43437c23 */ /* 0x100fe2000801083d */
[----:B------:R-:W-:-:S01]  /*6550*/  FFMA.FTZ R69, R69, UR10, -R61 ;  /* 0x0000000a45457c23 */ /* 0x000fc2000801083d */
[----:B------:R-:W0:Y:S01]  /*6560*/  MUFU.EX2 R10, R10 ;  /* 0x0000000a000a7308 */ /* 0x000e220000000800 */
[----:B------:R-:W-:-:S01]  /*6570*/  FADD.FTZ R48, R8, R81 ;  /* 0x0000005108307221 */ /* 0x000fc20000010000 */
[--C-:B------:R-:W-:Y:S01]  /*6580*/  FFMA.FTZ R71, R71, UR10, -R61.reuse ;  /* 0x0000000a47477c23 */ /* 0x100fe2000801083d */
[----:B------:R-:W-:-:S01]  /*6590*/  FFMA.FTZ R73, R73, UR10, -R61 ;  /* 0x0000000a49497c23 */ /* 0x000fc2000801083d */
[----:B------:R-:W-:Y:S01]  /*65a0*/  FFMA.FTZ R75, R75, UR10, -R61 ;  /* 0x0000000a4b4b7c23 */ /* 0x000fe2000801083d */
[----:B------:R-:W-:-:S01]  /*65b0*/  FADD.FTZ R81, R11, R48 ;  /* 0x000000300b517221 */ /* 0x000fc20000010000 */
[----:B------:R-:W-:Y:S01]  /*65c0*/  FFMA.FTZ R48, R66, UR10, -R61 ;  /* 0x0000000a42307c23 */ /* 0x000fe2000801083d */
[----:B------:R-:W-:-:S02]  /*65d0*/  WARPGROUP.DEPBAR.LE gsb0, 0x0 ;  /* 0x00008000000079c5 */ /* 0x000fc40000010000 */
[----:B------:R-:W2:Y:S01]  /*65e0*/  MUFU.EX2 R13, R13 ;  /* 0x0000000d000d7308 */ /* 0x000ea20000000800 */
[----:B-1----:R-:W-:-:S01]  /*65f0*/  FFMA.FTZ R3, R82, R2, R9 ;  /* 0x0000000252037223 */ /* 0x002fc20000010009 */
[----:B------:R-:W-:-:S04]  /*6600*/  FADD.FTZ R62, R12, R81 ;  /* 0x000000510c3e7221 */ /* 0x000fc80000010000 */
[----:B------:R-:W-:Y:S02]  /*6610*/  FADD.FTZ R81, R51, R62 ;  /* 0x0000003e33517221 */ /* 0x000fe40000010000 */
[----:B------:R-:W1:Y:S01]  /*6620*/  MUFU.EX2 R14, R14 ;  /* 0x0000000e000e7308 */ /* 0x000e620000000800 */
[----:B0-----:R-:W-:-:S01]  /*6630*/  FADD.FTZ R2, R10, R3 ;  /* 0x000000030a027221 */ /* 0x001fc20000010000 */
[----:B------:R-:W-:-:S04]  /*6640*/  FADD.FTZ R62, R20, R81 ;  /* 0x00000051143e7221 */ /* 0x000fc80000010000 */
[----:B------:R-:W-:Y:S01]  /*6650*/  FADD.FTZ R81, R25, R62 ;  /* 0x0000003e19517221 */ /* 0x000fe20000010000 */
[----:B------:R-:W-:-:S01]  /*6660*/  FFMA.FTZ R62, R68, UR10, -R61 ;  /* 0x0000000a443e7c23 */ /* 0x000fc2000801083d */
        /* <DEDUP_REMOVED lines=16> */
[----:B------:R1:W-:Y:S01]  /*6770*/  MUFU.EX2 R6, R65 ;  /* 0x0000004100067308 */ /* 0x0003e20000000800 */
[----:B0-----:R-:W-:-:S07]  /*6780*/  FADD.FTZ R3, R35, R2 ;  /* 0x0000000223037221 */ /* 0x001fce0000010000 */
[----:B------:R-:W0:Y:S01]  /*6790*/  MUFU.EX2 R39, R39 ;  /* 0x0000002700277308 */ /* 0x000e220000000800 */
[----:B-1----:R-:W-:-:S01]  /*67a0*/  FFMA.FTZ R65, R64, UR10, -R61 ;  /* 0x0000000a40417c23 */ /* 0x002fc2000801083d */
[----:B------:R-:W-:Y:S01]  /*67b0*/  FADD.FTZ R64, R26, R81 ;  /* 0x000000511a407221 */ /* 0x000fe20000010000 */
[----:B--2---:R-:W-:-:S03]  /*67c0*/  FADD.FTZ R2, R36, R3 ;  /* 0x0000000324027221 */ /* 0x004fc60000010000 */
[----:B------:R-:W-:Y:S02]  /*67d0*/  FADD.FTZ R81, R29, R64 ;  /* 0x000000401d517221 */ /* 0x000fe40000010000 */
[----:B------:R-:W1:Y:S02]  /*67e0*/  MUFU.EX2 R40, R40 ;  /* 0x0000002800287308 */ /* 0x000e640000000800 */
[----:B------:R-:W-:-:S04]  /*67f0*/  FADD.FTZ R64, R30, R81 ;  /* 0x000000511e407221 */ /* 0x000fc80000010000 */
[----:B------:R-:W-:Y:S01]  /*6800*/  FADD.FTZ R81, R33, R64 ;  /* 0x0000004021517221 */ /* 0x000fe20000010000 */
[----:B------:R-:W-:-:S01]  /*6810*/  FFMA.FTZ R64, R70, UR10, -R61 ;  /* 0x0000000a46407c23 */ /* 0x000fc2000801083d */
[----:B------:R-:W2:Y:S01]  /*6820*/  MUFU.EX2 R43, R43 ;  /* 0x0000002b002b7308 */ /* 0x000ea20000000800 */
[----:B0-----:R-:W-:-:S01]  /*6830*/  FADD.FTZ R3, R39, R2 ;  /* 0x0000000227037221 */ /* 0x001fc20000010000 */
[----:B------:R-:W-:-:S04]  /*6840*/  FADD.FTZ R66, R34, R81 ;  /* 0x0000005122427221 */ /* 0x000fc80000010000 */
[----:B------:R-:W-:Y:S02]  /*6850*/  FADD.FTZ R81, R37, R66 ;  /* 0x0000004225517221 */ /* 0x000fe40000010000 */
[----:B------:R-:W0:Y:S01]  /*6860*/  MUFU.EX2 R44, R44 ;  /* 0x0000002c002c7308 */ /* 0x000e220000000800 */
[----:B-1----:R-:W-:-:S01]  /*6870*/  FADD.FTZ R3, R40, R3 ;  /* 0x0000000328037221 */ /* 0x002fc20000010000 */
[----:B------:R-:W-:-:S03]  /*6880*/  FADD.FTZ R2, R38, R81 ;  /* 0x0000005126027221 */ /* 0x000fc60000010000 */
[----:B------:R-:W-:Y:S01]  /*6890*/  FADD.FTZ R66, R6, R3 ;  /* 0x0000000306427221 */ /* 0x000fe20000010000 */
[----:B------:R-:W-:-:S02]  /*68a0*/  FADD.FTZ R3, R41, R2 ;  /* 0x0000000229037221 */ /* 0x000fc40000010000 */
[----:B------:R-:W1:Y:S01]  /*68b0*/  MUFU.EX2 R63, R63 ;  /* 0x0000003f003f7308 */ /* 0x000e620000000800 */
[----:B--2---:R-:W-:-:S01]  /*68c0*/  FADD.FTZ R81, R43, R66 ;  /* 0x000000422b517221 */ /* 0x004fc20000010000 */
[----:B------:R-:W-:Y:S01]  /*68d0*/  FADD.FTZ R2, R4, R3 ;  /* 0x0000000304027221 */ /* 0x000fe20000010000 */
[----:B------:R-:W-:-:S03]  /*68e0*/  FFMA.FTZ R66, R72, UR10, -R61 ;  /* 0x0000000a48427c23 */ /* 0x000fc6000801083d */
[----:B------:R-:W-:Y:S02]  /*68f0*/  FADD.FTZ R2, R45, R2 ;  /* 0x000000022d027221 */ /* 0x000fe40000010000 */
[----:B------:R-:W2:Y:S01]  /*6900*/  MUFU.EX2 R46, R46 ;  /* 0x0000002e002e7308 */ /* 0x000ea20000000800 */
[----:B0-----:R-:W-:-:S01]  /*6910*/  FADD.FTZ R68, R44, R81 ;  /* 0x000000512c447221 */ /* 0x001fc20000010000 */
[----:B------:R-:W-:-:S04]  /*6920*/  FADD.FTZ R81, R7, R2 ;  /* 0x0000000207517221 */ /* 0x000fc80000010000 */
[----:B------:R-:W-:Y:S02]  /*6930*/  FADD.FTZ R70, R42, R81 ;  /* 0x000000512a467221 */ /* 0x000fe40000010000 */
[----:B------:R-:W0:Y:S01]  /*6940*/  MUFU.EX2 R65, R65 ;  /* 0x0000004100417308 */ /* 0x000e220000000800 */
[----:B-1----:R-:W-:-:S01]  /*6950*/  FADD.FTZ R3, R63, R68 ;  /* 0x000000443f037221 */ /* 0x002fc20000010000 */
[----:B------:R-:W-:Y:S01]  /*6960*/  FADD.FTZ R81, R47, R70 ;  /* 0x000000462f517221 */ /* 0x000fe20000010000 */
[----:B------:R-:W-:-:S03]  /*6970*/  FFMA.FTZ R68, R74, UR10, -R61 ;  /* 0x0000000a4a447c23 */ /* 0x000fc6000801083d */
[----:B------:R-:W-:Y:S02]  /*6980*/  FADD.FTZ R70, R52, R81 ;  /* 0x0000005134467221 */ /* 0x000fe40000010000 */
[----:B------:R-:W1:Y:S01]  /*6990*/  MUFU.EX2 R48, R48 ;  /* 0x0000003000307308 */ /* 0x000e620000000800 */
[----:B--2---:R-:W-:-:S01]  /*69a0*/  FADD.FTZ R2, R46, R3 ;  /* 0x000000032e027221 */ /* 0x004fc20000010000 */
[----:B------:R-:W-:Y:S01]  /*69b0*/  FADD.FTZ R81, R49, R70 ;  /* 0x0000004631517221 */ /* 0x000fe20000010000 */
[----:B------:R-:W-:-:S01]  /*69c0*/  FFMA.FTZ R70, R77, UR10, -R61 ;  /* 0x0000000a4d467c23 */ /* 0x000fc2000801083d */
[----:B------:R-:W-:-:S04]  /*69d0*/  FFMA.FTZ R61, R78, UR10, -R61 ;  /* 0x0000000a4e3d7c23 */ /* 0x000fc8000801083d */
        /* <DEDUP_REMOVED lines=12> */
[----:B------:R-:W-:-:S04]  /*6aa0*/  IMAD.U32 R2, RZ, RZ, UR22 ;  /* 0x00000016ff027e24 */ /* 0x000fc8000f8e00ff */
[----:B------:R-:W-:Y:S02]  /*6ab0*/  @!P1 VIADD R2, R2, 0x19c40 ;  /* 0x00019c4002029836 */ /* 0x000fe40000000000 */
[----:B------:R-:W2:Y:S01]  /*6ac0*/  MUFU.EX2 R56, R56 ;  /* 0x0000003800387308 */ /* 0x000ea20000000800 */
[----:B0-----:R-:W-:-:S02]  /*6ad0*/  FADD.FTZ R77, R53, R72 ;  /* 0x00000048354d7221 */ /* 0x001fc40000010000 */
[----:B------:R-:W-:-:S04]  /*6ae0*/  @!P1 PRMT R2, RZ, 0x654, R2 ;  /* 0x00000654ff029816 */ /* 0x000fc80000000002 */
[----:B------:R0:W-:Y:S01]  /*6af0*/  @!P1 SYNCS.ARRIVE.TRANS64.RED.A1T0 RZ, [R2+URZ], RZ ;  /* 0x000000ff02ff99a7 */ /* 0x0001e2000810043f */
[----:B------:R-:W3:Y:S01]  /*6b00*/  MUFU.EX2 R71, R71 ;  /* 0x0000004700477308 */ /* 0x000ee20000000800 */
[----:B-1----:R-:W-:-:S07]  /*6b10*/  FADD.FTZ R72, R64, R3 ;  /* 0x0000000340487221 */ /* 0x002fce0000010000 */
[----:B------:R-:W1:Y:S01]  /*6b20*/  MUFU.EX2 R55, R55 ;  /* 0x0000003700377308 */ /* 0x000e620000000800 */
[----:B--2---:R-:W-:-:S07]  /*6b30*/  FADD.FTZ R74, R56, R77 ;  /* 0x0000004d384a7221 */ /* 0x004fce0000010000 */
[----:B------:R-:W2:Y:S01]  /*6b40*/  MUFU.EX2 R66, R66 ;  /* 0x0000004200427308 */ /* 0x000ea20000000800 */
[----:B---3--:R-:W-:-:S07]  /*6b50*/  FADD.FTZ R3, R71, R72 ;  /* 0x0000004847037221 */ /* 0x008fce0000010000 */
        /* <DEDUP_REMOVED lines=20> */
[----:B--2---:R-:W-:-:S03]  /*6ca0*/  FADD.FTZ R3, R76, R77 ;  /* 0x0000004d4c037221 */ /* 0x004fc60000010000 */
[----:B0-----:R-:W-:Y:S01]  /*6cb0*/  FADD.FTZ R2, R61, R2 ;  /* 0x000000023d027221 */ /* 0x001fe20000010000 */
[----:B------:R-:W-:Y:S06]  /*6cc0*/  @!P0 BRA `(.L_x_1701) ;  /* 0x0000000000048947 */ /* 0x000fec0003800000 */
[----:B------:R-:W-:Y:S01]  /*6cd0*/  BPT.TRAP 0x1 ;  /* 0x000000040000795c */ /* 0x000fe20000300000 */
.L_x_1701:
[----:B------:R-:W-:Y:S01]  /*6ce0*/  UISETP.GT.AND UP0, UPT, UR18, UR17, UPT ;  /* 0x000000111200728c */ /* 0x000fe2000bf04270 */
[----:B------:R-:W-:Y:S01]  /*6cf0*/  F2FP.SATFINITE.E4M3.F32.PACK_AB_MERGE_C R6, R43, R6, RZ ;  /* 0x000000062b06723e */ /* 0x000fe200048070ff */
[----:B------:R-:W-:Y:S01]  /*6d00*/  UIADD3 UR6, UR14, 0x19c60, URZ ;  /* 0x00019c600e067890 */ /* 0x000fe2000fffe03f */
[----:B------:R-:W-:Y:S01]  /*6d10*/  F2FP.SATFINITE.E4M3.F32.PACK_AB_MERGE_C R8, R11, R8, RZ ;  /* 0x000000080b08723e */ /* 0x000fe200048070ff */
[----:B------:R-:W-:Y:S01]  /*6d20*/  UIADD3 UR18, UR18, -0x1, URZ ;  /* 0xffffffff12127890 */ /* 0x000fe2000fffe03f */
[----:B------:R-:W-:Y:S01]  /*6d30*/  F2FP.SATFINITE.E4M3.F32.PACK_AB_MERGE_C R13, R14, R13, RZ ;  /* 0x0000000d0e0d723e */ /* 0x000fe200048070ff */
[----:B------:R-:W-:Y:S01]  /*6d40*/  UPRMT UR6, UR43, 0x654, UR6 ;  /* 0x000006542b067896 */ /* 0x000fe20008000006 */
[----:B------:R-:W-:Y:S01]  /*6d50*/  PLOP3.LUT P2, PT, PT, PT, UP0, 0x80, 0x0 ;  /* 0x000000000000781c */ /* 0x000fe20003f4f008 */
        /* <DEDUP_REMOVED lines=81> */
[----:B------:R-:W-:Y:S01]  /*7270*/  IMAD.MOV.U32 R5, RZ, RZ, R15 ;  /* 0x000000ffff057224 */ /* 0x000fe200078e000f */
[----:B------:R-:W-:Y:S06]  /*7280*/  @P2 BRA `(.L_x_1702) ;  /* 0xffffffd000e82947 */ /* 0x000fec000383ffff */
.L_x_1692:
[----:B------:R-:W-:-:S13]  /*7290*/  ISETP.LE.AND P2, PT, RZ, UR18, PT ;  /* 0x00000012ff007c0c */ /* 0x000fda000bf43270 */
[----:B------:R-:W-:Y:S05]  /*72a0*/  @!P2 BRA `(.L_x_1703) ;  /* 0x0000002000f4a947 */ /* 0x000fea0003800000 */
[----:B------:R-:W-:Y:S01]  /*72b0*/  IMAD.MOV.U32 R5, RZ, RZ, R58 ;  /* 0x000000ffff057224 */ /* 0x000fe200078e003a */
[----:B------:R-:W-:Y:S01]  /*72c0*/  UMOV UR19, UR36 ;  /* 0x0000002400137c82 */ /* 0x000fe20008000000 */
[----:B------:R-:W-:Y:S01]  /*72d0*/  IMAD.MOV.U32 R4, RZ, RZ, R15 ;  /* 0x000000ffff047224 */ /* 0x000fe200078e000f */
[----:B------:R-:W-:Y:S01]  /*72e0*/  UMOV UR20, UR37 ;  /* 0x0000002500147c82 */ /* 0x000fe20008000000 */
[----:B------:R-:W-:-:S05]  /*72f0*/  ULDC UR17, c[0x0][0x988] ;  /* 0x0002620000117ab9 */ /* 0x000fca0000000800 */
.L_x_1713:
[----:B------:R-:W-:-:S04]  /*7300*/  UIADD3 UR37, UR20, 0x1, URZ ;  /* 0x0000000114257890 */ /* 0x000fc8000fffe03f */
[----:B------:R-:W-:-:S04]  /*7310*/  UISETP.NE.AND UP0, UPT, UR37, 0x2, UPT ;  /* 0x000000022500788c */ /* 0x000fc8000bf05270 */
[----:B------:R-:W-:Y:S02]  /*7320*/  USEL UR36, URZ, 0x1, UP0 ;  /* 0x000000013f247887 */ /* 0x000fe40008000000 */
[----:B------:R-:W-:Y:S02]  /*7330*/  USEL UR37, UR37, URZ, UP0 ;  /* 0x0000003f25257287 */ /* 0x000fe40008000000 */
[----:B------:R-:W-:Y:S01]  /*7340*/  ULOP3.LUT UR36, UR19, UR36, URZ, 0x3c, !UPT ;  /* 0x0000002413247292 */ /* 0x000fe2000f8e3c3f */
[----:B------:R-:W-:Y:S11]  /*7350*/  @!P0 BRA `(.L_x_1704) ;  /* 0x0000000000048947 */ /* 0x000ff60003800000 */
[----:B------:R-:W-:Y:S01]  /*7360*/  BPT.TRAP 0x1 ;  /* 0x000000040000795c */ /* 0x000fe20000300000 */
.L_x_1704:
[----:B------:R-:W-:Y:S01]  /*7370*/  ULEA UR6, UR37, UR44, 0x3 ;  /* 0x0000002c25067291 */ /* 0x000fe2000f8e183f */
[----:B------:R-:W-:-:S05]  /*7380*/  IMAD.U32 R6, RZ, RZ, UR36 ;  /* 0x00000024ff067e24 */ /* 0x000fca000f8e00ff */
[----:B------:R-:W-:-:S04]  /*7390*/  SHF.L.U32 R6, R6, 0x1f, RZ ;  /* 0x0000001f06067819 */ /* 0x000fc800000006ff */
[----:B------:R0:W1:Y:S01]  /*73a0*/  SYNCS.PHASECHK.TRANS64.TRYWAIT P2, [UR6+0x19c30], R6 ;  /* 0x019c3006ff0075a7 */ /* 0x0000620008040146 */
[----:B------:R-:W-:Y:S05]  /*73b0*/  @!P0 BRA `(.L_x_1705) ;  /* 0x0000000000048947 */ /* 0x000fea0003800000 */
[----:B------:R-:W-:Y:S01]  /*73c0*/  BPT.TRAP 0x1 ;  /* 0x000000040000795c */ /* 0x000fe20000300000 */
.L_x_1705:
[----:B-1----:R-:W-:Y:S05]  /*73d0*/  @P2 BRA `(.L_x_1706) ;  /* 0x0000000000082947 */ /* 0x002fea0003800000 */
[----:B------:R-:W1:Y:S02]  /*73e0*/  SYNCS.PHASECHK.TRANS64.TRYWAIT P2, [UR6+0x19c30], R6 ;  /* 0x019c3006ff0075a7 */ /* 0x000e640008040146 */
[----:B-1----:R-:W-:Y:S05]  /*73f0*/  @!P2 BRA `(.L_x_1707) ;  /* 0x0000009400d4a947 */ /* 0x002fea0003800000 */
.L_x_1706:
        /* <DEDUP_REMOVED lines=17> */
.L_x_1708:
[----:B------:R-:W-:Y:S01]  /*7510*/  ULEA UR14, UR20, UR44, 0x3 ;  /* 0x0000002c140e7291 */ /* 0x000fe2000f8e183f */
[----:B01----:R-:W-:-:S05]  /*7520*/  IMAD.U32 R6, RZ, RZ, UR19 ;  /* 0x00000013ff067e24 */ /* 0x003fca000f8e00ff */
[----:B------:R-:W-:-:S04]  /*7530*/  SHF.L.U32 R6, R6, 0x1f, RZ ;  /* 0x0000001f06067819 */ /* 0x000fc800000006ff */
[----:B------:R0:W1:Y:S01]  /*7540*/  SYNCS.PHASECHK.TRANS64.TRYWAIT P2, [UR14+0x19c50], R6 ;  /* 0x019c5006ff0075a7 */ /* 0x000062000804014e */
[----:B------:R-:W-:Y:S05]  /*7550*/  @!P0 BRA `(.L_x_1709) ;  /* 0x0000000000048947 */ /* 0x000fea0003800000 */
[----:B------:R-:W-:Y:S01]  /*7560*/  BPT.TRAP 0x1 ;  /* 0x000000040000795c */ /* 0x000fe20000300000 */
.L_x_1709:
        /* <DEDUP_REMOVED lines=63> */
[----:B----4-:R-:W-:Y:S01]  /*7960*/  FMNMX.FTZ R67, R13, R58, !PT ;  /* 0x0000003a0d437209 */ /* 0x010fe20007810000 */
[C---:B------:R-:W-:Y:S01]  /*7970*/  FMUL.FTZ R65, R0.reuse, R74 ;  /* 0x0000004a00417220 */ /* 0x040fe20000410000 */
[----:B------:R-:W-:-:S05]  /*7980*/  FMUL.FTZ R66, R0, R75 ;  /* 0x0000004b00427220 */ /* 0x000fca0000410000 */
[----:B------:R-:W4:Y:S01]  /*7990*/  MUFU.TANH R20, R20 ;  /* 0x0000001400147308 */ /* 0x000f220000002400 */
[----:B--2---:R-:W-:-:S07]  /*79a0*/  FMNMX.FTZ R15, R12, R15, !PT ;  /* 0x0000000f0c0f7209 */ /* 0x004fce0007810000 */
[----:B------:R-:W2:Y:S01]  /*79b0*/  MUFU.TANH R24, R24 ;  /* 0x0000001800187308 */ /* 0x000ea20000002400 */
[----:B---3--:R-:W-:-:S07]  /*79c0*/  FMNMX.FTZ R67, R14, R67, !PT ;  /* 0x000000430e437209 */ /* 0x008fce0007810000 */
[----:B------:R-:W3:Y:S01]  /*79d0*/  MUFU.TANH R21, R21 ;  /* 0x0000001500157308 */ /* 0x000ee20000002400 */
[----:B----4-:R-:W-:-:S07]  /*79e0*/  FMNMX.FTZ R58, R20, R15, !PT ;  /* 0x0000000f143a7209 */ /* 0x010fce0007810000 */
[----:B------:R-:W4:Y:S01]  /*79f0*/  MUFU.TANH R25, R25 ;  /* 0x0000001900197308 */ /* 0x000f220000002400 */
[----:B--2---:R-:W-:Y:S01]  /*7a00*/  FMNMX.FTZ R68, R24, R67, !PT ;  /* 0x0000004318447209 */ /* 0x004fe20007810000 */
[----:B------:R-:W-:-:S06]  /*7a10*/  FMUL.FTZ R67, R0, R76 ;  /* 0x0000004c00437220 */ /* 0x000fcc0000410000 */
[----:B------:R-:W2:Y:S01]  /*7a20*/  MUFU.TANH R26, R26 ;  /* 0x0000001a001a7308 */ /* 0x000ea20000002400 */
[----:B---3--:R-:W-:-:S07]  /*7a30*/  FMNMX.FTZ R15, R21, R58, !PT ;  /* 0x0000003a150f7209 */ /* 0x008fce0007810000 */
[----:B------:R-:W3:Y:S01]  /*7a40*/  MUFU.TANH R28, R28 ;  /* 0x0000001c001c7308 */ /* 0x000ee20000002400 */
[----:B----4-:R-:W-:Y:S01]  /*7a50*/  FMNMX.FTZ R69, R25, R68, !PT ;  /* 0x0000004419457209 */ /* 0x010fe20007810000 */
[----:B------:R-:W-:-:S06]  /*7a60*/  FMUL.FTZ R68, R0, R77 ;  /* 0x0000004d00447220 */ /* 0x000fcc0000410000 */
[----:B------:R-:W4:Y:S01]  /*7a70*/  MUFU.TANH R27, R27 ;  /* 0x0000001b001b7308 */ /* 0x000f220000002400 */
[----:B--2---:R-:W-:-:S07]  /*7a80*/  FMNMX.FTZ R58, R26, R15, !PT ;  /* 0x0000000f1a3a7209 */ /* 0x004fce0007810000 */
[----:B------:R-:W2:Y:S01]  /*7a90*/  MUFU.TANH R29, R29 ;  /* 0x0000001d001d7308 */ /* 0x000ea20000002400 */
[----:B---3--:R-:W-:-:S07]  /*7aa0*/  FMNMX.FTZ R70, R28, R69, !PT ;  /* 0x000000451c467209 */ /* 0x008fce0007810000 */
[----:B------:R-:W3:Y:S01]  /*7ab0*/  MUFU.TANH R30, R30 ;  /* 0x0000001e001e7308 */ /* 0x000ee20000002400 */
[----:B----4-:R-:W-:-:S07]  /*7ac0*/  FMNMX.FTZ R15, R27, R58, !PT ;  /* 0x0000003a1b0f7209 */ /* 0x010fce0007810000 */
[----:B------:R-:W4:Y:S01]  /*7ad0*/  MUFU.TANH R32, R32 ;  /* 0x0000002000207308 */ /* 0x000f220000002400 */
[----:B--2---:R-:W-:-:S07]  /*7ae0*/  FMNMX.FTZ R69, R29, R70, !PT ;  /* 0x000000461d457209 */ /* 0x004fce0007810000 */
        /* <DEDUP_REMOVED lines=8> */
[----:B---3--:R-:W-:Y:S01]  /*7b70*/  FMNMX.FTZ R71, R33, R70, !PT ;  /* 0x0000004621477209 */ /* 0x008fe20007810000 */
[----:B------:R-:W-:-:S06]  /*7b80*/  FMUL.FTZ R70, R0, R79 ;  /* 0x0000004f00467220 */ /* 0x000fcc0000410000 */
[----:B------:R-:W3:Y:S01]  /*7b90*/  MUFU.TANH R35, R35 ;  /* 0x0000002300237308 */ /* 0x000ee20000002400 */
[----:B----4-:R-:W-:-:S07]  /*7ba0*/  FMNMX.FTZ R58, R34, R15, !PT ;  /* 0x0000000f223a7209 */ /* 0x010fce0007810000 */
        /* <DEDUP_REMOVED lines=89> */
[----:B---3--:R-:W-:Y:S02]  /*8140*/  FMNMX.FTZ R79, R77, R80, !PT ;  /* 0x000000504d4f7209 */ /* 0x008fe40007810000 */
[----:B----4-:R-:W-:Y:S01]  /*8150*/  FMNMX.FTZ R80, R76, R15, !PT ;  /* 0x0000000f4c507209 */ /* 0x010fe20007810000 */
[----:B-1----:R-:W-:Y:S06]  /*8160*/  @P2 BRA `(.L_x_1710) ;  /* 0x0000000000082947 */ /* 0x002fec0003800000 */
[----:B------:R-:W1:Y:S02]  /*8170*/  SYNCS.PHASECHK.TRANS64.TRYWAIT P2, [UR14+0x19c50], R6 ;  /* 0x019c5006ff0075a7 */ /* 0x000e64000804014e */
[----:B-1----:R-:W-:Y:S05]  /*8180*/  @!P2 BRA `(.L_x_1711) ;  /* 0x000000880088a947 */ /* 0x002fea0003800000 */
.L_x_1710:
[----:B------:R-:W-:Y:S01]  /*8190*/  UIADD3 UR6, UR44, 0x3000, URZ ;  /* 0x000030002c067890 */ /* 0x000fe2000fffe03f */
[----:B------:R-:W-:Y:S01]  /*81a0*/  WARPGROUP.ARRIVE ;  /* 0x00000000000079c5 */ /* 0x000fe20000000000 */
[----:B------:R-:W-:Y:S01]  /*81b0*/  UMOV UR7, 0x40000040 ;  /* 0x4000004000077882 */ /* 0x000fe20000000000 */
[----:B-1----:R-:W0:Y:S01]  /*81c0*/  SHFL.BFLY PT, R15, R80, 0x2, 0x1f ;  /* 0x0c401f00500f7f89 */ /* 0x002e2200000e0000 */
[----:B------:R-:W-:Y:S01]  /*81d0*/  USHF.R.U32.HI UR6, URZ, 0x4, UR6 ;  /* 0x000000043f067899 */ /* 0x000fe20008011606 */
[----:B--2---:R-:W-:Y:S01]  /*81e0*/  FMNMX.FTZ R79, R78, R79, !PT ;  /* 0x0000004f4e4f7209 */ /* 0x004fe20007810000 */
[----:B------:R-:W-:Y:S02]  /*81f0*/  UMOV UR10, UR17 ;  /* 0x00000011000a7c82 */ /* 0x000fe40008000000 */
[----:B------:R-:W-:Y:S02]  /*8200*/  ULOP3.LUT UR6, UR6, 0x3fff, URZ, 0xc0, !UPT ;  /* 0x00003fff06067892 */ /* 0x000fe4000f8ec03f */
[----:B------:R-:W1:Y:S02]  /*8210*/  SHFL.BFLY PT, R58, R79, 0x2, 0x1f ;  /* 0x0c401f004f3a7f89 */ /* 0x000e6400000e0000 */
[----:B------:R-:W-:-:S04]  /*8220*/  ULOP3.LUT UR6, UR6, 0x10000, URZ, 0xfc, !UPT ;  /* 0x0001000006067892 */ /* 0x000fc8000f8efc3f */
[----:B------:R-:W-:-:S07]  /*8230*/  UIMAD UR11, UR20, 0x300, UR6 ;  /* 0x00000300140b78a4 */ /* 0x000fce000f8e0206 */
[----:B------:R-:W-:Y:S02]  /*8240*/  UMOV UR6, UR11 ;  /* 0x0000000b00067c82 */ /* 0x000fe40008000000 */
[----:B------:R-:W-:Y:S01]  /*8250*/  QGMMA.64x96x32.F32.E4M3.E4M3 R88, R148, gdesc[UR4], R88, gsb0 ;  /* 0x0160000494587df3 */ /* 0x000fe20008000858 */
[----:B------:R-:W-:Y:S01]  /*8260*/  UIADD3 UR6, UR11, 0x2, URZ ;  /* 0x000000020b067890 */ /* 0x000fe2000fffe03f */
[----:B0-----:R-:W-:Y:S01]  /*8270*/  FMNMX.FTZ R6, R80, R15, !PT ;  /* 0x0000000f50067209 */ /* 0x001fe20007810000 */
[----:B------:R-:W-:Y:S01]  /*8280*/  UMOV UR7, 0x40000040 ;  /* 0x4000004000077882 */ /* 0x000fe20000000000 */
[----:B------:R-:W-:-:S03]  /*8290*/  IMAD.U32 R80, RZ, RZ, UR10 ;  /* 0x0000000aff507e24 */ /* 0x000fc6000f8e00ff */
[----:B------:R-:W0:Y:S01]  /*82a0*/  SHFL.BFLY PT, R15, R6, 0x1, 0x1f ;  /* 0x0c201f00060f7f89 */ /* 0x000e2200000e0000 */
[----:B-1----:R-:W-:Y:S01]  /*82b0*/  FMNMX.FTZ R81, R79, R58, !PT ;  /* 0x0000003a4f517209 */ /* 0x002fe20007810000 */
[----:B------:R-:W-:-:S04]  /*82c0*/  IMAD.U32 R79, RZ, RZ, UR10 ;  /* 0x0000000aff4f7e24 */ /* 0x000fc8000f8e00ff */
[----:B------:R-:W1:Y:S01]  /*82d0*/  SHFL.BFLY PT, R58, R81, 0x1, 0x1f ;  /* 0x0c201f00513a7f89 */ /* 0x000e6200000e0000 */
[----:B0-----:R-:W-:-:S05]  /*82e0*/  FMNMX.FTZ R15, R6, R15, !PT ;  /* 0x0000000f060f7209 */ /* 0x001fca0007810000 */
[C---:B------:R-:W-:Y:S01]  /*82f0*/  FFMA.FTZ R6, R15.reuse, R80, -8 ;  /* 0xc10000000f067423 */ /* 0x040fe20000010050 */
[----:B------:R-:W-:-:S01]  /*8300*/  FADD.FTZ R4, -R15, R4 ;  /* 0x000000040f047221 */ /* 0x000fc20000010100 */
[----:B-1----:R-:W-:Y:S02]  /*8310*/  FMNMX.FTZ R58, R81, R58, !PT ;  /* 0x0000003a513a7209 */ /* 0x002fe40007810000 */
        /* <DEDUP_REMOVED lines=35> */
[----:B------:R-:W-:Y:S01]  /*8550*/  MUFU.EX2 R7, R7 ;  /* 0x0000000700077308 */ /* 0x000fe20000000800 */
[----:B------:R-:W-:Y:S01]  /*8560*/  FMUL.FTZ R5, R5, UR10 ;  /* 0x0000000a05057c20 */ /* 0x000fe20008410000 */
        /* <DEDUP_REMOVED lines=34> */
[----:B------:R-:W-:Y:S01]  /*8790*/  WARPGROUP.ARRIVE ;  /* 0x00000000000079c5 */ /* 0x000fe20000000000 */
[----:B------:R-:W-:-:S01]  /*87a0*/  FFMA.FTZ R73, R73, UR10, -R76 ;  /* 0x0000000a49497c23 */ /* 0x000fc2000801084c */
[----:B------:R-:W-:Y:S01]  /*87b0*/  FFMA.FTZ R74, R74, UR10, -R76 ;  /* 0x0000000a4a4a7c23 */ /* 0x000fe2000801084c */
[----:B------:R-:W2:Y:S01]  /*87c0*/  MUFU.EX2 R9, R9 ;  /* 0x0000000900097308 */ /* 0x000ea20000000800 */
[----:B-1----:R-:W-:-:S01]  /*87d0*/  FFMA.FTZ R2, R5, R2, R10 ;  /* 0x0000000205027223 */ /* 0x002fc2000001000a */
[--C-:B------:R-:W-:Y:S01]  /*87e0*/  FFMA.FTZ R77, R77, UR10, -R76.reuse ;  /* 0x0000000a4d4d7c23 */ /* 0x100fe2000801084c */
[----:B------:R-:W-:Y:S01]  /*87f0*/  QGMMA.64x96x32.F32.E4M3.E4M3 R88, R144, gdesc[UR4], R88, gsb0 ;  /* 0x0160000490587df3 */ /* 0x000fe20008000858 */
[----:B------:R-:W-:Y:S01]  /*8800*/  UIADD3 UR6, UR11, 0x4, URZ ;  /* 0x000000040b067890 */ /* 0x000fe2000fffe03f */
[----:B------:R-:W-:Y:S01]  /*8810*/  FFMA.FTZ R76, R78, UR10, -R76 ;  /* 0x0000000a4e4c7c23 */ /* 0x000fe2000801084c */
[----:B------:R-:W-:Y:S02]  /*8820*/  UMOV UR7, 0x40000040 ;  /* 0x4000004000077882 */ /* 0x000fe40000000000 */
        /* <DEDUP_REMOVED lines=27> */
[----:B------:R-:W-:Y:S02]  /*89e0*/  WARPGROUP.DEPBAR.LE gsb0, 0x0 ;  /* 0x00008000000079c5 */ /* 0x000fe40000010000 */
[----:B------:R-:W-:Y:S01]  /*89f0*/  WARPGROUP.ARRIVE ;  /* 0x00000000000079c5 */ /* 0x000fe20000000000 */
[----:B--2---:R-:W-:-:S04]  /*8a00*/  FADD.FTZ R79, R29, R80 ;  /* 0x000000501d4f7221 */ /* 0x004fc80000010000 */
[----:B------:R-:W2:Y:S01]  /*8a10*/  MUFU.EX2 R31, R31 ;  /* 0x0000001f001f7308 */ /* 0x000ea20000000800 */
[----:B------:R-:W-:Y:S01]  /*8a20*/  QGMMA.64x96x32.F32.E4M3.E4M3 R88, R140, gdesc[UR4], R88, gsb0 ;  /* 0x016000048c587df3 */ /* 0x000fe20008000858 */
[----:B------:R-:W-:Y:S01]  /*8a30*/  UIADD3 UR6, UR11, 0x6, URZ ;  /* 0x000000060b067890 */ /* 0x000fe2000fffe03f */
[----:B-1----:R-:W-:Y:S01]  /*8a40*/  FADD.FTZ R2, R30, R3 ;  /* 0x000000031e027221 */ /* 0x002fe20000010000 */
[----:B------:R-:W-:-:S04]  /*8a50*/  UMOV UR7, 0x40000040 ;  /* 0x4000004000077882 */ /* 0x000fc80000000000 */
        /* <DEDUP_REMOVED lines=26> */
[----:B------:R-:W-:Y:S02]  /*8c00*/  WARPGROUP.DEPBAR.LE gsb0, 0x0 ;  /* 0x00008000000079c5 */ /* 0x000fe40000010000 */
[----:B------:R-:W-:-:S04]  /*8c10*/  WARPGROUP.ARRIVE ;  /* 0x00000000000079c5 */ /* 0x000fc80000000000 */
[----:B------:R-:W0:Y:S01]  /*8c20*/  MUFU.EX2 R46, R46 ;  /* 0x0000002e002e7308 */ /* 0x000e220000000800 */
[----:B--2---:R-:W-:-:S01]  /*8c30*/  FADD.FTZ R3, R43, R2 ;  /* 0x000000022b037221 */ /* 0x004fc20000010000 */
[----:B------:R-:W-:Y:S01]  /*8c40*/  QGMMA.64x96x32.F32.E4M3.E4M3 R88, R136, gdesc[UR4], R88, gsb0 ;  /* 0x0160000488587df3 */ /* 0x000fe20008000858 */
[----:B-1----:R-:W-:-:S05]  /*8c50*/  FADD.FTZ R79, R45, R80 ;  /* 0x000000502d4f7221 */ /* 0x002fca0000010000 */
[----:B------:R-:W1:Y:S08]  /*8c60*/  MUFU.EX2 R48, R48 ;  /* 0x0000003000307308 */ /* 0x000e700000000800 */
        /* <DEDUP_REMOVED lines=26> */
[----:B------:R-:W-:Y:S01]  /*8e10*/  IMAD.U32 R2, RZ, RZ, UR37 ;  /* 0x00000025ff027e24 */ /* 0x000fe2000f8e00ff */
[----:B------:R-:W-:-:S04]  /*8e20*/  WARPGROUP.DEPBAR.LE gsb0, 0x0 ;  /* 0x00008000000079c5 */ /* 0x000fc80000010000 */
[----:B------:R-:W-:Y:S01]  /*8e30*/  @!P1 LEA R2, R2, UR44, 0x3 ;  /* 0x0000002c02029c11 */ /* 0x000fe2000f8e18ff */
[----:B------:R-:W0:Y:S01]  /*8e40*/  MUFU.EX2 R62, R62 ;  /* 0x0000003e003e7308 */ /* 0x000e220000000800 */
[----:B-1----:R-:W-:-:S03]  /*8e50*/  FADD.FTZ R79, R61, R80 ;  /* 0x000000503d4f7221 */ /* 0x002fc60000010000 */
[----:B------:R-:W-:-:S04]  /*8e60*/  @!P1 VIADD R2, R2, 0x19c40 ;  /* 0x00019c4002029836 */ /* 0x000fc80000000000 */
[----:B------:R-:W1:Y:S01]  /*8e70*/  MUFU.EX2 R63, R63 ;  /* 0x0000003f003f7308 */ /* 0x000e620000000800 */
[----:B--2---:R-:W-:-:S01]  /*8e80*/  FADD.FTZ R80, R60, R3 ;  /* 0x000000033c507221 */ /* 0x004fc20000010000 */
[----:B------:R-:W-:-:S04]  /*8e90*/  @!P1 PRMT R2, RZ, 0x654, R2 ;  /* 0x00000654ff029816 */ /* 0x000fc80000000002 */
[----:B------:R2:W-:Y:S02]  /*8ea0*/  @!P1 SYNCS.ARRIVE.TRANS64.RED.A1T0 RZ, [R2+URZ], RZ ;  /* 0x000000ff02ff99a7 */ /* 0x0005e4000810043f */
        /* <DEDUP_REMOVED lines=8> */
[----:B------:R-:W0:Y:S01]  /*8f30*/  MUFU.EX2 R69, R69 ;  /* 0x0000004500457308 */ /* 0x000e220000000800 */
[----:B-1----:R-:W-:-:S07]  /*8f40*/  FADD.FTZ R82, R66, R79 ;  /* 0x0000004f42527221 */ /* 0x002fce0000010000 */
[----:B------:R-:W2:Y:S01]  /*8f50*/  MUFU.EX2 R68, R68 ;  /* 0x0000004400447308 */ /* 0x000ea20000000800 */
[----:B---3--:R-:W-:-:S07]  /*8f60*/  FADD.FTZ R3, R67, R80 ;  /* 0x0000005043037221 */ /* 0x008fce0000010000 */
        /* <DEDUP_REMOVED lines=18> */
[----:B0-----:R-:W-:-:S03]  /*9090*/  FADD.FTZ R3, R6, R3 ;  /* 0x0000000306037221 */ /* 0x001fc60000010000 */
[----:B--2---:R-:W-:Y:S01]  /*90a0*/  FADD.FTZ R2, R76, R78 ;  /* 0x0000004e4c027221 */ /* 0x004fe20000010000 */
[----:B------:R-:W-:Y:S06]  /*90b0*/  @!P0 BRA `(.L_x_1712) ;  /* 0x0000000000048947 */ /* 0x000fec0003800000 */
[----:B------:R-:W-:Y:S01]  /*90c0*/  BPT.TRAP 0x1 ;  /* 0x000000040000795c */ /* 0x000fe20000300000 */
.L_x_1712:
        /* <DEDUP_REMOVED lines=91> */
.L_x_1703:
[----:B------:R-:W-:Y:S06]  /*9680*/  BAR.ARV 0x8, 0x1a0 ;  /* 0x0206800000007b1d */ /* 0x000fec0000002000 */
[----:B------:R-:W-:Y:S05]  /*9690*/  @!P0 BRA `(.L_x_1714) ;  /* 0x0000000000048947 */ /* 0x000fea0003800000 */
[----:B------:R-:W-:Y:S01]  /*96a0*/  BPT.TRAP 0x1 ;  /* 0x000000040000795c */ /* 0x000fe20000300000 */
.L_x_1714:
[----:B------:R-:W-:Y:S01]  /*96b0*/  ULEA UR16, UR37, UR44, 0x3 ;  /* 0x0000002c25107291 */ /* 0x000fe2000f8e183f */
[----:B------:R-:W-:-:S05]  /*96c0*/  IMAD.U32 R0, RZ, RZ, UR36 ;  /* 0x00000024ff007e24 */ /* 0x000fca000f8e00ff */
[----:B------:R-:W-:-:S04]  /*96d0*/  SHF.L.U32 R0, R0, 0x1f, RZ ;  /* 0x0000001f00007819 */ /* 0x000fc800000006ff */
[----:B------:R0:W1:Y:S01]  /*96e0*/  SYNCS.PHASECHK.TRANS64.TRYWAIT P1, [UR16+0x19c50], R0 ;  /* 0x019c5000ff0075a7 */ /* 0x0000620008020150 */
[----:B------:R-:W-:Y:S05]  /*96f0*/  @!P0 BRA `(.L_x_1715) ;  /* 0x0000000000048947 */ /* 0x000fea0003800000 */
[----:B------:R-:W-:Y:S01]  /*9700*/  BPT.TRAP 0x1 ;  /* 0x000000040000795c */ /* 0x000fe20000300000 */
.L_x_1715:
[----:B-1----:R-:W-:Y:S05]  /*9710*/  @P1 BRA `(.L_x_1716) ;  /* 0x0000000000081947 */ /* 0x002fea0003800000 */
[----:B------:R-:W1:Y:S02]  /*9720*/  SYNCS.PHASECHK.TRANS64.TRYWAIT P1, [UR16+0x19c50], R0 ;  /* 0x019c5000ff0075a7 */ /* 0x000e640008020150 */
[----:B-1----:R-:W-:Y:S05]  /*9730*/  @!P1 BRA `(.L_x_1717) ;  /* 0x0000007400349947 */ /* 0x002fea0003800000 */
.L_x_1716:
        /* <DEDUP_REMOVED lines=10> */
[----:B------:R-:W-:Y:S01]  /*97e0*/  @UP0 ULDC.64 UR12, c[0x0][0x9c8] ;  /* 0x00027200000c0ab9 */ /* 0x000fe20000000a00 */
[----:B------:R-:W-:Y:S02]  /*97f0*/  @UP0 USHF.R.S32.HI UR11, URZ, 0x1f, UR42 ;  /* 0x0000001f3f0b0899 */ /* 0x000fe4000801142a */
[----:B------:R-:W-:Y:S02]  /*9800*/  @UP0 UIMAD UR6, UR39, UR12, URZ ;  /* 0x0000000c270602a4 */ /* 0x000fe4000f8e023f */
[----:B------:R-:W-:Y:S02]  /*9810*/  @UP0 UIMAD.WIDE.U32 UR8, UR38, UR12, URZ ;  /* 0x0000000c260802a5 */ /* 0x000fe4000f8e003f */
[----:B------:R-:W-:Y:S02]  /*9820*/  @UP0 UIMAD UR7, UR38, UR13, UR6 ;  /* 0x0000000d260702a4 */ /* 0x000fe4000f8e0206 */
[----:B------:R-:W-:Y:S02]  /*9830*/  UIMAD UR6, UR37, 0x300, UR44 ;  /* 0x00000300250678a4 */ /* 0x000fe4000f8e022c */
[----:B------:R-:W-:Y:S01]  /*9840*/  @UP0 UIADD3 UR9, UR9, UR7, URZ ;  /* 0x0000000709090290 */ /* 0x000fe2000fffe03f */
[----:B------:R-:W-:-:S02]  /*9850*/  @UP0 ULDC.64 UR12, c[0x0][0x9d0] ;  /* 0x00027400000c0ab9 */ /* 0x000fc40000000a00 */
[----:B------:R-:W-:Y:S01]  /*9860*/  UMOV UR7, 0x40000040 ;  /* 0x4000004000077882 */ /* 0x000fe20000000000 */
[----:B------:R-:W-:Y:S02]  /*9870*/  @UP0 UIMAD UR11, UR11, UR12, URZ ;  /* 0x0000000c0b0b02a4 */ /* 0x000fe4000f8e023f */
[----:B------:R-:W-:Y:S01]  /*9880*/  @UP0 UIMAD.WIDE.U32 UR8, UR42, UR12, UR8 ;  /* 0x0000000c2a0802a5 */ /* 0x000fe2000f8e0008 */
[----:B------:R-:W-:Y:S01]  /*9890*/  QGMMA.64x96x32.F32.E4M3.E4M3 R88, R148, gdesc[UR4], R88, gsb0 ;  /* 0x0160000494587df3 */ /* 0x000fe20008000858 */
[----:B------:R-:W-:Y:S02]  /*98a0*/  @UP0 UIMAD UR11, UR42, UR13, UR11 ;  /* 0x0000000d2a0b02a4 */ /* 0x000fe4000f8e020b */
[----:B------:R-:W-:Y:S02]  /*98b0*/  @UP0 ULEA UR4, UP1, UR8, UR4, 0x2 ;  /* 0x0000000408040291 */ /* 0x000fe4000f82103f */
[----:B------:R-:W-:-:S04]  /*98c0*/  @UP0 UIADD3 UR7, UR9, UR11, URZ ;  /* 0x0000000b09070290 */ /* 0x000fc8000fffe03f */
[----:B------:R-:W-:Y:S01]  /*98d0*/  @UP0 ULEA.HI.X UR5, UR8, UR5, UR7, 0x2, UP1 ;  /* 0x0000000508050291 */ /* 0x000fe200088f1407 */
[----:B------:R-:W-:-:S05]  /*98e0*/  IMAD.U32 R4, RZ, RZ, UR4 ;  /* 0x00000004ff047e24 */ /* 0x000fca000f8e00ff */
[----:B-1----:R-:W-:-:S05]  /*98f0*/  IMAD.U32 R5, RZ, RZ, UR5 ;  /* 0x00000005ff057e24 */ /* 0x002fca000f8e00ff */
        /* <DEDUP_REMOVED lines=10> */
[----:B0-----:R-:W0:Y:S01]  /*99a0*/  SHFL.BFLY PT, R0, R3, 0x2, 0x1f ;  /* 0x0c401f0003007f89 */ /* 0x001e2200000e0000 */
[----:B------:R-:W-:-:S03]  /*99b0*/  UIADD3 UR6, UR6, 0x6, URZ ;  /* 0x0000000606067890 */ /* 0x000fc6000fffe03f */
[----:B------:R-:W3:Y:S01]  /*99c0*/  SHFL.BFLY PT, R7, R2, 0x2, 0x1f ;  /* 0x0c401f0002077f89 */ /* 0x000ee200000e0000 */
[----:B------:R-:W-:Y:S01]  /*99d0*/  UMOV UR7, 0x40000040 ;  /* 0x4000004000077882 */ /* 0x000fe20000000000 */
[----:B------:R-:W-:Y:S02]  /*99e0*/  WARPGROUP.DEPBAR.LE gsb0, 0x0 ;  /* 0x00008000000079c5 */ /* 0x000fe40000010000 */
[----:B------:R-:W-:-:S06]  /*99f0*/  WARPGROUP.ARRIVE ;  /* 0x00000000000079c5 */ /* 0x000fcc0000000000 */
[----:B------:R-:W-:Y:S01]  /*9a00*/  QGMMA.64x96x32.F32.E4M3.E4M3 R88, R140, gdesc[UR12], R88, gsb0 ;  /* 0x0160000c8c587df3 */ /* 0x000fe20008000858 */
[----:B0-----:R-:W-:-:S01]  /*9a10*/  FADD.FTZ R0, R0, R3 ;  /* 0x0000000300007221 */ /* 0x001fc20000010000 */
[----:B---3--:R-:W-:-:S04]  /*9a20*/  FADD.FTZ R7, R7, R2 ;  /* 0x0000000207077221 */ /* 0x008fc80000010000 */
[----:B-1----:R-:W0:Y:S04]  /*9a30*/  SHFL.BFLY PT, R5, R0, 0x1, 0x1f ;  /* 0x0c201f0000057f89 */ /* 0x002e2800000e0000 */
[----:B------:R-:W1:Y:S01]  /*9a40*/  SHFL.BFLY PT, R4, R7, 0x1, 0x1f ;  /* 0x0c201f0007047f89 */ /* 0x000e6200000e0000 */
        /* <DEDUP_REMOVED lines=24> */
[----:B------:R-:W-:Y:S01]  /*9bd0*/  @P2 FFMA.FTZ R0, R4, R15, R5 ;  /* 0x0000000f04002223 */ /* 0x000fe20000010005 */
[----:B------:R-:W-:Y:S02]  /*9be0*/  IMAD.MOV.U32 R2, RZ, RZ, -0x800000 ;  /* 0xff800000ff027424 */ /* 0x000fe400078e00ff */
[----:B------:R-:W-:Y:S01]  /*9bf0*/  @P3 FFMA.FTZ R2, R12, R58, R9 ;  /* 0x0000003a0c023223 */ /* 0x000fe20000010009 */
[-C--:B--2---:R-:W-:Y:S01]  /*9c00*/  FMUL.FTZ R3, R3, R6.reuse ;  /* 0x0000000603037220 */ /* 0x084fe20000410000 */
[----:B---3--:R-:W-:Y:S01]  /*9c10*/  FMUL.FTZ R7, R7, R6 ;  /* 0x0000000607077220 */ /* 0x008fe20000410000 */
[----:B------:R-:W-:-:S02]  /*9c20*/  WARPGROUP.DEPBAR.LE gsb0, 0x0 ;  /* 0x00008000000079c5 */ /* 0x000fc40000010000 */
[----:B------:R-:W-:Y:S05]  /*9c30*/  @!P0 BRA `(.L_x_1718) ;  /* 0x0000000000048947 */ /* 0x000fea0003800000 */
[----:B------:R-:W-:Y:S01]  /*9c40*/  BPT.TRAP 0x1 ;  /* 0x000000040000795c */ /* 0x000fe20000300000 */
.L_x_1718:
        /* <DEDUP_REMOVED lines=58> */
.L_x_1685:
        /* <DEDUP_REMOVED lines=12> */
[----:B------:R-:W1:Y:S01]  /*a0b0*/  S2R R36, SR_SWINHI ;  /* 0x0000000000247919 */ /* 0x000e620000002f00 */
[----:B------:R-:W-:Y:S01]  /*a0c0*/  F2FP.BF16.F32.PACK_AB R8, R5, R8 ;  /* 0x000000080508723e */ /* 0x000fe200000010ff */
[----:B------:R-:W-:Y:S01]  /*a0d0*/  ULDC.64 UR6, c[0x0][0xbe0] ;  /* 0x0002f80000067ab9 */ /* 0x000fe20000000a00 */
[----:B0-----:R-:W-:-:S05]  /*a0e0*/  IMAD.SHL.U32 R6, R63, 0x4, RZ ;  /* 0x000000043f067824 */ /* 0x001fca00078e00ff */
[----:B------:R-:W-:-:S04]  /*a0f0*/  LOP3.LUT R6, R6, 0xc, RZ, 0xc0, !PT ;  /* 0x0000000c06067812 */ /* 0x000fc800078ec0ff */
[----:B------:R-:W-:-:S05]  /*a100*/  IADD3 R6, P0, R6, UR4, RZ ;  /* 0x0000000406067c10 */ /* 0x000fca000ff1e0ff */
[----:B------:R-:W-:Y:S01]  /*a110*/  IMAD.X R7, RZ, RZ, UR5, P0 ;  /* 0x00000005ff077e24 */ /* 0x000fe200080e06ff */
[----:B------:R-:W-:Y:S02]  /*a120*/  F2FP.BF16.F32.PACK_AB R135, R135, R4 ;  /* 0x000000048787723e */ /* 0x000fe400000010ff */
[----:B------:R-:W-:Y:S02]  /*a130*/  F2FP.BF16.F32.PACK_AB R11, R11, R12 ;  /* 0x0000000c0b0b723e */ /* 0x000fe400000010ff */
[----:B------:R-:W-:Y:S01]  /*a140*/  F2FP.BF16.F32.PACK_AB R42, R41, R42 ;  /* 0x0000002a292a723e */ /* 0x000fe200000010ff */
[----:B------:R0:W2:Y:S01]  /*a150*/  LDG.E.CONSTANT R6, desc[UR50][R6.64] ;  /* 0x0000003206067981 */ /* 0x0000a2000c1e9900 */
[----:B------:R-:W-:Y:S02]  /*a160*/  MOV R4, R3 ;  /* 0x0000000300047202 */ /* 0x000fe40000000f00 */
[----:B-1----:R-:W-:Y:S01]  /*a170*/  MOV R5, R36 ;  /* 0x0000002400057202 */ /* 0x002fe20000000f00 */
[----:B------:R-:W-:Y:S01]  /*a180*/  UISETP.NE.U32.AND UP1, UPT, UR6, URZ, UPT ;  /* 0x0000003f0600728c */ /* 0x000fe2000bf25070 */
[----:B------:R-:W-:Y:S01]  /*a190*/  F2FP.BF16.F32.PACK_AB R33, R33, R34 ;  /* 0x000000222121723e */ /* 0x000fe200000010ff */
[----:B------:R-:W-:Y:S01]  /*a1a0*/  ULDC.64 UR4, c[0x0][0xbd8] ;  /* 0x0002f60000047ab9 */ /* 0x000fe20000000a00 */
[----:B------:R-:W-:Y:S01]  /*a1b0*/  F2FP.BF16.F32.PACK_AB R10, R9, R10 ;  /* 0x0000000a090a723e */ /* 0x000fe200000010ff */
[----:B------:R-:W-:Y:S01]  /*a1c0*/  UISETP.NE.AND.EX UP1, UPT, UR7, URZ, UPT, UP1 ;  /* 0x0000003f0700728c */ /* 0x000fe2000bf25310 */
[----:B------:R-:W-:Y:S01]  /*a1d0*/  F2FP.BF16.F32.PACK_AB R51, R51, R52 ;  /* 0x000000343333723e */ /* 0x000fe200000010ff */
[----:B------:R-:W-:Y:S01]  /*a1e0*/  UISETP.NE.U32.AND UP0, UPT, UR4, URZ, UPT ;  /* 0x0000003f0400728c */ /* 0x000fe2000bf05070 */
[----:B------:R-:W-:Y:S01]  /*a1f0*/  F2FP.BF16.F32.PACK_AB R48, R47, R48 ;  /* 0x000000302f30723e */ /* 0x000fe200000010ff */
[----:B------:R-:W-:Y:S01]  /*a200*/  ULEA UR4, UP2, UR38, UR4, 0x2 ;  /* 0x0000000426047291 */ /* 0x000fe2000f84103f */
[----:B0-----:R-:W-:Y:S01]  /*a210*/  LOP3.LUT P0, R7, R63, 0x3, RZ, 0xc0, !PT ;  /* 0x000000033f077812 */ /* 0x001fe2000780c0ff */
[----:B------:R-:W-:Y:S01]  /*a220*/  UISETP.NE.AND.EX UP0, UPT, UR5, URZ, UPT, UP0 ;  /* 0x0000003f0500728c */ /* 0x000fe2000bf05300 */
[----:B------:R-:W-:Y:S01]  /*a230*/  F2FP.BF16.F32.PACK_AB R43, R43, R44 ;  /* 0x0000002c2b2b723e */ /* 0x000fe200000010ff */
[----:B------:R-:W-:Y:S01]  /*a240*/  ULEA.HI.X UR6, UR38, UR5, UR39, 0x2, UP2 ;  /* 0x0000000526067291 */ /* 0x000fe200090f1427 */
[----:B------:R-:W-:-:S02]  /*a250*/  ISETP.EQ.OR P0, PT, R7, 0x3, !P0 ;  /* 0x000000030700780c */ /* 0x000fc40004702670 */
[----:B------:R-:W-:Y:S02]  /*a260*/  F2FP.BF16.F32.PACK_AB R40, R35, R40 ;  /* 0x000000282328723e */ /* 0x000fe400000010ff */
[----:B------:R-:W-:Y:S02]  /*a270*/  SEL R41, R11, R8, P0 ;  /* 0x000000080b297207 */ /* 0x000fe40000000000 */
[----:B------:R-:W-:Y:S01]  /*a280*/  SEL R34, R8, R11, P0 ;  /* 0x0000000b08227207 */ /* 0x000fe20000000000 */
[----:B------:R-:W-:Y:S01]  /*a290*/  IMAD.WIDE R8, R153, 0x2, R4 ;  /* 0x0000000299087825 */ /* 0x000fe200078e0204 */
[----:B------:R-:W-:Y:S02]  /*a2a0*/  F2FP.BF16.F32.PACK_AB R31, R31, R32 ;  /* 0x000000201f1f723e */ /* 0x000fe400000010ff */
[----:B------:R-:W-:Y:S02]  /*a2b0*/  F2FP.BF16.F32.PACK_AB R28, R27, R28 ;  /* 0x0000001c1b1c723e */ /* 0x000fe400000010ff */
[----:B------:R-:W-:-:S02]  /*a2c0*/  LOP3.LUT R7, R8, 0x180, RZ, 0xc0, !PT ;  /* 0x0000018008077812 */ /* 0x000fc400078ec0ff */
[----:B------:R-:W-:Y:S02]  /*a2d0*/  F2FP.BF16.F32.PACK_AB R53, R53, R54 ;  /* 0x000000363535723e */ /* 0x000fe400000010ff */
[----:B------:R-:W-:Y:S02]  /*a2e0*/  F2FP.BF16.F32.PACK_AB R50, R49, R50 ;  /* 0x000000323132723e */ /* 0x000fe400000010ff */
[----:B------:R-:W-:Y:S02]  /*a2f0*/  IADD3 R12, P5, R8, 0x20, RZ ;  /* 0x00000020080c7810 */ /* 0x000fe40007fbe0ff */
[----:B------:R-:W-:Y:S02]  /*a300*/  F2FP.BF16.F32.PACK_AB R21, R21, R24 ;  /* 0x000000181515723e */ /* 0x000fe400000010ff */
[----:B------:R-:W-:Y:S02]  /*a310*/  F2FP.BF16.F32.PACK_AB R14, R13, R14 ;  /* 0x0000000e0d0e723e */ /* 0x000fe400000010ff */
[----:B------:R-:W-:-:S02]  /*a320*/  SEL R47, R51, R48, P0 ;  /* 0x00000030332f7207 */ /* 0x000fc40000000000 */
[----:B------:R-:W-:Y:S02]  /*a330*/  SEL R49, R43, R40, P0 ;  /* 0x000000282b317207 */ /* 0x000fe40000000000 */
[----:B------:R-:W-:Y:S02]  /*a340*/  SEL R48, R48, R51, P0 ;  /* 0x0000003330307207 */ /* 0x000fe40000000000 */
[----:B------:R-:W-:Y:S02]  /*a350*/  SEL R40, R40, R43, P0 ;  /* 0x0000002b28287207 */ /* 0x000fe40000000000 */
[----:B------:R-:W-:Y:S02]  /*a360*/  F2FP.BF16.F32.PACK_AB R30, R29, R30 ;  /* 0x0000001e1d1e723e */ /* 0x000fe400000010ff */
[----:B------:R-:W-:Y:S02]  /*a370*/  SEL R43, R31, R28, P0 ;  /* 0x0000001c1f2b7207 */ /* 0x000fe40000000000 */
[----:B------:R-:W-:-:S02]  /*a380*/  SEL R51, R10, R135, P0 ;  /* 0x000000870a337207 */ /* 0x000fc40000000000 */
[----:B------:R-:W-:Y:S02]  /*a390*/  SEL R38, R135, R10, P0 ;  /* 0x0000000a87267207 */ /* 0x000fe40000000000 */
[----:B------:R-:W-:Y:S02]  /*a3a0*/  SHF.R.U64 R7, R7, 0x3, RZ ;  /* 0x0000000307077819 */ /* 0x000fe400000012ff */
[----:B------:R-:W-:Y:S02]  /*a3b0*/  SEL R29, R53, R50, P0 ;  /* 0x00000032351d7207 */ /* 0x000fe40000000000 */
[----:B------:R-:W-:Y:S02]  /*a3c0*/  SEL R28, R28, R31, P0 ;  /* 0x0000001f1c1c7207 */ /* 0x000fe40000000000 */
[----:B------:R-:W-:Y:S02]  /*a3d0*/  LOP3.LUT R10, R12, 0x180, RZ, 0xc0, !PT ;  /* 0x000001800c0a7812 */ /* 0x000fe400078ec0ff */
[----:B------:R-:W-:-:S02]  /*a3e0*/  F2FP.BF16.F32.PACK_AB R58, R57, R58 ;  /* 0x0000003a393a723e */ /* 0x000fc400000010ff */
[----:B------:R-:W-:Y:S02]  /*a3f0*/  F2FP.BF16.F32.PACK_AB R56, R55, R56 ;  /* 0x000000383738723e */ /* 0x000fe400000010ff */
[----:B------:R-:W-:Y:S02]  /*a400*/  SEL R50, R50, R53, P0 ;  /* 0x0000003532327207 */ /* 0x000fe40000000000 */
[----:B------:R-:W-:Y:S02]  /*a410*/  SEL R31, R21, R14, P0 ;  /* 0x0000000e151f7207 */ /* 0x000fe40000000000 */
[----:B------:R-:W-:Y:S02]  /*a420*/  SEL R36, R14, R21, P0 ;  /* 0x000000150e247207 */ /* 0x000fe40000000000 */
[C---:B------:R-:W-:Y:S02]  /*a430*/  IADD3 R14, P4, R8.reuse, 0x3000, RZ ;  /* 0x00003000080e7810 */ /* 0x040fe40007f9e0ff */
[----:B------:R-:W-:-:S02]  /*a440*/  IADD3 R53, P3, R8, 0x3020, RZ ;  /* 0x0000302008357810 */ /* 0x000fc40007f7e0ff */
[C---:B------:R-:W-:Y:S01]  /*a450*/  IADD3 R55, P2, R8.reuse, 0x6000, RZ ;  /* 0x0000600008377810 */ /* 0x040fe20007f5e0ff */
[--C-:B------:R-:W-:Y:S01]  /*a460*/  IMAD.X R21, RZ, RZ, R9.reuse, P4 ;  /* 0x000000ffff157224 */ /* 0x100fe200020e0609 */
[----:B------:R-:W-:Y:S02]  /*a470*/  IADD3 R57, P1, R8, 0x6020, RZ ;  /* 0x0000602008397810 */ /* 0x000fe40007f3e0ff */
[----:B------:R-:W-:Y:S01]  /*a480*/  LOP3.LUT R8, R7, R8, RZ, 0x3c, !PT ;  /* 0x0000000807087212 */ /* 0x000fe200078e3cff */
[--C-:B------:R-:W-:Y:S01]  /*a490*/  IMAD.X R13, RZ, RZ, R9.reuse, P2 ;  /* 0x000000ffff0d7224 */ /* 0x100fe200010e0609 */
[----:B------:R-:W-:Y:S01]  /*a4a0*/  SHF.R.U64 R7, R10, 0x3, RZ ;  /* 0x000000030a077819 */ /* 0x000fe200000012ff */
[----:B------:R-:W-:Y:S01]  /*a4b0*/  IMAD.X R11, RZ, RZ, R9, P1 ;  /* 0x000000ffff0b7224 */ /* 0x000fe200008e0609 */
[----:B------:R-:W-:Y:S02]  /*a4c0*/  F2FP.BF16.F32.PACK_AB R45, R45, R46 ;  /* 0x0000002e2d2d723e */ /* 0x000fe400000010ff */
[----:B------:R-:W-:-:S02]  /*a4d0*/  LOP3.LUT R24, R7, R12, RZ, 0x3c, !PT ;  /* 0x0000000c07187212 */ /* 0x000fc400078e3cff */
[----:B------:R-:W-:Y:S02]  /*a4e0*/  LOP3.LUT R7, R14, 0x180, RZ, 0xc0, !PT ;  /* 0x000001800e077812 */ /* 0x000fe400078ec0ff */
[----:B------:R-:W-:Y:S02]  /*a4f0*/  F2FP.BF16.F32.PACK_AB R61, R61, R62 ;  /* 0x0000003e3d3d723e */ /* 0x000fe400000010ff */
[----:B------:R-:W-:Y:S02]  /*a500*/  F2FP.BF16.F32.PACK_AB R25, R25, R26 ;  /* 0x0000001a1919723e */ /* 0x000fe400000010ff */
[----:B------:R-:W-:Y:S01]  /*a510*/  F2FP.BF16.F32.PACK_AB R20, R15, R20 ;  /* 0x000000140f14723e */ /* 0x000fe200000010ff */
[----:B------:R-:W-:Y:S01]  /*a520*/  IMAD.X R15, RZ, RZ, R9, P3 ;  /* 0x000000ffff0f7224 */ /* 0x000fe200018e0609 */
[----:B------:R-:W-:Y:S02]  /*a530*/  F2FP.BF16.F32.PACK_AB R59, R59, R60 ;  /* 0x0000003c3b3b723e */ /* 0x000fe400000010ff */
[----:B------:R-:W-:-:S02]  /*a540*/  SHF.R.U64 R7, R7, 0x3, RZ ;  /* 0x0000000307077819 */ /* 0x000fc400000012ff */
[----:B------:R-:W-:Y:S02]  /*a550*/  SEL R37, R33, R30, P0 ;  /* 0x0000001e21257207 */ /* 0x000fe40000000000 */
[----:B------:R-:W-:Y:S02]  /*a560*/  SEL R35, R45, R42, P0 ;  /* 0x0000002a2d237207 */ /* 0x000fe40000000000 */
[----:B------:R-:W-:Y:S02]  /*a570*/  SEL R30, R30, R33, P0 ;  /* 0x000000211e1e7207 */ /* 0x000fe40000000000 */
[----:B------:R-:W-:Y:S02]  /*a580*/  SEL R27, R61, R58, P0 ;  /* 0x0000003a3d1b7207 */ /* 0x000fe40000000000 */
[----:B------:R-:W-:Y:S02]  /*a590*/  SEL R42, R42, R45, P0 ;  /* 0x0000002d2a2a7207 */ /* 0x000fe40000000000 */
[----:B------:R-:W-:-:S02]  /*a5a0*/  SEL R33, R25, R20, P0 ;  /* 0x0000001419217207 */ /* 0x000fc40000000000 */
[----:B------:R-:W-:Y:S01]  /*a5b0*/  SEL R32, R20, R25, P0 ;  /* 0x0000001914207207 */ /* 0x000fe20000000000 */
[----:B------:R-:W-:Y:S01]  /*a5c0*/  IMAD.X R25, RZ, RZ, R9, P5 ;  /* 0x000000ffff197224 */ /* 0x000fe200028e0609 */
[----:B------:R-:W-:Y:S02]  /*a5d0*/  SEL R58, R58, R61, P0 ;  /* 0x0000003d3a3a7207 */ /* 0x000fe40000000000 */
[----:B------:R-:W-:Y:S02]  /*a5e0*/  SEL R45, R59, R56, P0 ;  /* 0x000000383b2d7207 */ /* 0x000fe40000000000 */
[----:B------:R-:W-:Y:S02]  /*a5f0*/  LOP3.LUT R10, R53, 0x180, RZ, 0xc0, !PT ;  /* 0x00000180350a7812 */ /* 0x000fe400078ec0ff */
[----:B------:R-:W-:Y:S02]  /*a600*/  LOP3.LUT R20, R7, R14, RZ, 0x3c, !PT ;  /* 0x0000000e07147212 */ /* 0x000fe400078e3cff */
[----:B------:R-:W-:-:S02]  /*a610*/  SEL R56, R56, R59, P0 ;  /* 0x0000003b38387207 */ /* 0x000fc40000000000 */
[----:B------:R-:W-:Y:S02]  /*a620*/  SHF.R.U64 R10, R10, 0x3, RZ ;  /* 0x000000030a0a7819 */ /* 0x000fe400000012ff */
[----:B------:R-:W-:Y:S02]  /*a630*/  LOP3.LUT R26, R57, 0x180, RZ, 0xc0, !PT ;  /* 0x00000180391a7812 */ /* 0x000fe400078ec0ff */
[----:B------:R-:W-:Y:S02]  /*a640*/  LOP3.LUT R14, R10, R53, RZ, 0x3c, !PT ;  /* 0x000000350a0e7212 */ /* 0x000fe400078e3cff */
[----:B------:R-:W-:Y:S02]  /*a650*/  MOV R53, R20 ;  /* 0x0000001400357202 */ /* 0x000fe40000000f00 */
[----:B------:R-:W-:Y:S02]  /*a660*/  LOP3.LUT R12, R55, 0x180, RZ, 0xc0, !PT ;  /* 0x00000180370c7812 */ /* 0x000fe400078ec0ff */
[----:B------:R-:W-:-:S02]  /*a670*/  SHF.R.U64 R26, R26, 0x3, RZ ;  /* 0x000000031a1a7819 */ /* 0x000fc400000012ff */
[----:B------:R-:W-:Y:S02]  /*a680*/  SHF.R.U64 R12, R12, 0x3, RZ ;  /* 0x000000030c0c7819 */ /* 0x000fe400000012ff */
[----:B------:R-:W-:Y:S02]  /*a690*/  LOP3.LUT R10, R26, R57, RZ, 0x3c, !PT ;  /* 0x000000391a0a7212 */ /* 0x000fe400078e3cff */
[----:B------:R-:W-:Y:S02]  /*a6a0*/  LOP3.LUT R12, R12, R55, RZ, 0x3c, !PT ;  /* 0x000000370c0c7212 */ /* 0x000fe400078e3cff */
[----:B------:R-:W-:Y:S02]  /*a6b0*/  MOV R55, R8 ;  /* 0x0000000800377202 */ /* 0x000fe40000000f00 */
[----:B------:R-:W-:Y:S02]  /*a6c0*/  MOV R44, R10 ;  /* 0x0000000a002c7202 */ /* 0x000fe40000000f00 */
        /* <DEDUP_REMOVED lines=8> */
[----:B------:R-:W-:Y:S04]  /*a750*/  SHFL.IDX PT, R45, R45, R6, 0x1c1f ;  /* 0x001c1f062d2d7589 */ /* 0x000fe800000e0000 */
[----:B------:R-:W1:Y:S04]  /*a760*/  SHFL.IDX PT, R42, R42, R7, 0x1c1f ;  /* 0x001c1f072a2a7589 */ /* 0x000e6800000e0000 */
[----:B------:R-:W2:Y:S04]  /*a770*/  SHFL.IDX PT, R56, R56, R7, 0x1c1f ;  /* 0x001c1f0738387589 */ /* 0x000ea800000e0000 */
[----:B------:R-:W-:Y:S04]  /*a780*/  SHFL.IDX PT, R49, R49, R6, 0x1c1f ;  /* 0x001c1f0631317589 */ /* 0x000fe800000e0000 */
[----:B------:R-:W3:Y:S01]  /*a790*/  SHFL.IDX PT, R40, R40, R7, 0x1c1f ;  /* 0x001c1f0728287589 */ /* 0x000ee200000e0000 */
[----:B0-----:R-:W-:-:S02]  /*a7a0*/  SEL R8, R27, R58, P0 ;  /* 0x0000003a1b087207 */ /* 0x001fc40000000000 */
[----:B------:R-:W-:Y:S01]  /*a7b0*/  SEL R10, R58, R27, P0 ;  /* 0x0000001b3a0a7207 */ /* 0x000fe20000000000 */
[----:B------:R-:W-:Y:S04]  /*a7c0*/  SHFL.IDX PT, R29, R29, R6, 0x1c1f ;  /* 0x001c1f061d1d7589 */ /* 0x000fe800000e0000 */
[----:B------:R-:W0:Y:S04]  /*a7d0*/  SHFL.IDX PT, R50, R50, R7, 0x1c1f ;  /* 0x001c1f0732327589 */ /* 0x000e2800000e0000 */
[----:B------:R-:W-:Y:S01]  /*a7e0*/  SHFL.IDX PT, R47, R47, R6, 0x1c1f ;  /* 0x001c1f062f2f7589 */ /* 0x000fe200000e0000 */
[----:B-1----:R-:W-:-:S02]  /*a7f0*/  SEL R24, R35, R42, P0 ;  /* 0x0000002a23187207 */ /* 0x002fc40000000000 */
[----:B------:R-:W-:Y:S01]  /*a800*/  SEL R26, R42, R35, P0 ;  /* 0x000000232a1a7207 */ /* 0x000fe20000000000 */
[----:B------:R-:W1:Y:S01]  /*a810*/  SHFL.IDX PT, R48, R48, R7, 0x1c1f ;  /* 0x001c1f0730307589 */ /* 0x000e6200000e0000 */
[----:B--2---:R-:W-:Y:S02]  /*a820*/  SEL R9, R45, R56, P0 ;  /* 0x000000382d097207 */ /* 0x004fe40000000000 */
[----:B------:R-:W-:Y:S01]  /*a830*/  SEL R11, R56, R45, P0 ;  /* 0x0000002d380b7207 */ /* 0x000fe20000000000 */
[----:B------:R-:W-:Y:S04]  /*a840*/  SHFL.IDX PT, R33, R33, R6, 0x1c1f ;  /* 0x001c1f0621217589 */ /* 0x000fe800000e0000 */
[----:B------:R-:W2:Y:S01]  /*a850*/  SHFL.IDX PT, R32, R32, R7, 0x1c1f ;  /* 0x001c1f0720207589 */ /* 0x000ea200000e0000 */
[----:B---3--:R-:W-:-:S02]  /*a860*/  SEL R25, R49, R40, P0 ;  /* 0x0000002831197207 */ /* 0x008fc40000000000 */
[----:B------:R-:W-:Y:S01]  /*a870*/  SEL R27, R40, R49, P0 ;  /* 0x00000031281b7207 */ /* 0x000fe20000000000 */
[----:B------:R-:W-:Y:S04]  /*a880*/  SHFL.IDX PT, R37, R37, R6, 0x1c1f ;  /* 0x001c1f0625257589 */ /* 0x000fe800000e0000 */
[----:B------:R-:W-:Y:S01]  /*a890*/  SHFL.IDX PT, R41, R41, R6, 0x1c1f ;  /* 0x001c1f0629297589 */ /* 0x000fe200000e0000 */
[----:B0-----:R-:W-:Y:S02]  /*a8a0*/  SEL R12, R29, R50, P0 ;  /* 0x000000321d0c7207 */ /* 0x001fe40000000000 */
[----:B------:R-:W-:Y:S01]  /*a8b0*/  SEL R14, R50, R29, P0 ;  /* 0x0000001d320e7207 */ /* 0x000fe20000000000 */
[----:B------:R-:W0:Y:S04]  /*a8c0*/  SHFL.IDX PT, R30, R30, R7, 0x1c1f ;  /* 0x001c1f071e1e7589 */ /* 0x000e2800000e0000 */
[----:B------:R-:W3:Y:S01]  /*a8d0*/  SHFL.IDX PT, R34, R34, R7, 0x1c1f ;  /* 0x001c1f0722227589 */ /* 0x000ee200000e0000 */
[----:B-1----:R-:W-:-:S02]  /*a8e0*/  SEL R13, R47, R48, P0 ;  /* 0x000000302f0d7207 */ /* 0x002fc40000000000 */
[----:B------:R-:W-:Y:S01]  /*a8f0*/  SEL R15, R48, R47, P0 ;  /* 0x0000002f300f7207 */ /* 0x000fe20000000000 */
[----:B------:R-:W-:Y:S04]  /*a900*/  SHFL.IDX PT, R43, R43, R6, 0x1c1f ;  /* 0x001c1f062b2b7589 */ /* 0x000fe800000e0000 */
[----:B------:R0:W1:Y:S01]  /*a910*/  SHFL.IDX PT, R20, R28, R7, 0x1c1f ;  /* 0x001c1f071c147589 */ /* 0x00006200000e0000 */
[----:B--2---:R-:W-:Y:S02]  /*a920*/  SEL R40, R33, R32, P0 ;  /* 0x0000002021287207 */ /* 0x004fe40000000000 */
[----:B------:R-:W-:Y:S01]  /*a930*/  SEL R42, R32, R33, P0 ;  /* 0x00000021202a7207 */ /* 0x000fe20000000000 */
[----:B------:R-:W-:Y:S04]  /*a940*/  SHFL.IDX PT, R21, R31, R6, 0x1c1f ;  /* 0x001c1f061f157589 */ /* 0x000fe800000e0000 */
[----:B------:R-:W2:Y:S04]  /*a950*/  SHFL.IDX PT, R36, R36, R7, 0x1c1f ;  /* 0x001c1f0724247589 */ /* 0x000ea800000e0000 */
[----:B------:R4:W-:Y:S01]  /*a960*/  SHFL.IDX PT, R51, R51, R6, 0x1c1f ;  /* 0x001c1f0633337589 */ /* 0x0009e200000e0000 */
[----:B0-----:R-:W-:-:S02]  /*a970*/  SEL R28, R37, R30, P0 ;  /* 0x0000001e251c7207 */ /* 0x001fc40000000000 */
[----:B------:R-:W-:Y:S01]  /*a980*/  SEL R30, R30, R37, P0 ;  /* 0x000000251e1e7207 */ /* 0x000fe20000000000 */
[----:B------:R0:W5:Y:S01]  /*a990*/  SHFL.IDX PT, R38, R38, R7, 0x1c1f ;  /* 0x001c1f0726267589 */ /* 0x00016200000e0000 */
[----:B---3--:R-:W-:Y:S02]  /*a9a0*/  SEL R32, R41, R34, P0 ;  /* 0x0000002229207207 */ /* 0x008fe40000000000 */
[----:B------:R-:W-:Y:S01]  /*a9b0*/  SEL R34, R34, R41, P0 ;  /* 0x0000002922227207 */ /* 0x000fe20000000000 */
[----:B------:R-:W-:Y:S01]  /*a9c0*/  BAR.SYNC.DEFER_BLOCKING 0x1, 0x180 ;  /* 0x0046000000007b1d */ /* 0x000fe20000010000 */
[----:B----4-:R-:W-:Y:S01]  /*a9d0*/  IMAD.U32 R6, RZ, RZ, UR4 ;  /* 0x00000004ff067e24 */ /* 0x010fe2000f8e00ff */
[----:B-1----:R-:W-:Y:S02]  /*a9e0*/  SEL R29, R43, R20, P0 ;  /* 0x000000142b1d7207 */ /* 0x002fe40000000000 */
[----:B------:R-:W-:Y:S02]  /*a9f0*/  SEL R31, R20, R43, P0 ;  /* 0x0000002b141f7207 */ /* 0x000fe40000000000 */
[----:B------:R-:W-:Y:S01]  /*aa00*/  @UP1 ULDC.64 UR4, c[0x0][0xbe0] ;  /* 0x0002f80000041ab9 */ /* 0x000fe20000000a00 */
[----:B0-----:R-:W-:Y:S01]  /*aa10*/  IMAD.U32 R7, RZ, RZ, UR6 ;  /* 0x00000006ff077e24 */ /* 0x001fe2000f8e00ff */
[----:B------:R-:W-:Y:S01]  /*aa20*/  @UP1 UIMAD.WIDE UR4, UR38, 0x4, UR4 ;  /* 0x00000004260418a5 */ /* 0x000fe2000f8e0204 */
[----:B--2---:R-:W-:-:S02]  /*aa30*/  SEL R41, R21, R36, P0 ;  /* 0x0000002415297207 */ /* 0x004fc40000000000 */
[----:B------:R-:W-:Y:S02]  /*aa40*/  SEL R43, R36, R21, P0 ;  /* 0x00000015242b7207 */ /* 0x000fe40000000000 */
[----:B-----5:R-:W-:Y:S02]  /*aa50*/  SEL R33, R51, R38, P0 ;  /* 0x0000002633217207 */ /* 0x020fe40000000000 */
[----:B------:R-:W-:Y:S01]  /*aa60*/  SEL R35, R38, R51, P0 ;  /* 0x0000003326237207 */ /* 0x000fe20000000000 */
[----:B------:R0:W-:Y:S01]  /*aa70*/  STSM.16.M88.4 [R55], R8 ;  /* 0x0000000837007844 */ /* 0x0001e20000000200 */
[----:B------:R-:W-:-:S03]  /*aa80*/  PLOP3.LUT P0, PT, PT, PT, UP1, 0x80, 0x0 ;  /* 0x000000000000781c */ /* 0x000fc60003f0f018 */
[----:B------:R1:W-:Y:S04]  /*aa90*/  STSM.16.M88.4 [R54], R12 ;  /* 0x0000000c36007844 */ /* 0x0003e80000000200 */
[----:B------:R1:W-:Y:S04]  /*aaa0*/  STSM.16.M88.4 [R53], R24 ;  /* 0x0000001835007844 */ /* 0x0003e80000000200 */
[----:B------:R1:W-:Y:S04]  /*aab0*/  STSM.16.M88.4 [R52], R28 ;  /* 0x0000001c34007844 */ /* 0x0003e80000000200 */
[----:B------:R1:W-:Y:S04]  /*aac0*/  STSM.16.M88.4 [R46], R40 ;  /* 0x000000282e007844 */ /* 0x0003e80000000200 */
[----:B------:R1:W-:Y:S01]  /*aad0*/  STSM.16.M88.4 [R44], R32 ;  /* 0x000000202c007844 */ /* 0x0003e20000000200 */
[----:B------:R-:W-:Y:S01]  /*aae0*/  BAR.SYNC.DEFER_BLOCKING 0x1, 0x180 ;  /* 0x0046000000007b1d */ /* 0x000fe20000010000 */
[----:B0-----:R-:W-:-:S02]  /*aaf0*/  IMAD.U32 R8, RZ, RZ, UR4 ;  /* 0x00000004ff087e24 */ /* 0x001fc4000f8e00ff */
[----:B------:R-:W-:-:S03]  /*ab00*/  IMAD.U32 R9, RZ, RZ, UR5 ;  /* 0x00000005ff097e24 */ /* 0x000fc6000f8e00ff */
[----:B------:R-:W2:Y:S04]  /*ab10*/  @P1 LDG.E R10, desc[UR50][R6.64] ;  /* 0x00000032060a1981 */ /* 0x000ea8000c1e1900 */
[----:B------:R-:W3:Y:S01]  /*ab20*/  @P0 LDG.E R8, desc[UR50][R8.64] ;  /* 0x0000003208080981 */ /* 0x000ee2000c1e1900 */
[----:B------:R-:W-:Y:S01]  /*ab30*/  IMAD R11, R18, 0x20, R16 ;  /* 0x00000020120b7824 */ /* 0x000fe200078e0210 */
[----:B------:R-:W-:Y:S01]  /*ab40*/  UMOV UR4, URZ ;  /* 0x0000003f00047c82 */ /* 0x000fe20008000000 */
[----:B------:R-:W-:Y:S02]  /*ab50*/  ULDC UR8, c[0x0][0xa88] ;  /* 0x0002a20000087ab9 */ /* 0x000fe40000000800 */
[----:B------:R-:W-:-:S03]  /*ab60*/  IMAD.WIDE R4, R11, 0x2, R4 ;  /* 0x000000020b047825 */ /* 0x000fc600078e0204 */
[----:B------:R-:W-:Y:S02]  /*ab70*/  IADD3 R11, P6, R4, 0x1800, RZ ;  /* 0x00001800040b7810 */ /* 0x000fe40007fde0ff */
[----:B--2---:R-:W-:Y:S02]  /*ab80*/  @P1 R2UR UR4, R10 ;  /* 0x000000000a0412ca */ /* 0x004fe400000e0000 */
[----:B---3--:R-:W-:Y:S01]  /*ab90*/  @P0 R2UR UR8, R8 ;  /* 0x00000000080802ca */ /* 0x008fe200000e0000 */
[----:B-1----:R-:W-:-:S14]  /*aba0*/  @P0 BRA `(.L_x_1721) ;  /* 0x0000000000180947 */ /* 0x002fdc0003800000 */
[----:B------:R-:W-:Y:S05]  /*abb0*/  @!P1 BRA `(.L_x_1721) ;  /* 0x0000000000149947 */ /* 0x000fea0003800000 */
[----:B------:R-:W2:Y:S04]  /*abc0*/  LDG.E R9, desc[UR50][R6.64] ;  /* 0x0000003206097981 */ /* 0x000ea8000c1e1900 */
[----:B------:R-:W3:Y:S01]  /*abd0*/  LDG.E R8, desc[UR50][R6.64+0x4] ;  /* 0x0000043206087981 */ /* 0x000ee2000c1e1900 */
[----:B--2---:R-:W-:Y:S02]  /*abe0*/  R2UR UR5, R9 ;  /* 0x00000000090572ca */ /* 0x004fe400000e0000 */
[----:B---3--:R-:W-:-:S13]  /*abf0*/  R2UR UR8, R8 ;  /* 0x00000000080872ca */ /* 0x008fda00000e0000 */
[----:B------:R-:W-:-:S12]  /*ac00*/  UIADD3 UR8, -UR5, UR8, URZ ;  /* 0x0000000805087290 */ /* 0x000fd8000fffe13f */
.L_x_1721:
[----:B------:R-:W-:Y:S01]  /*ac10*/  USHF.R.S32.HI UR12, URZ, 0x1f, UR41 ;  /* 0x0000001f3f0c7899 */ /* 0x000fe20008011429 */
[----:B------:R-:W-:Y:S01]  /*ac20*/  LOP3.LUT R6, R11, 0x180, RZ, 0xc0, !PT ;  /* 0x000001800b067812 */ /* 0x000fe200078ec0ff */
[----:B------:R-:W-:Y:S01]  /*ac30*/  ULDC.64 UR10, c[0x0][0xb70] ;  /* 0x0002dc00000a7ab9 */ /* 0x000fe20000000a00 */
[----:B------:R-:W-:Y:S01]  /*ac40*/  USHF.R.S32.HI UR5, URZ, 0x1f, UR4 ;  /* 0x0000001f3f057899 */ /* 0x000fe20008011404 */
[----:B------:R-:W-:Y:S01]  /*ac50*/  IADD3 R9, P4, R4, 0x4800, RZ ;  /* 0x0000480004097810 */ /* 0x000fe20007f9e0ff */
[----:B------:R-:W-:Y:S01]  /*ac60*/  UIMAD UR9, UR12, UR10, URZ ;  /* 0x0000000a0c0972a4 */ /* 0x000fe2000f8e023f */
[----:B------:R-:W-:Y:S01]  /*ac70*/  SHF.R.U64 R6, R6, 0x3, RZ ;  /* 0x0000000306067819 */ /* 0x000fe200000012ff */
[----:B------:R-:W-:Y:S01]  /*ac80*/  UIMAD.WIDE.U32 UR6, UR41, UR10, UR4 ;  /* 0x0000000a290672a5 */ /* 0x000fe2000f8e0004 */
[----:B------:R-:W-:Y:S01]  /*ac90*/  IMAD.U32 R7, RZ, RZ, UR40 ;  /* 0x00000028ff077e24 */ /* 0x000fe2000f8e00ff */
[----:B------:R-:W-:Y:S01]  /*aca0*/  UIMAD UR9, UR41, UR11, UR9 ;  /* 0x0000000b290972a4 */ /* 0x000fe2000f8e0209 */
[----:B------:R-:W-:Y:S01]  /*acb0*/  LOP3.LUT R8, R9, 0x180, RZ, 0xc0, !PT ;  /* 0x0000018009087812 */ /* 0x000fe200078ec0ff */
[----:B------:R-:W-:Y:S01]  /*acc0*/  USEL UR39, UR39, URZ, !UP0 ;  /* 0x0000003f27277287 */ /* 0x000fe2000c000000 */
[----:B------:R-:W-:Y:S01]  /*acd0*/  LOP3.LUT R6, R6, R11, RZ, 0x3c, !PT ;  /* 0x0000000b06067212 */ /* 0x000fe200078e3cff */
[----:B------:R-:W-:Y:S01]  /*ace0*/  ULDC.64 UR10, c[0x0][0xb78] ;  /* 0x0002de00000a7ab9 */ /* 0x000fe20000000a00 */
[----:B------:R-:W-:Y:S01]  /*acf0*/  UIADD3 UR7, UR7, UR9, URZ ;  /* 0x0000000907077290 */ /* 0x000fe2000fffe03f */
[----:B------:R-:W-:Y:S01]  /*ad00*/  IMAD R11, R7, 0xc0, R22 ;  /* 0x000000c0070b7824 */ /* 0x000fe200078e0216 */
[----:B------:R-:W-:Y:S01]  /*ad10*/  USEL UR38, UR38, URZ, !UP0 ;  /* 0x0000003f26267287 */ /* 0x000fe2000c000000 */
[----:B------:R-:W-:Y:S01]  /*ad20*/  SHF.R.U64 R8, R8, 0x3, RZ ;  /* 0x0000000308087819 */ /* 0x000fe200000012ff */
[----:B------:R-:W-:Y:S01]  /*ad30*/  UIMAD UR9, UR39, UR10, URZ ;  /* 0x0000000a270972a4 */ /* 0x000fe2000f8e023f */
[----:B------:R-:W-:Y:S01]  /*ad40*/  LOP3.LUT P0, RZ, R23, 0x3, RZ, 0xc0, !PT ;  /* 0x0000000317ff7812 */ /* 0x000fe2000780c0ff */
[----:B------:R-:W-:Y:S01]  /*ad50*/  UIMAD.WIDE.U32 UR6, UR38, UR10, UR6 ;  /* 0x0000000a260672a5 */ /* 0x000fe2000f8e0006 */
[----:B------:R-:W-:Y:S01]  /*ad60*/  LOP3.LUT R8, R8, R9, RZ, 0x3c, !PT ;  /* 0x0000000908087212 */ /* 0x000fe200078e3cff */
[----:B------:R-:W-:Y:S01]  /*ad70*/  UIMAD UR9, UR38, UR11, UR9 ;  /* 0x0000000b260972a4 */ /* 0x000fe2000f8e0209 */
[----:B------:R-:W-:-:S02]  /*ad80*/  SHF.R.S32.HI R7, RZ, 0x1f, R11 ;  /* 0x0000001fff077819 */ /* 0x000fc4000001140b */
[----:B------:R-:W-:Y:S01]  /*ad90*/  ULDC.64 UR10, c[0x0][0xb40] ;  /* 0x0002d000000a7ab9 */ /* 0x000fe20000000a00 */
[----:B------:R-:W-:Y:S02]  /*ada0*/  IADD3 R9, P1, R11, UR6, RZ ;  /* 0x000000060b097c10 */ /* 0x000fe4000ff3e0ff */
[----:B------:R-:W-:Y:S01]  /*adb0*/  IMAD.U32 R10, RZ, RZ, UR9 ;  /* 0x00000009ff0a7e24 */ /* 0x000fe2000f8e00ff */
[C---:B------:R-:W-:Y:S02]  /*adc0*/  IADD3 R29, P5, R4.reuse, 0x3000, RZ ;  /* 0x00003000041d7810 */ /* 0x040fe40007fbe0ff */
[----:B------:R-:W-:Y:S02]  /*add0*/  LEA R36, P2, R9, UR10, 0x2 ;  /* 0x0000000a09247c11 */ /* 0x000fe4000f8410ff */
[----:B------:R-:W-:Y:S01]  /*ade0*/  IADD3.X R10, R7, UR7, R10, P1, !PT ;  /* 0x00000007070a7c10 */ /* 0x000fe20008ffe40a */
[C---:B------:R-:W-:Y:S01]  /*adf0*/  VIADD R7, R11.reuse, 0x8 ;  /* 0x000000080b077836 */ /* 0x040fe20000000000 */
[----:B------:R-:W-:Y:S01]  /*ae00*/  IADD3 R33, P3, R4, 0x6000, RZ ;  /* 0x0000600004217810 */ /* 0x000fe20007f7e0ff */
[----:B------:R-:W-:Y:S01]  /*ae10*/  ULDC.64 UR6, c[0x0][0xaa0] ;  /* 0x0002a80000067ab9 */ /* 0x000fe20000000a00 */
[----:B------:R-:W-:-:S02]  /*ae20*/  ISETP.GE.OR P1, PT, R11, UR8, P0 ;  /* 0x000000080b007c0c */ /* 0x000fc40008726670 */
[C---:B------:R-:W-:Y:S02]  /*ae30*/  LOP3.LUT R25, R4.reuse, 0x180, RZ, 0xc0, !PT ;  /* 0x0000018004197812 */ /* 0x040fe400078ec0ff */
[----:B------:R-:W-:Y:S01]  /*ae40*/  LEA.HI.X R37, R9, UR11, R10, 0x2, P2 ;  /* 0x0000000b09257c11 */ /* 0x000fe200090f140a */
[--C-:B------:R-:W-:Y:S01]  /*ae50*/  IMAD.X R9, RZ, RZ, R5.reuse, P4 ;  /* 0x000000ffff097224 */ /* 0x100fe200020e0605 */
[----:B------:R-:W-:Y:S02]  /*ae60*/  IADD3 R11, P2, R4, 0x7800, RZ ;  /* 0x00007800040b7810 */ /* 0x000fe40007f5e0ff */
[----:B------:R-:W-:Y:S02]  /*ae70*/  LOP3.LUT R28, R29, 0x180, RZ, 0xc0, !PT ;  /* 0x000001801d1c7812 */ /* 0x000fe400078ec0ff */
[----:B------:R-:W-:Y:S02]  /*ae80*/  LOP3.LUT R32, R33, 0x180, RZ, 0xc0, !PT ;  /* 0x0000018021207812 */ /* 0x000fe400078ec0ff */
[----:B------:R-:W-:Y:S01]  /*ae90*/  SHF.R.U64 R25, R25, 0x3, RZ ;  /* 0x0000000319197819 */ /* 0x000fe200000012ff */
[----:B------:R-:W-:Y:S01]  /*aea0*/  UIMAD UR5, UR5, UR6, URZ ;  /* 0x00000006050572a4 */ /* 0x000fe2000f8e023f */
[----:B------:R-:W-:Y:S01]  /*aeb0*/  ISETP.GE.OR P0, PT, R7, UR8, P0 ;  /* 0x0000000807007c0c */ /* 0x000fe20008706670 */
[----:B------:R-:W-:Y:S01]  /*aec0*/  IMAD.X R7, RZ, RZ, R5, P6 ;  /* 0x000000ffff077224 */ /* 0x000fe200030e0605 */
[----:B------:R-:W-:Y:S01]  /*aed0*/  LOP3.LUT R10, R11, 0x180, RZ, 0xc0, !PT ;  /* 0x000001800b0a7812 */ /* 0x000fe200078ec0ff */
[----:B------:R-:W-:Y:S01]  /*aee0*/  @!P1 STG.E desc[UR50][R36.64], R0 ;  /* 0x0000000024009986 */ /* 0x000fe2000c101932 */
[----:B------:R-:W-:-:S02]  /*aef0*/  SHF.R.U64 R28, R28, 0x3, RZ ;  /* 0x000000031c1c7819 */ /* 0x000fc400000012ff */
[----:B------:R-:W-:Y:S02]  /*af00*/  SHF.R.U64 R32, R32, 0x3, RZ ;  /* 0x0000000320207819 */ /* 0x000fe400000012ff */
[----:B------:R-:W-:Y:S01]  /*af10*/  LOP3.LUT R24, R25, R4, RZ, 0x3c, !PT ;  /* 0x0000000419187212 */ /* 0x000fe200078e3cff */
[--C-:B------:R-:W-:Y:S01]  /*af20*/  IMAD.MOV.U32 R25, RZ, RZ, R5.reuse ;  /* 0x000000ffff197224 */ /* 0x100fe200078e0005 */
[----:B------:R-:W-:Y:S02]  /*af30*/  SHF.R.U64 R4, R10, 0x3, RZ ;  /* 0x000000030a047819 */ /* 0x000fe400000012ff */
[----:B------:R-:W-:Y:S01]  /*af40*/  LOP3.LUT R28, R28, R29, RZ, 0x3c, !PT ;  /* 0x0000001d1c1c7212 */ /* 0x000fe200078e3cff */
[--C-:B------:R-:W-:Y:S01]  /*af50*/  IMAD.X R29, RZ, RZ, R5.reuse, P5 ;  /* 0x000000ffff1d7224 */ /* 0x100fe200028e0605 */
[----:B------:R-:W-:Y:S01]  /*af60*/  LOP3.LUT R32, R32, R33, RZ, 0x3c, !PT ;  /* 0x0000002120207212 */ /* 0x000fe200078e3cff */
[----:B------:R-:W-:Y:S01]  /*af70*/  IMAD.X R33, RZ, RZ, R5, P3 ;  /* 0x000000ffff217224 */ /* 0x000fe200018e0605 */
[----:B------:R-:W-:Y:S01]  /*af80*/  IADD3.X R13, RZ, R5, RZ, P2, !PT ;  /* 0x00000005ff0d7210 */ /* 0x000fe200017fe4ff */
[----:B------:R0:W-:Y:S01]  /*af90*/  @!P0 STG.E desc[UR50][R36.64+0x20], R2 ;  /* 0x0000200224008986 */ /* 0x0001e2000c101932 */
[----:B------:R-:W-:Y:S01]  /*afa0*/  LOP3.LUT R12, R4, R11, RZ, 0x3c, !PT ;  /* 0x0000000b040c7212 */ /* 0x000fe200078e3cff */
[----:B------:R-:W-:Y:S01]  /*afb0*/  IMAD.U32 R19, RZ, RZ, UR6 ;  /* 0x00000006ff137e24 */ /* 0x000fe2000f8e00ff */
[--C-:B------:R-:W-:Y:S01]  /*afc0*/  SHF.R.S32.HI R21, RZ, 0x1f, R16.reuse ;  /* 0x0000001fff157819 */ /* 0x100fe20000011410 */
[----:B------:R-:W5:Y:S01]  /*afd0*/  LD.E.128 R24, desc[UR50][R24.64] ;  /* 0x0000003218187980 */ /* 0x000f62000c101d00 */
[----:B------:R-:W-:Y:S01]  /*afe0*/  IMAD.MOV.U32 R20, RZ, RZ, R16 ;  /* 0x000000ffff147224 */ /* 0x000fe200078e0010 */
[----:B------:R-:W-:-:S02]  /*aff0*/  UIMAD UR5, UR4, UR7, UR5 ;  /* 0x00000007040572a4 */ /* 0x000fc4000f8e0205 */
[----:B------:R-:W5:Y:S04]  /*b000*/  LD.E.128 R4, desc[UR50][R6.64] ;  /* 0x0000003206047980 */ /* 0x000f68000c101d00 */
[----:B------:R-:W5:Y:S04]  /*b010*/  LD.E.128 R28, desc[UR50][R28.64] ;  /* 0x000000321c1c7980 */ /* 0x000f68000c101d00 */
[----:B------:R-:W5:Y:S04]  /*b020*/  LD.E.128 R8, desc[UR50][R8.64] ;  /* 0x0000003208087980 */ /* 0x000f68000c101d00 */
[----:B------:R-:W5:Y:S04]  /*b030*/  LD.E.128 R32, desc[UR50][R32.64] ;  /* 0x0000003220207980 */ /* 0x000f68000c101d00 */
[----:B------:R-:W5:Y:S01]  /*b040*/  LD.E.128 R12, desc[UR50][R12.64] ;  /* 0x000000320c0c7980 */ /* 0x000f62000c101d00 */
[----:B------:R-:W-:Y:S01]  /*b050*/  IMAD.WIDE.U32 R20, R19, UR4, R20 ;  /* 0x0000000413147c25 */ /* 0x000fe2000f8e0014 */
[----:B------:R-:W-:Y:S01]  /*b060*/  ULDC.64 UR6, c[0x0][0xae0] ;  /* 0x0002b80000067ab9 */ /* 0x000fe20000000a00 */
[----:B------:R-:W-:Y:S01]  /*b070*/  UIMAD UR8, UR40, -0xc0, UR8 ;  /* 0xffffff40280878a4 */ /* 0x000fe2000f8e0208 */
[----:B------:R-:W-:Y:S01]  /*b080*/  @!PT LDS RZ, [RZ] ;  /* 0x00000000fffff984 */ /* 0x000fe20000000800 */
[----:B------:R-:W-:Y:S01]  /*b090*/  @!PT LDS RZ, [RZ] ;  /* 0x00000000fffff984 */ /* 0x000fe20000000800 */
[----:B------:R-:W-:Y:S01]  /*b0a0*/  @!PT LDS RZ, [RZ] ;  /* 0x00000000fffff984 */ /* 0x000fe20000000800 */
[----:B------:R-:W-:Y:S01]  /*b0b0*/  @!PT LDS RZ, [RZ] ;  /* 0x00000000fffff984 */ /* 0x000fe20000000800 */
[----:B------:R1:W-:Y:S06]  /*b0c0*/  MEMBAR.ALL.CTA ;  /* 0x0000000000007992 */ /* 0x0003ec0000008000 */
[----:B-1----:R-:W1:Y:S01]  /*b0d0*/  FENCE.VIEW.ASYNC.S ;  /* 0x00000000000073c6 */ /* 0x002e620000000000 */
[----:B------:R-:W-:Y:S01]  /*b0e0*/  UIMAD UR4, UR12, UR6, URZ ;  /* 0x000000060c0472a4 */ /* 0x000fe2000f8e023f */
[----:B------:R-:W-:Y:S01]  /*b0f0*/  VIADD R21, R21, UR5 ;  /* 0x0000000515157c36 */ /* 0x000fe20008000000 */
[----:B------:R-:W-:Y:S01]  /*b100*/  BSSY B1, `(.L_x_1722) ;  /* 0x0000028000017945 */ /* 0x000fe20003800000 */
[----:B------:R-:W-:Y:S01]  /*b110*/  IMAD.U32 R19, RZ, RZ, UR6 ;  /* 0x00000006ff137e24 */ /* 0x000fe2000f8e00ff */
[----:B------:R-:W-:Y:S01]  /*b120*/  UIMAD UR4, UR41, UR7, UR4 ;  /* 0x00000007290472a4 */ /* 0x000fe2000f8e0204 */
[----:B------:R-:W-:Y:S01]  /*b130*/  ISETP.GE.AND P0, PT, R18, UR8, PT ;  /* 0x0000000812007c0c */ /* 0x000fe2000bf06270 */
[----:B------:R-:W-:Y:S01]  /*b140*/  VIADD R3, R3, 0x19c20 ;  /* 0x00019c2003037836 */ /* 0x000fe20000000000 */
[----:B------:R-:W-:Y:S01]  /*b150*/  ULDC.64 UR6, c[0x0][0xae8] ;  /* 0x0002ba0000067ab9 */ /* 0x000fe20000000a00 */
[----:B------:R-:W-:Y:S01]  /*b160*/  IMAD.WIDE.U32 R20, R19, UR41, R20 ;  /* 0x0000002913147c25 */ /* 0x000fe2000f8e0014 */
[----:B------:R-:W-:-:S02]  /*b170*/  SHF.R.S32.HI R19, RZ, 0x1f, R18 ;  /* 0x0000001fff137819 */ /* 0x000fc40000011412 */
[----:B------:R-:W-:Y:S01]  /*b180*/  PRMT R3, RZ, 0x654, R3 ;  /* 0x00000654ff037816 */ /* 0x000fe20000000003 */
[----:B------:R-:W-:Y:S01]  /*b190*/  VIADD R21, R21, UR4 ;  /* 0x0000000415157c36 */ /* 0x000fe20008000000 */
[----:B------:R-:W-:Y:S02]  /*b1a0*/  UIMAD UR4, UR39, UR6, URZ ;  /* 0x00000006270472a4 */ /* 0x000fe4000f8e023f */
[----:B0-----:R-:W-:Y:S02]  /*b1b0*/  IMAD.U32 R37, RZ, RZ, UR6 ;  /* 0x00000006ff257e24 */ /* 0x001fe4000f8e00ff */
[----:B------:R-:W-:Y:S01]  /*b1c0*/  VIADD R0, R18, 0x60 ;  /* 0x0000006012007836 */ /* 0x000fe20000000000 */
[----:B------:R-:W-:Y:S02]  /*b1d0*/  UIMAD UR4, UR38, UR7, UR4 ;  /* 0x00000007260472a4 */ /* 0x000fe4000f8e0204 */
[----:B------:R-:W-:Y:S02]  /*b1e0*/  IMAD.WIDE.U32 R36, R37, UR38, R20 ;  /* 0x0000002625247c25 */ /* 0x000fe4000f8e0014 */
[----:B------:R-:W-:Y:S01]  /*b1f0*/  ISETP.GE.AND P3, PT, R0, UR8, PT ;  /* 0x0000000800007c0c */ /* 0x000fe2000bf66270 */
[----:B-1----:R0:W-:Y:S01]  /*b200*/  SYNCS.ARRIVE.TRANS64.RED.A1T0 RZ, [R3+URZ], RZ ;  /* 0x000000ff03ff79a7 */ /* 0x0021e2000810043f */
[----:B------:R-:W-:-:S02]  /*b210*/  VIADD R43, R37, UR4 ;  /* 0x00000004252b7c36 */ /* 0x000fc40008000000 */
[----:B0-----:R-:W-:-:S04]  /*b220*/  IMAD.U32 R3, RZ, RZ, UR40 ;  /* 0x00000028ff037e24 */ /* 0x001fc8000f8e00ff */
        /* <DEDUP_REMOVED lines=21> */
.L_x_1723:
[----:B------:R-:W-:Y:S05]  /*b380*/  BSYNC B1 ;  /* 0x0000000000017941 */ /* 0x000fea0003800000 */
.L_x_1722:
        /* <DEDUP_REMOVED lines=24> */
.L_x_1720:
[----:B------:R-:W-:Y:S01]  /*b510*/  ULDC.64 UR4, c[0x0][0xbe0] ;  /* 0x0002f80000047ab9 */ /* 0x000fe20000000a00 */
[----:B------:R-:W-:Y:S01]  /*b520*/  ULDC.64 UR6, c[0x0][0xbd8] ;  /* 0x0002f60000067ab9 */ /* 0x000fe20000000a00 */
[----:B------:R-:W-:-:S04]  /*b530*/  UISETP.NE.U32.AND UP0, UPT, UR4, URZ, UPT ;  /* 0x0000003f0400728c */ /* 0x000fc8000bf05070 */
[----:B------:R-:W-:Y:S02]  /*b540*/  UISETP.NE.AND.EX UP1, UPT, UR5, URZ, UPT, UP0 ;  /* 0x0000003f0500728c */ /* 0x000fe4000bf25300 */
[----:B------:R-:W-:-:S04]  /*b550*/  UISETP.NE.U32.AND UP0, UPT, UR6, URZ, UPT ;  /* 0x0000003f0600728c */ /* 0x000fc8000bf05070 */
[----:B------:R-:W-:Y:S01]  /*b560*/  PLOP3.LUT P2, PT, PT, PT, UP1, 0x80, 0x0 ;  /* 0x000000000000781c */ /* 0x000fe20003f4f018 */
[----:B------:R-:W-:-:S04]  /*b570*/  UISETP.NE.AND.EX UP0, UPT, UR7, URZ, UPT, UP0 ;  /* 0x0000003f0700728c */ /* 0x000fc8000bf05300 */
[----:B------:R-:W-:Y:S02]  /*b580*/  @UP1 ULDC.64 UR4, c[0x0][0xbe0] ;  /* 0x0002f80000041ab9 */ /* 0x000fe40000000a00 */
[----:B------:R-:W-:Y:S01]  /*b590*/  @UP1 UIMAD.WIDE UR4, UR38, 0x4, UR4 ;  /* 0x00000004260418a5 */ /* 0x000fe2000f8e0204 */
[----:B------:R-:W-:Y:S01]  /*b5a0*/  PLOP3.LUT P1, PT, PT, PT, UP0, 0x80, 0x0 ;  /* 0x000000000000781c */ /* 0x000fe20003f2f008 */
[----:B------:R-:W-:-:S04]  /*b5b0*/  ULEA UR6, UP1, UR38, UR6, 0x2 ;  /* 0x0000000626067291 */ /* 0x000fc8000f82103f */
[----:B------:R-:W-:Y:S01]  /*b5c0*/  IMAD.U32 R4, RZ, RZ, UR4 ;  /* 0x00000004ff047e24 */ /* 0x000fe2000f8e00ff */
[----:B------:R-:W-:Y:S01]  /*b5d0*/  ULEA.HI.X UR7, UR38, UR7, UR39, 0x2, UP1 ;  /* 0x0000000726077291 */ /* 0x000fe200088f1427 */
[----:B------:R-:W-:Y:S02]  /*b5e0*/  IMAD.U32 R5, RZ, RZ, UR5 ;  /* 0x00000005ff057e24 */ /* 0x000fe4000f8e00ff */
[----:B------:R-:W-:-:S03]  /*b5f0*/  IMAD.MOV.U32 R7, RZ, RZ, RZ ;  /* 0x000000ffff077224 */ /* 0x000fc600078e00ff */
[----:B------:R-:W2:Y:S01]  /*b600*/  @P2 LDG.E R4, desc[UR50][R4.64] ;  /* 0x0000003204042981 */ /* 0x000ea2000c1e1900 */
[----:B------:R-:W-:Y:S02]  /*b610*/  IMAD.U32 R2, RZ, RZ, UR6 ;  /* 0x00000006ff027e24 */ /* 0x000fe4000f8e00ff */
[----:B------:R-:W-:-:S05]  /*b620*/  IMAD.U32 R3, RZ, RZ, UR7 ;  /* 0x00000007ff037e24 */ /* 0x000fca000f8e00ff */
[----:B------:R0:W5:Y:S01]  /*b630*/  @P1 LDG.E R7, desc[UR50][R2.64] ;  /* 0x0000003202071981 */ /* 0x000162000c1e1900 */
[----:B------:R-:W-:Y:S01]  /*b640*/  ULDC UR4, c[0x0][0xa88] ;  /* 0x0002a20000047ab9 */ /* 0x000fe20000000800 */
[----:B------:R-:W-:Y:S02]  /*b650*/  ISETP.GT.AND P0, PT, R154, 0xbf, PT ;  /* 0x000000bf9a00780c */ /* 0x000fe40003f04270 */
[----:B--2---:R-:W-:Y:S01]  /*b660*/  @P2 R2UR UR4, R4 ;  /* 0x00000000040422ca */ /* 0x004fe200000e0000 */
[----:B0-----:R-:W-:-:S14]  /*b670*/  @P2 BRA `(.L_x_1725) ;  /* 0x0000000000182947 */ /* 0x001fdc0003800000 */
[----:B------:R-:W-:Y:S05]  /*b680*/  @!P1 BRA `(.L_x_1725) ;  /* 0x0000000000149947 */ /* 0x000fea0003800000 */
[----:B------:R-:W2:Y:S04]  /*b690*/  LDG.E R4, desc[UR50][R2.64] ;  /* 0x0000003202047981 */ /* 0x000ea8000c1e1900 */
[----:B------:R-:W3:Y:S01]  /*b6a0*/  LDG.E R0, desc[UR50][R2.64+0x4] ;  /* 0x0000043202007981 */ /* 0x000ee2000c1e1900 */
[----:B--2---:R-:W-:Y:S02]  /*b6b0*/  R2UR UR5, R4 ;  /* 0x00000000040572ca */ /* 0x004fe400000e0000 */
[----:B---3--:R-:W-:-:S13]  /*b6c0*/  R2UR UR4, R0 ;  /* 0x00000000000472ca */ /* 0x008fda00000e0000 */
[----:B------:R-:W-:-:S12]  /*b6d0*/  UIADD3 UR4, -UR5, UR4, URZ ;  /* 0x0000000405047290 */ /* 0x000fd8000fffe13f */
.L_x_1725:
[----:B------:R-:W-:Y:S01]  /*b6e0*/  USHF.R.S32.HI UR7, URZ, 0x1f, UR41 ;  /* 0x0000001f3f077899 */ /* 0x000fe20008011429 */
[----:B------:R-:W-:Y:S01]  /*b6f0*/  BSSY B1, `(.L_x_1726) ;  /* 0x000001f000017945 */ /* 0x000fe20003800000 */
[----:B------:R-:W-:Y:S01]  /*b700*/  USEL UR38, UR38, URZ, !UP0 ;  /* 0x0000003f26267287 */ /* 0x000fe2000c000000 */
[----:B------:R-:W-:Y:S01]  /*b710*/  SHF.R.S32.HI R9, RZ, 0x1f, R16 ;  /* 0x0000001fff097819 */ /* 0x000fe20000011410 */
[----:B------:R-:W-:Y:S01]  /*b720*/  USEL UR39, UR39, URZ, !UP0 ;  /* 0x0000003f27277287 */ /* 0x000fe2000c000000 */
[----:B-----5:R-:W-:Y:S01]  /*b730*/  SHF.R.S32.HI R6, RZ, 0x1f, R7 ;  /* 0x0000001fff067819 */ /* 0x020fe20000011407 */
[----:B------:R-:W-:Y:S10]  /*b740*/  @P0 BRA `(.L_x_1727) ;  /* 0x0000000000640947 */ /* 0x000ff40003800000 */
[----:B------:R-:W0:Y:S01]  /*b750*/  S2R R2, SR_TID.X ;  /* 0x0000000000027919 */ /* 0x000e220000002100 */
[----:B------:R-:W-:-:S04]  /*b760*/  IMAD.U32 R0, RZ, RZ, UR40 ;  /* 0x00000028ff007e24 */ /* 0x000fc8000f8e00ff */
[----:B0-----:R-:W-:-:S04]  /*b770*/  IMAD R0, R0, 0xc0, R2 ;  /* 0x000000c000007824 */ /* 0x001fc800078e0202 */
[----:B------:R-:W-:-:S05]  /*b780*/  VIADD R0, R0, 0xffffff80 ;  /* 0xffffff8000007836 */ /* 0x000fca0000000000 */
[----:B------:R-:W-:-:S13]  /*b790*/  ISETP.GE.AND P0, PT, R0, UR4, PT ;  /* 0x0000000400007c0c */ /* 0x000fda000bf06270 */
        /* <DEDUP_REMOVED lines=20> */
.L_x_1727:
[----:B------:R-:W-:Y:S05]  /*b8e0*/  BSYNC B1 ;  /* 0x0000000000017941 */ /* 0x000fea0003800000 */
.L_x_1726:
[----:B------:R-:W-:Y:S01]  /*b8f0*/  ULDC.64 UR8, c[0x0][0xaa0] ;  /* 0x0002a80000087ab9 */ /* 0x000fe20000000a00 */
[----:B------:R-:W-:Y:S01]  /*b900*/  IMAD.MOV.U32 R2, RZ, RZ, R16 ;  /* 0x000000ffff027224 */ /* 0x000fe200078e0010 */
[----:B------:R-:W-:Y:S01]  /*b910*/  UIMAD UR6, UR40, -0xc0, UR4 ;  /* 0xffffff40280678a4 */ /* 0x000fe2000f8e0204 */
[----:B0-----:R-:W-:Y:S01]  /*b920*/  IMAD.MOV.U32 R3, RZ, RZ, R9 ;  /* 0x000000ffff037224 */ /* 0x001fe200078e0009 */
[----:B------:R-:W-:Y:S01]  /*b930*/  BSSY B1, `(.L_x_1728) ;  /* 0x000002c000017945 */ /* 0x000fe20003800000 */
[----:B------:R-:W-:Y:S02]  /*b940*/  IMAD R0, R6, UR8, RZ ;  /* 0x0000000806007c24 */ /* 0x000fe4000f8e02ff */
[----:B------:R-:W-:Y:S01]  /*b950*/  IMAD.WIDE.U32 R2, R7, UR8, R2 ;  /* 0x0000000807027c25 */ /* 0x000fe2000f8e0002 */
[----:B------:R-:W-:-:S03]  /*b960*/  ISETP.GE.AND P0, PT, R18, UR6, PT ;  /* 0x0000000612007c0c */ /* 0x000fc6000bf06270 */
[----:B------:R-:W-:Y:S01]  /*b970*/  IMAD R7, R7, UR9, R0 ;  /* 0x0000000907077c24 */ /* 0x000fe2000f8e0200 */
[----:B------:R-:W-:Y:S01]  /*b980*/  ULDC.64 UR8, c[0x0][0xae0] ;  /* 0x0002b80000087ab9 */ /* 0x000fe20000000a00 */
[----:B------:R-:W-:Y:S01]  /*b990*/  VIADD R0, R18, 0x60 ;  /* 0x0000006012007836 */ /* 0x000fe20000000000 */
[----:B------:R-:W-:Y:S01]  /*b9a0*/  UIMAD UR5, UR7, UR8, URZ ;  /* 0x00000008070572a4 */ /* 0x000fe2000f8e023f */
[----:B------:R-:W-:Y:S01]  /*b9b0*/  IMAD.IADD R3, R3, 0x1, R7 ;  /* 0x0000000103037824 */ /* 0x000fe200078e0207 */
[----:B------:R-:W-:Y:S01]  /*b9c0*/  SHF.R.S32.HI R7, RZ, 0x1f, R18 ;  /* 0x0000001fff077819 */ /* 0x000fe20000011412 */
[----:B------:R-:W-:Y:S01]  /*b9d0*/  IMAD.U32 R5, RZ, RZ, UR8 ;  /* 0x00000008ff057e24 */ /* 0x000fe2000f8e00ff */
[----:B------:R-:W-:Y:S01]  /*b9e0*/  UIMAD UR5, UR41, UR9, UR5 ;  /* 0x00000009290572a4 */ /* 0x000fe2000f8e0205 */
[----:B------:R-:W-:Y:S01]  /*b9f0*/  IMAD.U32 R9, RZ, RZ, UR40 ;  /* 0x00000028ff097e24 */ /* 0x000fe2000f8e00ff */
[----:B------:R-:W-:Y:S01]  /*ba00*/  ISETP.GE.AND P1, PT, R0, UR6, PT ;  /* 0x0000000600007c0c */ /* 0x000fe2000bf26270 */
[----:B------:R-:W-:Y:S01]  /*ba10*/  IMAD.WIDE.U32 R2, R5, UR41, R2 ;  /* 0x0000002905027c25 */ /* 0x000fe2000f8e0002 */
[----:B------:R-:W-:-:S02]  /*ba20*/  ULDC.64 UR8, c[0x0][0xae8] ;  /* 0x0002ba0000087ab9 */ /* 0x000fc40000000a00 */
[----:B------:R-:W-:Y:S01]  /*ba30*/  UIMAD UR4, UR39, UR8, URZ ;  /* 0x00000008270472a4 */ /* 0x000fe2000f8e023f */
[----:B------:R-:W-:Y:S02]  /*ba40*/  VIADD R3, R3, UR5 ;  /* 0x0000000503037c36 */ /* 0x000fe40008000000 */
[----:B------:R-:W-:Y:S01]  /*ba50*/  IMAD.U32 R5, RZ, RZ, UR8 ;  /* 0x00000008ff057e24 */ /* 0x000fe2000f8e00ff */
[----:B------:R-:W-:Y:S01]  /*ba60*/  UIMAD UR4, UR38, UR9, UR4 ;  /* 0x00000009260472a4 */ /* 0x000fe2000f8e0204 */
[----:B------:R-:W-:Y:S02]  /*ba70*/  IMAD.MOV.U32 R6, RZ, RZ, R18 ;  /* 0x000000ffff067224 */ /* 0x000fe400078e0012 */
[----:B------:R-:W-:-:S04]  /*ba80*/  IMAD.WIDE.U32 R4, R5, UR38, R2 ;  /* 0x0000002605047c25 */ /* 0x000fc8000f8e0002 */
        /* <DEDUP_REMOVED lines=22> */
.L_x_1729:
[----:B------:R-:W-:Y:S05]  /*bbf0*/  BSYNC B1 ;  /* 0x0000000000017941 */ /* 0x000fea0003800000 */
.L_x_1728:
        /* <DEDUP_REMOVED lines=22> */
.L_x_1724:
[----:B------:R-:W-:Y:S05]  /*bd60*/  BSYNC B0 ;  /* 0x0000000000007941 */ /* 0x000fea0003800000 */
.L_x_1719:
[----:B------:R-:W-:Y:S02]  /*bd70*/  ULDC UR4, c[0x0][0xc14] ;  /* 0x0003050000047ab9 */ /* 0x000fe40000000800 */
[----:B------:R-:W-:-:S13]  /*bd80*/  ISETP.GE.AND P0, PT, R39, UR4, PT ;  /* 0x0000000427007c0c */ /* 0x000fda000bf06270 */
[----:B------:R-:W-:Y:S05]  /*bd90*/  @!P0 BRA `(.L_x_1730) ;  /* 0xffffff4c00f08947 */ /* 0x000fea000383ffff */
[----:B------:R-:W-:Y:S05]  /*bda0*/  EXIT ;  /* 0x000000000000794d */ /* 0x000fea0003800000 */
.L_x_1680:
[----:B------:R-:W-:-:S08]  /*bdb0*/  NOP ;  /* 0x0000000000007918 */ /* 0x000fd00000000000 */
[----:B------:R-:W0:-:S00]  /*bdc0*/  USETMAXREG.DEALLOC.CTAPOOL 0x20 ;  /* 0x00000020000079c8 */ /* 0x000e0000080e0500 */
[----:B0-----:R-:W-:Y:S01]  /*bdd0*/  LOP3.LUT R2, R0, 0x3, RZ, 0xc0, !PT ;  /* 0x0000000300027812 */ /* 0x001fe200078ec0ff */
[----:B------:R-:W-:-:S05]  /*bde0*/  IMAD.MOV.U32 R4, RZ, RZ, RZ ;  /* 0x000000ffff047224 */ /* 0x000fca00078e00ff */
[----:B------:R-:W0:Y:S02]  /*bdf0*/  SHFL.IDX PT, R2, R2, RZ, 0x1f ;  /* 0x00001fff02027589 */ /* 0x000e2400000e0000 */
[----:B0-----:R-:W-:-:S04]  /*be00*/  ISETP.NE.AND P0, PT, R2, RZ, PT ;  /* 0x000000ff0200720c */ /* 0x001fc80003f05270 */
[----:B------:R-:W-:-:S05]  /*be10*/  P2R R2, PR, RZ, 0x1 ;  /* 0x00000001ff027803 */ /* 0x000fca0000000000 */
[----:B------:R0:W-:Y:S04]  /*be20*/  STL [R1+0x4], R2 ;  /* 0x0000040201007387 */ /* 0x0001e80000100800 */
        /* <DEDUP_REMOVED lines=10> */
.L_x_1731:
        /* <DEDUP_REMOVED lines=41> */
.L_x_1737:
        /* <DEDUP_REMOVED lines=14> */
.L_x_1736:
[----:B------:R-:W-:Y:S05]  /*c240*/  BSYNC B0 ;  /* 0x0000000000007941 */ /* 0x000fea0003800000 */
.L_x_1735:
        /* <DEDUP_REMOVED lines=21> */
.L_x_1733:
        /* <DEDUP_REMOVED lines=25> */
.L_x_1738:
        /* <DEDUP_REMOVED lines=57> */
.L_x_1734:
[----:B------:R-:W-:Y:S01]  /*c8c0*/  IMAD.MOV.U32 R24, RZ, RZ, R7 ;  /* 0x000000ffff187224 */ /* 0x000fe200078e0007 */
[----:B------:R-:W-:Y:S01]  /*c8d0*/  UMOV UR38, URZ ;  /* 0x0000003f00267c82 */ /* 0x000fe20008000000 */
[----:B------:R-:W-:-:S07]  /*c8e0*/  IMAD.MOV.U32 R25, RZ, RZ, RZ ;  /* 0x000000ffff197224 */ /* 0x000fce00078e00ff */
.L_x_1739:
[----:B------:R-:W-:Y:S01]  /*c8f0*/  ISETP.NE.AND P0, PT, R5, RZ, PT ;  /* 0x000000ff0500720c */ /* 0x000fe20003f05270 */
[----:B------:R-:W-:Y:S01]  /*c900*/  IMAD.U32 R7, RZ, RZ, UR48 ;  /* 0x00000030ff077e24 */ /* 0x000fe2000f8e00ff */
[----:B------:R-:W-:Y:S01]  /*c910*/  MOV R6, UR38 ;  /* 0x0000002600067c02 */ /* 0x000fe20008000f00 */
[----:B------:R-:W-:Y:S02]  /*c920*/  IMAD.MOV.U32 R4, RZ, RZ, R24 ;  /* 0x000000ffff047224 */ /* 0x000fe400078e0018 */
[----:B------:R-:W-:-:S08]  /*c930*/  IMAD.MOV.U32 R5, RZ, RZ, R25 ;  /* 0x000000ffff057224 */ /* 0x000fd000078e0019 */
[----:B------:R-:W0:Y:S01]  /*c940*/  @!P0 S2R R3, SR_CgaCtaId ;  /* 0x0000000000038919 */ /* 0x000e220000008800 */
[----:B------:R-:W-:-:S04]  /*c950*/  @!P0 MOV R2, 0x400 ;  /* 0x0000040000028802 */ /* 0x000fc80000000f00 */
[----:B0-----:R-:W-:-:S05]  /*c960*/  @!P0 LEA R2, R3, R2, 0x18 ;  /* 0x0000000203028211 */ /* 0x001fca00078ec0ff */
[----:B------:R0:W-:Y:S01]  /*c970*/  @!P0 STS.128 [R2+0x19cd0], R4 ;  /* 0x019cd00402008388 */ /* 0x0001e20000000c00 */
[----:B------:R-:W-:Y:S06]  /*c980*/  BAR.ARV 0x5, 0x200 ;  /* 0x0148000000007b1d */ /* 0x000fec0000002000 */
.L_x_1732:
[----:B------:R-:W-:Y:S01]  /*c990*/  ULDC UR4, c[0x0][0xc14] ;  /* 0x0003050000047ab9 */ /* 0x000fe20000000800 */
[----:B------:R1:W-:Y:S01]  /*c9a0*/  STL [R1], RZ ;  /* 0x000000ff01007387 */ /* 0x0003e20000100800 */
        /* <DEDUP_REMOVED lines=13> */
[----:B------:R2:W-:Y:S01]  /*ca80*/  STL [R1], RZ ;  /* 0x000000ff01007387 */ /* 0x0005e20000100800 */
        /* <DEDUP_REMOVED lines=23> */
[----:B--2---:R-:W-:-:S07]  /*cc00*/  SEL R28, R28, 0xffffffc0, !P0 ;  /* 0xffffffc01c1c7807 */ /* 0x004fce0004000000 */
.L_x_1804:
[----:B------:R-:W-:Y:S01]  /*cc10*/  ULDC.64 UR4, c[0x0][0xc60] ;  /* 0x0003180000047ab9 */ /* 0x000fe20000000a00 */
[----:B------:R-:W-:Y:S01]  /*cc20*/  ULDC.64 UR8, c[0x0][0xa00] ;  /* 0x0002800000087ab9 */ /* 0x000fe20000000a00 */
[----:B------:R-:W-:Y:S01]  /*cc30*/  UIMAD.WIDE UR4, UR48, 0x4, UR4 ;  /* 0x00000004300478a5 */ /* 0x000fe2000f8e0204 */
[----:B0-----:R-:W-:Y:S01]  /*cc40*/  IMAD.MOV.U32 R0, RZ, RZ, RZ ;  /* 0x000000ffff007224 */ /* 0x001fe200078e00ff */
[----:B------:R-:W-:-:S04]  /*cc50*/  ULDC.64 UR10, c[0x0][0xa08] ;  /* 0x00028200000a7ab9 */ /* 0x000fc80000000a00 */
[----:B------:R-:W-:Y:S02]  /*cc60*/  IMAD.U32 R2, RZ, RZ, UR4 ;  /* 0x00000004ff027e24 */ /* 0x000fe4000f8e00ff */
[----:B------:R-:W-:Y:S01]  /*cc70*/  IMAD.U32 R3, RZ, RZ, UR5 ;  /* 0x00000005ff037e24 */ /* 0x000fe2000f8e00ff */
[----:B------:R-:W-:-:S04]  /*cc80*/  ULDC.64 UR4, c[0x0][0xa28] ;  /* 0x00028a0000047ab9 */ /* 0x000fc80000000a00 */
[----:B------:R-:W2:Y:S01]  /*cc90*/  LDG.E R2, desc[UR50][R2.64] ;  /* 0x0000003202027981 */ /* 0x000ea2000c1e1900 */
[----:B------:R-:W-:Y:S01]  /*cca0*/  UISETP.NE.U32.AND UP0, UPT, UR4, URZ, UPT ;  /* 0x0000003f0400728c */ /* 0x000fe2000bf05070 */
[----:B------:R-:W-:Y:S01]  /*ccb0*/  ISETP.NE.U32.AND P0, PT, RZ, UR8, PT ;  /* 0x00000008ff007c0c */ /* 0x000fe2000bf05070 */
[----:B------:R-:W0:Y:S01]  /*ccc0*/  LDC R8, c[0x0][0x288] ;  /* 0x0000a200ff087b82 */ /* 0x000e220000000800 */
[----:B------:R-:W-:Y:S01]  /*ccd0*/  ISETP.NE.U32.AND P1, PT, RZ, UR10, PT ;  /* 0x0000000aff007c0c */ /* 0x000fe2000bf25070 */
[----:B------:R-:W-:Y:S01]  /*cce0*/  UISETP.NE.AND.EX UP0, UPT, UR5, URZ, UPT, UP0 ;  /* 0x0000003f0500728c */ /* 0x000fe2000bf05300 */
[----:B------:R-:W-:Y:S02]  /*ccf0*/  ISETP.NE.AND.EX P0, PT, RZ, UR9, PT, P0 ;  /* 0x00000009ff007c0c */ /* 0x000fe4000bf05300 */
[----:B------:R-:W-:-:S03]  /*cd00*/  ISETP.NE.AND.EX P1, PT, RZ, UR11, PT, P1 ;  /* 0x0000000bff007c0c */ /* 0x000fc6000bf25310 */
[----:B------:R-:W-:Y:S01]  /*cd10*/  PLOP3.LUT P2, PT, PT, PT, UP0, 0x80, 0x0 ;  /* 0x000000000000781c */ /* 0x000fe20003f4f008 */
[----:B------:R-:W-:Y:S02]  /*cd20*/  IMAD.MOV.U32 R27, RZ, RZ, RZ ;  /* 0x000000ffff1b7224 */ /* 0x000fe400078e00ff */
[----:B------:R-:W-:Y:S01]  /*cd30*/  IMAD.MOV.U32 R9, RZ, RZ, RZ ;  /* 0x000000ffff097224 */ /* 0x000fe200078e00ff */
[----:B--2---:R-:W-:-:S13]  /*cd40*/  R2UR UR44, R2 ;  /* 0x00000000022c72ca */ /* 0x004fda00000e0000 */
[----:B------:R-:W-:Y:S02]  /*cd50*/  USHF.R.S32.HI UR43, URZ, 0x1f, UR44 ;  /* 0x0000001f3f2b7899 */ /* 0x000fe4000801142c */
[----:B------:R-:W-:Y:S02]  /*cd60*/  @UP0 ULEA UR4, UP1, UR44, UR4, 0x2 ;  /* 0x000000042c040291 */ /* 0x000fe4000f82103f */
[----:B------:R-:W-:Y:S02]  /*cd70*/  USHF.L.U32 UR42, UR44, 0x2, URZ ;  /* 0x000000022c2a7899 */ /* 0x000fe4000800063f */
[----:B------:R-:W-:Y:S02]  /*cd80*/  @UP0 ULEA.HI.X UR5, UR44, UR5, UR43, 0x2, UP1 ;  /* 0x000000052c050291 */ /* 0x000fe400088f142b */
[----:B------:R-:W-:Y:S01]  /*cd90*/  USHF.L.U64.HI UR43, UR44, 0x2, UR43 ;  /* 0x000000022c2b7899 */ /* 0x000fe2000801022b */
[----:B------:R-:W-:Y:S01]  /*cda0*/  IMAD.U32 R2, RZ, RZ, UR4 ;  /* 0x00000004ff027e24 */ /* 0x000fe2000f8e00ff */
[----:B------:R-:W-:-:S02]  /*cdb0*/  UIADD3 UR6, UP0, UR42, UR8, URZ ;  /* 0x000000082a067290 */ /* 0x000fc4000ff1e03f */
[----:B------:R-:W-:Y:S01]  /*cdc0*/  UIADD3 UR7, UP1, UR42, UR10, URZ ;  /* 0x0000000a2a077290 */ /* 0x000fe2000ff3e03f */
[----:B------:R-:W-:Y:S01]  /*cdd0*/  IMAD.U32 R3, RZ, RZ, UR5 ;  /* 0x00000005ff037e24 */ /* 0x000fe2000f8e00ff */
[----:B------:R-:W-:Y:S02]  /*cde0*/  UIADD3.X UR4, UR43, UR9, URZ, UP0, !UPT ;  /* 0x000000092b047290 */ /* 0x000fe400087fe43f */
[----:B------:R-:W-:Y:S01]  /*cdf0*/  UIADD3.X UR5, UR43, UR11, URZ, UP1, !UPT ;  /* 0x0000000b2b057290 */ /* 0x000fe20008ffe43f */
[----:B------:R-:W-:Y:S01]  /*ce00*/  ULDC.64 UR8, c[0x0][0xa18] ;  /* 0x0002860000087ab9 */ /* 0x000fe20000000a00 */
[----:B------:R1:W5:Y:S01]  /*ce10*/  @P2 LDG.E R0, desc[UR50][R2.64] ;  /* 0x0000003202002981 */ /* 0x000362000c1e1900 */
[----:B------:R-:W-:Y:S01]  /*ce20*/  UISETP.NE.U32.AND UP0, UPT, UR8, URZ, UPT ;  /* 0x0000003f0800728c */ /* 0x000fe2000bf05070 */
[----:B------:R-:W-:Y:S02]  /*ce30*/  IMAD.U32 R4, RZ, RZ, UR7 ;  /* 0x00000007ff047e24 */ /* 0x000fe4000f8e00ff */
[----:B------:R-:W-:Y:S01]  /*ce40*/  IMAD.U32 R5, RZ, RZ, UR5 ;  /* 0x00000005ff057e24 */ /* 0x000fe2000f8e00ff */
[----:B------:R-:W-:-:S04]  /*ce50*/  UISETP.NE.AND.EX UP0, UPT, UR9, URZ, UPT, UP0 ;  /* 0x0000003f0900728c */ /* 0x000fc8000bf05300 */
[----:B------:R2:W5:Y:S01]  /*ce60*/  @P1 LDG.E R9, desc[UR50][R4.64] ;  /* 0x0000003204091981 */ /* 0x000562000c1e1900 */
[----:B-1----:R-:W-:Y:S01]  /*ce70*/  IMAD.U32 R3, RZ, RZ, UR4 ;  /* 0x00000004ff037e24 */ /* 0x002fe2000f8e00ff */
[----:B------:R-:W-:Y:S01]  /*ce80*/  PLOP3.LUT P2, PT, PT, PT, UP0, 0x80, 0x0 ;  /* 0x000000000000781c */ /* 0x000fe20003f4f008 */
[----:B------:R-:W-:-:S04]  /*ce90*/  IMAD.U32 R2, RZ, RZ, UR6 ;  /* 0x00000006ff027e24 */ /* 0x000fc8000f8e00ff */
[----:B------:R-:W-:Y:S01]  /*cea0*/  @UP0 UIADD3 UR4, UP1, UR42, UR8, URZ ;  /* 0x000000082a040290 */ /* 0x000fe2000ff3e03f */
[----:B------:R2:W5:Y:S03]  /*ceb0*/  @P0 LDG.E R27, desc[UR50][R2.64] ;  /* 0x00000032021b0981 */ /* 0x000566000c1e1900 */
[----:B------:R-:W-:Y:S02]  /*cec0*/  @UP0 UIADD3.X UR5, UR43, UR9, URZ, UP1, !UPT ;  /* 0x000000092b050290 */ /* 0x000fe40008ffe43f */
[----:B------:R-:W-:-:S04]  /*ced0*/  IMAD.U32 R6, RZ, RZ, UR4 ;  /* 0x00000004ff067e24 */ /* 0x000fc8000f8e00ff */
[----:B------:R-:W-:-:S05]  /*cee0*/  IMAD.U32 R7, RZ, RZ, UR5 ;  /* 0x00000005ff077e24 */ /* 0x000fca000f8e00ff */
[----:B0-----:R2:W5:Y:S01]  /*cef0*/  @P2 LDG.E R8, desc[UR50][R6.64] ;  /* 0x0000003206082981 */ /* 0x001562000c1e1900 */
[----:B------:R-:W-:Y:S05]  /*cf00*/  @P2 BRA `(.L_x_1741) ;  /* 0x0000000000102947 */ /* 0x000fea0003800000 */
[----:B------:R-:W-:Y:S05]  /*cf10*/  @!P0 BRA `(.L_x_1741) ;  /* 0x00000000000c8947 */ /* 0x000fea0003800000 */
[----:B--2---:R-:W2:Y:S04]  /*cf20*/  LDG.E R7, desc[UR50][R2.64] ;  /* 0x0000003202077981 */ /* 0x004ea8000c1e1900 */
[----:B-----5:R-:W2:Y:S02]  /*cf30*/  LDG.E R8, desc[UR50][R2.64+0x4] ;  /* 0x0000043202087981 */ /* 0x020ea4000c1e1900 */
[----:B--2---:R-:W-:-:S07]  /*cf40*/  IMAD.IADD R8, R8, 0x1, -R7 ;  /* 0x0000000108087824 */ /* 0x004fce00078e0a07 */
.L_x_1741:
[----:B------:R-:W-:Y:S01]  /*cf50*/  ULDC.64 UR4, c[0x0][0x3f8] ;  /* 0x0000fe0000047ab9 */ /* 0x000fe20000000a00 */
[----:B------:R-:W-:Y:S01]  /*cf60*/  ULDC.64 UR6, c[0x0][0xa20] ;  /* 0x0002880000067ab9 */ /* 0x000fe20000000a00 */
[----:B------:R-:W-:Y:S01]  /*cf70*/  UISETP.NE.U32.AND UP0, UPT, UR4, URZ, UPT ;  /* 0x0000003f0400728c */ /* 0x000fe2000bf05070 */
[----:B------:R-:W-:Y:S01]  /*cf80*/  ISETP.NE.U32.AND P0, PT, RZ, UR6, PT ;  /* 0x00000006ff007c0c */ /* 0x000fe2000bf05070 */
[----:B-----5:R-:W-:Y:S01]  /*cf90*/  IMAD.IADD R22, R9, 0x1, R0 ;  /* 0x0000000109167824 */ /* 0x020fe200078e0200 */
[----:B------:R-:W-:Y:S01]  /*cfa0*/  ULDC UR4, c[0x0][0x404] ;  /* 0x0001010000047ab9 */ /* 0x000fe20000000800 */
[----:B------:R-:W-:Y:S01]  /*cfb0*/  UISETP.NE.AND.EX UP0, UPT, UR5, URZ, UPT, UP0 ;  /* 0x0000003f0500728c */ /* 0x000fe2000bf05300 */
[----:B------:R-:W-:Y:S02]  /*cfc0*/  ISETP.NE.AND.EX P0, PT, RZ, UR7, PT, P0 ;  /* 0x00000007ff007c0c */ /* 0x000fe4000bf05300 */
[----:B------:R-:W-:Y:S01]  /*cfd0*/  ULDC UR5, c[0x0][0x2e0] ;  /* 0x0000b80000057ab9 */ /* 0x000fe20000000800 */
[----:B------:R-:W-:-:S04]  /*cfe0*/  USEL UR4, UR4, 0x1, UP0 ;  /* 0x0000000104047887 */ /* 0x000fc80008000000 */
[----:B------:R-:W-:-:S06]  /*cff0*/  UIMAD UR4, UR4, UR5, URZ ;  /* 0x00000005040472a4 */ /* 0x000fcc000f8e023f */
[----:B--2---:R-:W-:Y:S01]  /*d000*/  IMAD.U32 R3, RZ, RZ, UR4 ;  /* 0x00000004ff037e24 */ /* 0x004fe2000f8e00ff */
[----:B------:R-:W-:Y:S06]  /*d010*/  @!P0 BRA `(.L_x_1742) ;  /* 0x0000000000188947 */ /* 0x000fec0003800000 */
[----:B------:R-:W-:-:S04]  /*d020*/  UIADD3 UR4, UP0, UR42, UR6, URZ ;  /* 0x000000062a047290 */ /* 0x000fc8000ff1e03f */
[----:B------:R-:W-:Y:S02]  /*d030*/  UIADD3.X UR5, UR43, UR7, URZ, UP0, !UPT ;  /* 0x000000072b057290 */ /* 0x000fe400087fe43f */
[----:B------:R-:W-:-:S04]  /*d040*/  IMAD.U32 R2, RZ, RZ, UR4 ;  /* 0x00000004ff027e24 */ /* 0x000fc8000f8e00ff */
[----:B------:R-:W-:-:S06]  /*d050*/  IMAD.U32 R3, RZ, RZ, UR5 ;  /* 0x00000005ff037e24 */ /* 0x000fcc000f8e00ff */
[----:B------:R0:W5:Y:S01]  /*d060*/  LDG.E R3, desc[UR50][R2.64] ;  /* 0x0000003202037981 */ /* 0x000162000c1e1900 */
[----:B------:R-:W-:Y:S05]  /*d070*/  BRA `(.L_x_1743) ;  /* 0x0000000000107947 */ /* 0x000fea0003800000 */
.L_x_1742:
[----:B------:R-:W-:Y:S05]  /*d080*/  @!P1 BRA `(.L_x_1743) ;  /* 0x00000000000c9947 */ /* 0x000fea0003800000 */
[----:B------:R-:W2:Y:S04]  /*d090*/  LDG.E R2, desc[UR50][R4.64] ;  /* 0x0000003204027981 */ /* 0x000ea8000c1e1900 */
[----:B------:R-:W2:Y:S02]  /*d0a0*/  LDG.E R3, desc[UR50][R4.64+0x4] ;  /* 0x0000043204037981 */ /* 0x000ea4000c1e1900 */
[----:B--2---:R-:W-:-:S07]  /*d0b0*/  IMAD.IADD R3, R3, 0x1, -R2 ;  /* 0x0000000103037824 */ /* 0x004fce00078e0a02 */
.L_x_1743:
[----:B------:R-:W-:Y:S01]  /*d0c0*/  IMAD R5, R25, 0xc0, RZ ;  /* 0x000000c019057824 */ /* 0x000fe200078e02ff */
[----:B------:R-:W-:Y:S01]  /*d0d0*/  BSSY B6, `(.L_x_1744) ;  /* 0x000028e000067945 */ /* 0x000fe20003800000 */
[----:B-----5:R-:W-:-:S03]  /*d0e0*/  IMAD.IADD R3, R3, 0x1, -R0 ;  /* 0x0000000103037824 */ /* 0x020fc600078e0a00 */
[----:B------:R-:W-:Y:S01]  /*d0f0*/  IADD3 R8, -R8, 0x13f, R5 ;  /* 0x0000013f08087810 */ /* 0x000fe20007ffe105 */
[----:B------:R-:W-:-:S04]  /*d100*/  VIADD R0, R3, 0x7f ;  /* 0x0000007f03007836 */ /* 0x000fc80000000000 */
[----:B------:R-:W-:Y:S01]  /*d110*/  IMAD.IADD R8, R3, 0x1, R8 ;  /* 0x0000000103087824 */ /* 0x000fe200078e0208 */
[----:B------:R-:W-:-:S04]  /*d120*/  SHF.R.S32.HI R3, RZ, 0x1f, R0 ;  /* 0x0000001fff037819 */ /* 0x000fc80000011400 */
[----:B------:R-:W-:Y:S02]  /*d130*/  SHF.R.S32.HI R5, RZ, 0x1f, R8 ;  /* 0x0000001fff057819 */ /* 0x000fe40000011408 */
[----:B------:R-:W-:Y:S02]  /*d140*/  LEA.HI R3, R3, R0, RZ, 0x7 ;  /* 0x0000000003037211 */ /* 0x000fe400078f38ff */
[----:B------:R-:W-:Y:S02]  /*d150*/  LEA.HI R5, R5, R8, RZ, 0x7 ;  /* 0x0000000805057211 */ /* 0x000fe400078f38ff */
[----:B------:R-:W-:Y:S02]  /*d160*/  SHF.R.S32.HI R3, RZ, 0x7, R3 ;  /* 0x00000007ff037819 */ /* 0x000fe40000011403 */
[----:B------:R-:W-:-:S04]  /*d170*/  SHF.R.S32.HI R26, RZ, 0x7, R5 ;  /* 0x00000007ff1a7819 */ /* 0x000fc80000011405 */
[----:B------:R-:W-:-:S04]  /*d180*/  VIMNMX R26, R3, R26, PT ;  /* 0x0000001a031a7248 */ /* 0x000fc80003fe0100 */
[----:B------:R-:W-:-:S13]  /*d190*/  ISETP.GT.AND P0, PT, R26, RZ, PT ;  /* 0x000000ff1a00720c */ /* 0x000fda0003f04270 */
[----:B------:R-:W-:Y:S05]  /*d1a0*/  @P0 BRA `(.L_x_1745) ;  /* 0x0000000000440947 */ /* 0x000fea0003800000 */
[----:B0-----:R-:W0:Y:S02]  /*d1b0*/  S2R R2, SR_TID.X ;  /* 0x0000000000027919 */ /* 0x001e240000002100 */
        /* <DEDUP_REMOVED lines=16> */
.L_x_1745:
[----:B------:R-:W1:Y:S01]  /*d2c0*/  S2UR UR4, SR_CgaCtaId ;  /* 0x00000000000479c3 */ /* 0x000e620000008800 */
[----:B------:R-:W-:Y:S02]  /*d2d0*/  UMOV UR40, 0x400 ;  /* 0x0000040000287882 */ /* 0x000fe40000000000 */
[----:B-1----:R-:W-:-:S04]  /*d2e0*/  ULEA UR40, UR4, UR40, 0x18 ;  /* 0x0000002804287291 */ /* 0x002fc8000f8ec03f */
[----:B------:R-:W-:-:S04]  /*d2f0*/  UIADD3 UR4, UR40, 0x13800, URZ ;  /* 0x0001380028047890 */ /* 0x000fc8000fffe03f */
[----:B------:R-:W-:-:S06]  /*d300*/  ULOP3.LUT UP0, URZ, UR4, 0x9f, URZ, 0xc0, !UPT ;  /* 0x0000009f043f7892 */ /* 0x000fcc000f80c03f */
[----:B------:R-:W-:-:S13]  /*d310*/  PLOP3.LUT P0, PT, PT, PT, UP0, 0x80, 0x0 ;  /* 0x000000000000781c */ /* 0x000fda0003f0f008 */
[----:B------:R-:W-:Y:S05]  /*d320*/  @!P0 BRA `(.L_x_1747) ;  /* 0x0000000000408947 */ /* 0x000fea0003800000 */
[----:B0-----:R-:W-:Y:S01]  /*d330*/  MOV R2, 0x0 ;  /* 0x0000000000027802 */ /* 0x001fe20000000f00 */
        /* <DEDUP_REMOVED lines=15> */
.L_x_1747:
[----:B------:R-:W-:-:S06]  /*d430*/  UIADD3 UR4, UR40, 0x9000, URZ ;  /* 0x0000900028047890 */ /* 0x000fcc000fffe03f */
[----:B------:R-:W-:-:S05]  /*d440*/  IMAD.U32 R16, RZ, RZ, UR4 ;  /* 0x00000004ff107e24 */ /* 0x000fca000f8e00ff */
[----:B------:R-:W-:-:S13]  /*d450*/  LOP3.LUT P0, RZ, R16, 0x9f, RZ, 0xc0, !PT ;  /* 0x0000009f10ff7812 */ /* 0x000fda000780c0ff */
        /* <DEDUP_REMOVED lines=17> */
.L_x_1748:
        /* <DEDUP_REMOVED lines=20> */
.L_x_1749:
        /* <DEDUP_REMOVED lines=18> */
.L_x_1750:
[----:B------:R-:W-:Y:S01]  /*d7d0*/  ULDC.64 UR4, c[0x0][0x9f8] ;  /* 0x00027e0000047ab9 */ /* 0x000fe20000000a00 */
[----:B------:R-:W-:Y:S01]  /*d7e0*/  IMAD.U32 R19, RZ, RZ, UR44 ;  /* 0x0000002cff137e24 */ /* 0x000fe2000f8e00ff */
[----:B------:R-:W-:Y:S01]  /*d7f0*/  UISETP.NE.U32.AND UP0, UPT, UR4, URZ, UPT ;  /* 0x0000003f0400728c */ /* 0x000fe2000bf05070 */
[----:B------:R-:W1:Y:S01]  /*d800*/  LDC R0, c[0x0][0x428] ;  /* 0x00010a00ff007b82 */ /* 0x000e620000000800 */
[----:B------:R-:W2:Y:S01]  /*d810*/  S2R R4, SR_TID.X ;  /* 0x0000000000047919 */ /* 0x000ea20000002100 */
[----:B------:R-:W-:Y:S01]  /*d820*/  IMAD.U32 R16, RZ, RZ, UR38 ;  /* 0x00000026ff107e24 */ /* 0x000fe2000f8e00ff */
[----:B------:R-:W-:Y:S01]  /*d830*/  UISETP.NE.AND.EX UP0, UPT, UR5, URZ, UPT, UP0 ;  /* 0x0000003f0500728c */ /* 0x000fe2000bf05300 */
[----:B------:R-:W-:Y:S01]  /*d840*/  IMAD R27, R25, 0xc0, R27 ;  /* 0x000000c0191b7824 */ /* 0x000fe200078e021b */
[----:B------:R-:W-:-:S04]  /*d850*/  ULDC.64 UR14, c[0x0][0xa08] ;  /* 0x00028200000e7ab9 */ /* 0x000fc80000000a00 */
[----:B------:R-:W-:-:S05]  /*d860*/  PLOP3.LUT P0, PT, PT, PT, UP0, 0x80, 0x0 ;  /* 0x000000000000781c */ /* 0x000fca0003f0f008 */
[----:B------:R-:W-:-:S04]  /*d870*/  @UP0 UIADD3 UR4, UP1, UR42, UR4, URZ ;  /* 0x000000042a040290 */ /* 0x000fc8000ff3e03f */
[----:B------:R-:W-:Y:S02]  /*d880*/  @UP0 UIADD3.X UR5, UR43, UR5, URZ, UP1, !UPT ;  /* 0x000000052b050290 */ /* 0x000fe40008ffe43f */
[----:B0-----:R-:W-:-:S04]  /*d890*/  IMAD.U32 R2, RZ, RZ, UR4 ;  /* 0x00000004ff027e24 */ /* 0x001fc8000f8e00ff */
[----:B------:R-:W-:Y:S01]  /*d8a0*/  IMAD.U32 R3, RZ, RZ, UR5 ;  /* 0x00000005ff037e24 */ /* 0x000fe2000f8e00ff */
[----:B------:R-:W-:-:S04]  /*d8b0*/  ULDC.64 UR4, c[0x0][0xa00] ;  /* 0x0002800000047ab9 */ /* 0x000fc80000000a00 */
[----:B------:R0:W3:Y:S01]  /*d8c0*/  @P0 LDG.E R19, desc[UR50][R2.64] ;  /* 0x0000003202130981 */ /* 0x0000e2000c1e1900 */
[----:B-1----:R-:W-:Y:S01]  /*d8d0*/  ISETP.NE.AND P0, PT, R0, 0x1, PT ;  /* 0x000000010000780c */ /* 0x002fe20003f05270 */
[----:B------:R-:W-:Y:S01]  /*d8e0*/  UMOV UR36, URZ ;  /* 0x0000003f00247c82 */ /* 0x000fe20008000000 */
[----:B------:R-:W-:Y:S01]  /*d8f0*/  R2UR UR37, R27 ;  /* 0x000000001b2572ca */ /* 0x000fe200000e0000 */
[----:B------:R-:W-:Y:S01]  /*d900*/  UMOV UR6, UR38 ;  /* 0x0000002600067c82 */ /* 0x000fe20008000000 */
[----:B--2---:R-:W-:Y:S01]  /*d910*/  LOP3.LUT R21, R4, 0x7f, RZ, 0xc0, !PT ;  /* 0x0000007f04157812 */ /* 0x004fe200078ec0ff */
[----:B------:R-:W-:Y:S01]  /*d920*/  UMOV UR8, 0x40 ;  /* 0x0000004000087882 */ /* 0x000fe20000000000 */
[----:B------:R-:W-:Y:S01]  /*d930*/  UMOV UR10, UR38 ;  /* 0x00000026000a7c82 */ /* 0x000fe20008000000 */
[----:B------:R-:W-:Y:S02]  /*d940*/  SHF.R.U32.HI R4, RZ, 0x5, R4 ;  /* 0x00000005ff047819 */ /* 0x000fe40000011604 */
[----:B------:R-:W-:Y:S01]  /*d950*/  ISETP.NE.AND P1, PT, R21, RZ, PT ;  /* 0x000000ff1500720c */ /* 0x000fe20003f25270 */
[----:B0-----:R-:W0:Y:S01]  /*d960*/  LDC.64 R2, c[0x0][0x3f8] ;  /* 0x0000fe00ff027b82 */ /* 0x001e220000000a00 */
[----:B------:R-:W-:-:S04]  /*d970*/  LOP3.LUT R4, R4, 0x3, RZ, 0xc0, !PT ;  /* 0x0000000304047812 */ /* 0x000fc800078ec0ff */
[----:B------:R-:W-:-:S03]  /*d980*/  UMOV UR9, UR37 ;  /* 0x0000002500097c82 */ /* 0x000fc60008000000 */
[----:B------:R-:W1:Y:S04]  /*d990*/  @P0 LDC R0, c[0x0][0x42c] ;  /* 0x00010b00ff000b82 */ /* 0x000e680000000800 */
[----:B------:R-:W-:-:S04]  /*d9a0*/  VOTEU.ALL UP1, P1 ;  /* 0x00000000003f7886 */ /* 0x000fc80000820000 */
[----:B------:R-:W2:Y:S01]  /*d9b0*/  @P0 LDC R5, c[0x0][0x430] ;  /* 0x00010c00ff050b82 */ /* 0x000ea20000000800 */
[----:B------:R-:W-:-:S04]  /*d9c0*/  @!UP1 UIADD3 UR12, UP0, UR52, 0x270, URZ ;  /* 0x00000270340c9890 */ /* 0x000fc8000ff1e03f */
[----:B------:R-:W-:Y:S01]  /*d9d0*/  @!UP1 UIADD3.X UR13, URZ, UR53, URZ, UP0, !UPT ;  /* 0x000000353f0d9290 */ /* 0x000fe200087fe43f */
[----:B-1----:R-:W-:-:S05]  /*d9e0*/  @P0 IMAD.HI.U32 R0, R0, UR38, RZ ;  /* 0x0000002600000c27 */ /* 0x002fca000f8e00ff */
[----:B--2---:R-:W-:Y:S02]  /*d9f0*/  @P0 SHF.R.U32.HI R16, RZ, R5, R0 ;  /* 0x00000005ff100219 */ /* 0x004fe40000011600 */
[----:B------:R-:W-:Y:S01]  /*da00*/  ISETP.NE.U32.AND P0, PT, RZ, UR4, PT ;  /* 0x00000004ff007c0c */ /* 0x000fe2000bf05070 */
[----:B------:R-:W-:-:S03]  /*da10*/  UMOV UR4, 0x20 ;  /* 0x0000002000047882 */ /* 0x000fc60000000000 */
[----:B------:R-:W-:Y:S01]  /*da20*/  ISETP.NE.AND.EX P0, PT, RZ, UR5, PT, P0 ;  /* 0x00000005ff007c0c */ /* 0x000fe2000bf05300 */
[----:B------:R-:W-:-:S03]  /*da30*/  UMOV UR5, UR37 ;  /* 0x0000002500057c82 */ /* 0x000fc60008000000 */
        /* <DEDUP_REMOVED lines=14> */
.L_x_1823:
[----:B-1----:R-:W-:Y:S02]  /*db20*/  ISETP.NE.AND P0, PT, R14, RZ, PT ;  /* 0x000000ff0e00720c */ /* 0x002fe40003f05270 */
[----:B------:R-:W-:-:S11]  /*db30*/  PLOP3.LUT P6, PT, PT, PT, PT, 0x8, 0x0 ;  /* 0x000000000000781c */ /* 0x000fd60003fce170 */
[----:B------:R-:W-:Y:S05]  /*db40*/  @P0 BRA `(.L_x_1752) ;  /* 0x0000000800080947 */ /* 0x000fea0003800000 */
[----:B------:R-:W-:Y:S01]  /*db50*/  UMOV UR4, 0xffffffff ;  /* 0xffffffff00047882 */ /* 0x000fe20000000000 */
[----:B------:R-:W-:Y:S02]  /*db60*/  VIADD R7, R26, 0xffffffff ;  /* 0xffffffff1a077836 */ /* 0x000fe40000000000 */
[----:B------:R-:W-:Y:S05]  /*db70*/  BRA.DIV UR4, `(.L_x_1753) ;  /* 0x00000032045c7947 */ /* 0x000fea000b800000 */
[----:B------:R-:W-:-:S13]  /*db80*/  ELECT P6, URZ, PT ;  /* 0x00000000003f782f */ /* 0x000fda00038c0000 */
.L_x_1826:
        /* <DEDUP_REMOVED lines=22> */
.L_x_1755:
[----:B------:R-:W-:Y:S02]  /*dcf0*/  LEA R5, R17, UR40, 0x3 ;  /* 0x0000002811057c11 */ /* 0x000fe4000f8e18ff */
[----:B-1----:R-:W-:Y:S02]  /*dd00*/  SHF.L.U32 R2, R18, 0x1f, RZ ;  /* 0x0000001f12027819 */ /* 0x002fe400000006ff */
[----:B------:R-:W-:Y:S02]  /*dd10*/  ISETP.NE.AND P0, PT, R21, RZ, PT ;  /* 0x000000ff1500720c */ /* 0x000fe40003f05270 */
[----:B------:R-:W1:Y:S02]  /*dd20*/  SYNCS.PHASECHK.TRANS64.TRYWAIT P2, [R5+URZ+0x19c80], R2 ;  /* 0x019c8002050075a7 */ /* 0x000e64000804017f */
[----:B-1----:R-:W-:Y:S09]  /*dd30*/  @!P2 BRA `(.L_x_1756) ;  /* 0x00000030000ca947 */ /* 0x002ff20003800000 */
.L_x_1827:
        /* <DEDUP_REMOVED lines=8> */
.L_x_1757:
        /* <DEDUP_REMOVED lines=28> */
.L_x_1828:
        /* <DEDUP_REMOVED lines=8> */
.L_x_1759:
        /* <DEDUP_REMOVED lines=24> */
.L_x_1754:
        /* <DEDUP_REMOVED lines=31> */
.L_x_1752:
[----:B------:R-:W2:Y:S01]  /*e370*/  LDL.LU R3, [R1] ;  /* 0x0000000001037983 */ /* 0x000ea20000300800 */
[----:B------:R-:W-:Y:S01]  /*e380*/  BSSY B0, `(.L_x_1760) ;  /* 0x000000a000007945 */ /* 0x000fe20003800000 */
[----:B------:R-:W-:Y:S01]  /*e390*/  ISETP.GE.AND P2, PT, R26, 0x2, PT ;  /* 0x000000021a00780c */ /* 0x000fe20003f46270 */
[----:B--2---:R-:W-:-:S05]  /*e3a0*/  VIADD R3, R3, 0x1 ;  /* 0x0000000103037836 */ /* 0x004fca0000000000 */
[----:B------:R-:W-:Y:S01]  /*e3b0*/  LEA.HI R2, R3, R3, RZ, 0x1 ;  /* 0x0000000303027211 */ /* 0x000fe200078f08ff */
[----:B------:R1:W-:Y:S03]  /*e3c0*/  STL [R1], R3 ;  /* 0x0000000301007387 */ /* 0x0003e60000100800 */
[----:B------:R-:W-:-:S05]  /*e3d0*/  LOP3.LUT R2, R2, 0xfffffffe, RZ, 0xc0, !PT ;  /* 0xfffffffe02027812 */ /* 0x000fca00078ec0ff */
[----:B------:R-:W-:-:S05]  /*e3e0*/  IMAD.IADD R2, R3, 0x1, -R2 ;  /* 0x0000000103027824 */ /* 0x000fca00078e0a02 */
[----:B------:R-:W-:-:S04]  /*e3f0*/  SHF.L.U32 R2, R2, 0x1f, RZ ;  /* 0x0000001f02027819 */ /* 0x000fc800000006ff */
[----:B------:R-:W2:Y:S02]  /*e400*/  SYNCS.PHASECHK.TRANS64.TRYWAIT P0, [UR40+0x19c20], R2 ;  /* 0x019c2002ff0075a7 */ /* 0x000ea40008000168 */
[----:B-12---:R-:W-:Y:S05]  /*e410*/  @!P0 BRA `(.L_x_1761) ;  /* 0x00000028007c8947 */ /* 0x006fea0003800000 */
.L_x_1829:
[----:B------:R-:W-:Y:S05]  /*e420*/  BSYNC B0 ;  /* 0x0000000000007941 */ /* 0x000fea0003800000 */
.L_x_1760:
[----:B------:R-:W-:Y:S05]  /*e430*/  @!P2 BRA `(.L_x_1762) ;  /* 0x0000000c00e8a947 */ /* 0x000fea0003800000 */
[----:B-1----:R-:W-:Y:S02]  /*e440*/  VIADD R2, R26, 0xfffffffe ;  /* 0xfffffffe1a027836 */ /* 0x002fe40000000000 */
[----:B------:R-:W-:Y:S02]  /*e450*/  IMAD.MOV.U32 R3, RZ, RZ, R18 ;  /* 0x000000ffff037224 */ /* 0x000fe400078e0012 */
[----:B------:R-:W-:-:S07]  /*e460*/  IMAD.MOV.U32 R8, RZ, RZ, R17 ;  /* 0x000000ffff087224 */ /* 0x000fce00078e0011 */
.L_x_1786:
        /* <DEDUP_REMOVED lines=31> */
.L_x_1765:
[----:B0-----:R-:W0:Y:S01]  /*e660*/  S2R R4, SR_TID.X ;  /* 0x0000000000047919 */ /* 0x001e220000002100 */
[----:B-1----:R-:W-:Y:S01]  /*e670*/  LEA R7, R17, UR40, 0x3 ;  /* 0x0000002811077c11 */ /* 0x002fe2000f8e18ff */
[----:B------:R-:W-:Y:S01]  /*e680*/  BSSY B1, `(.L_x_1766) ;  /* 0x0000006000017945 */ /* 0x000fe20003800000 */
[----:B0-----:R-:W-:Y:S02]  /*e690*/  LOP3.LUT R5, R4, 0x7f, RZ, 0xc0, !PT ;  /* 0x0000007f04057812 */ /* 0x001fe400078ec0ff */
[----:B------:R-:W-:Y:S02]  /*e6a0*/  SHF.L.U32 R4, R18, 0x1f, RZ ;  /* 0x0000001f12047819 */ /* 0x000fe400000006ff */
[----:B------:R-:W-:Y:S02]  /*e6b0*/  ISETP.NE.AND P2, PT, R5, RZ, PT ;  /* 0x000000ff0500720c */ /* 0x000fe40003f45270 */
[----:B------:R-:W0:Y:S02]  /*e6c0*/  SYNCS.PHASECHK.TRANS64.TRYWAIT P0, [R7+URZ+0x19c80], R4 ;  /* 0x019c8004070075a7 */ /* 0x000e24000800017f */
[----:B0-----:R-:W-:Y:S09]  /*e6d0*/  @!P0 BRA `(.L_x_1767) ;  /* 0x0000002400e48947 */ /* 0x001ff20003800000 */
.L_x_1830:
[----:B------:R-:W-:Y:S05]  /*e6e0*/  BSYNC B1 ;  /* 0x0000000000017941 */ /* 0x000fea0003800000 */
.L_x_1766:
        /* <DEDUP_REMOVED lines=9> */
.L_x_1769:
[----:B------:R-:W-:Y:S05]  /*e780*/  BSYNC B1 ;  /* 0x0000000000017941 */ /* 0x000fea0003800000 */
.L_x_1768:
[----:B------:R-:W-:Y:S01]  /*e790*/  IMAD.MOV.U32 R10, RZ, RZ, RZ ;  /* 0x000000ffff0a7224 */ /* 0x000fe200078e00ff */
[----:B------:R-:W-:Y:S01]  /*e7a0*/  R2UR UR12, R16 ;  /* 0x00000000100c72ca */ /* 0x000fe200000e0000 */
[----:B------:R-:W-:Y:S01]  /*e7b0*/  IMAD.U32 R6, RZ, RZ, UR40 ;  /* 0x00000028ff067e24 */ /* 0x000fe2000f8e00ff */
[----:B------:R-:W-:Y:S01]  /*e7c0*/  UIADD3 UR4, UP0, UR52, 0x470, URZ ;  /* 0x0000047034047890 */ /* 0x000fe2000ff1e03f */
[----:B------:R-:W-:Y:S01]  /*e7d0*/  PLOP3.LUT P0, PT, PT, PT, PT, 0x80, 0x0 ;  /* 0x000000000000781c */ /* 0x000fe20003f0f070 */
[----:B------:R-:W-:Y:S01]  /*e7e0*/  IMAD R9, R9, 0x80, R22 ;  /* 0x0000008009097824 */ /* 0x000fe200078e0216 */
[----:B------:R-:W-:Y:S01]  /*e7f0*/  R2UR UR10, R10 ;  /* 0x000000000a0a72ca */ /* 0x000fe200000e0000 */
[----:B------:R-:W-:Y:S01]  /*e800*/  IMAD R6, R17, 0x3000, R6 ;  /* 0x0000300011067824 */ /* 0x000fe200078e0206 */
[----:B------:R-:W-:Y:S01]  /*e810*/  IADD3 R5, R7, 0x19c70, RZ ;  /* 0x00019c7007057810 */ /* 0x000fe20007ffe0ff */
[----:B------:R-:W-:Y:S02]  /*e820*/  UIADD3.X UR5, URZ, UR53, URZ, UP0, !UPT ;  /* 0x000000353f057290 */ /* 0x000fe400087fe43f */
[----:B------:R-:W-:Y:S01]  /*e830*/  VIADD R11, R6, 0x9000 ;  /* 0x00009000060b7836 */ /* 0x000fe20000000000 */
[----:B------:R-:W-:Y:S01]  /*e840*/  UMOV UR6, 0x0 ;  /* 0x0000000000067882 */ /* 0x000fe20000000000 */
[----:B------:R-:W-:-:S08]  /*e850*/  UMOV UR7, 0x14f00000 ;  /* 0x14f0000000077882 */ /* 0x000fd00000000000 */
.L_x_1770:
        /* <DEDUP_REMOVED lines=16> */
.L_x_1771:
        /* <DEDUP_REMOVED lines=16> */
.L_x_1772:
        /* <DEDUP_REMOVED lines=12> */
.L_x_1831:
[----:B------:R-:W-:Y:S05]  /*eb20*/  BSYNC B1 ;  /* 0x0000000000017941 */ /* 0x000fea0003800000 */
.L_x_1773:
        /* <DEDUP_REMOVED lines=11> */
.L_x_1776:
[----:B------:R-:W-:Y:S05]  /*ebe0*/  BSYNC B1 ;  /* 0x0000000000017941 */ /* 0x000fea0003800000 */
.L_x_1775:
        /* <DEDUP_REMOVED lines=9> */
.L_x_1777:
        /* <DEDUP_REMOVED lines=15> */
.L_x_1778:
        /* <DEDUP_REMOVED lines=15> */
.L_x_1779:
        /* <DEDUP_REMOVED lines=9> */
.L_x_1764:
[----:B------:R-:W-:Y:S05]  /*eef0*/  BSYNC B0 ;  /* 0x0000000000007941 */ /* 0x000fea0003800000 */
.L_x_1763:
[----:B------:R-:W-:-:S06]  /*ef00*/  UISETP.NE.AND UP0, UPT, UR41, 0x3, UPT ;  /* 0x000000032900788c */ /* 0x000fcc000bf05270 */
[----:B------:R-:W-:-:S13]  /*ef10*/  PLOP3.LUT P0, PT, PT, PT, UP0, 0x80, 0x0 ;  /* 0x000000000000781c */ /* 0x000fda0003f0f008 */
[----:B------:R-:W-:Y:S05]  /*ef20*/  @!P0 BRA `(.L_x_1780) ;  /* 0x0000000000048947 */ /* 0x000fea0003800000 */
[----:B------:R-:W-:Y:S01]  /*ef30*/  BPT.TRAP 0x1 ;  /* 0x000000040000795c */ /* 0x000fe20000300000 */
.L_x_1780:
        /* <DEDUP_REMOVED lines=8> */
.L_x_1832:
[----:B------:R-:W-:Y:S05]  /*efc0*/  BSYNC B0 ;  /* 0x0000000000007941 */ /* 0x000fea0003800000 */
.L_x_1781:
[----:B------:R-:W-:Y:S05]  /*efd0*/  @!P0 BRA `(.L_x_1783) ;  /* 0x0000000000048947 */ /* 0x000fea0003800000 */
[----:B------:R-:W-:Y:S01]  /*efe0*/  BPT.TRAP 0x1 ;  /* 0x000000040000795c */ /* 0x000fe20000300000 */
.L_x_1783:
[----:B------:R-:W-:Y:S01]  /*eff0*/  SHF.L.U32 R3, R3, 0x1f, RZ ;  /* 0x0000001f03037819 */ /* 0x000fe200000006ff */
[----:B------:R-:W-:-:S03]  /*f000*/  IMAD R10, R8, 0x3000, RZ ;  /* 0x00003000080a7824 */ /* 0x000fc600078e02ff */
[----:B------:R-:W1:Y:S02]  /*f010*/  SYNCS.PHASECHK.TRANS64.TRYWAIT P2, [R12+URZ+0x19c60], R3 ;  /* 0x019c60030c0075a7 */ /* 0x000e64000804017f */
[----:B-1----:R-:W-:Y:S05]  /*f020*/  @!P2 BRA `(.L_x_1784) ;  /* 0x0000001c00cca947 */ /* 0x002fea0003800000 */
.L_x_1833:
[C---:B-1----:R-:W-:Y:S01]  /*f030*/  LOP3.LUT R3, R10.reuse, R29, RZ, 0xfc, !PT ;  /* 0x0000001d0a037212 */ /* 0x042fe200078efcff */
        /* <DEDUP_REMOVED lines=48> */
.L_x_1785:
        /* <DEDUP_REMOVED lines=10> */
.L_x_1762:
        /* <DEDUP_REMOVED lines=14> */
.L_x_1788:
[----:B------:R-:W-:Y:S05]  /*f4c0*/  BSYNC B0 ;  /* 0x0000000000007941 */ /* 0x000fea0003800000 */
.L_x_1787:
[----:B------:R-:W-:-:S06]  /*f4d0*/  UISETP.NE.AND UP0, UPT, UR41, 0x3, UPT ;  /* 0x000000032900788c */ /* 0x000fcc000bf05270 */
[----:B------:R-:W-:-:S13]  /*f4e0*/  PLOP3.LUT P0, PT, PT, PT, UP0, 0x80, 0x0 ;  /* 0x000000000000781c */ /* 0x000fda0003f0f008 */
[----:B------:R-:W-:Y:S05]  /*f4f0*/  @!P0 BRA `(.L_x_1789) ;  /* 0x0000000000048947 */ /* 0x000fea0003800000 */
[----:B------:R-:W-:Y:S01]  /*f500*/  BPT.TRAP 0x1 ;  /* 0x000000040000795c */ /* 0x000fe20000300000 */
.L_x_1789:
        /* <DEDUP_REMOVED lines=8> */
.L_x_1834:
[----:B------:R-:W-:Y:S05]  /*f590*/  BSYNC B0 ;  /* 0x0000000000007941 */ /* 0x000fea0003800000 */
.L_x_1790:
[----:B------:R-:W-:Y:S05]  /*f5a0*/  @!P2 BRA `(.L_x_1792) ;  /* 0x000000000004a947 */ /* 0x000fea0003800000 */
[----:B------:R-:W-:Y:S01]  /*f5b0*/  BPT.TRAP 0x1 ;  /* 0x000000040000795c */ /* 0x000fe20000300000 */
.L_x_1792:
[----:B-1----:R-:W-:Y:S01]  /*f5c0*/  SHF.L.U32 R3, R18, 0x1f, RZ ;  /* 0x0000001f12037819 */ /* 0x002fe200000006ff */
[----:B------:R-:W-:-:S03]  /*f5d0*/  IMAD R10, R17, 0x3000, RZ ;  /* 0x00003000110a7824 */ /* 0x000fc600078e02ff */
[----:B------:R-:W1:Y:S02]  /*f5e0*/  SYNCS.PHASECHK.TRANS64.TRYWAIT P0, [R2+URZ+0x19c60], R3 ;  /* 0x019c6003020075a7 */ /* 0x000e64000800017f */
[----:B------:R-:W-:Y:S01]  /*f5f0*/  LOP3.LUT R0, R10, R29, RZ, 0xfc, !PT ;  /* 0x0000001d0a007212 */ /* 0x000fe200078efcff */
[----:B-1----:R-:W-:Y:S06]  /*f600*/  @!P0 BRA `(.L_x_1793) ;  /* 0x00000018007c8947 */ /* 0x002fec0003800000 */
.L_x_1835:
[----:B------:R-:W-:Y:S05]  /*f610*/  WARPSYNC.ALL ;  /* 0x0000000000007948 */ /* 0x000fea0003800000 */
[----:B0-----:R-:W0:Y:S01]  /*f620*/  LDSM.16.MT88.4 R4, [R0+UR40+0x9000] ;  /* 0x009000280004783b */ /* 0x001e220008004200 */
[----:B-1----:R-:W-:-:S05]  /*f630*/  LOP3.LUT R3, R10, R23, RZ, 0xfc, !PT ;  /* 0x000000170a037212 */ /* 0x002fca00078efcff */
        /* <DEDUP_REMOVED lines=45> */
.L_x_1794:
        /* <DEDUP_REMOVED lines=10> */
.L_x_1746:
[----:B------:R-:W-:Y:S05]  /*f9b0*/  BSYNC B6 ;  /* 0x0000000000067941 */ /* 0x000fea0003800000 */
.L_x_1744:
[----:B-1----:R-:W2:Y:S02]  /*f9c0*/  LDL R0, [R1+0x4] ;  /* 0x0000040001007983 */ /* 0x002ea40000100800 */
[----:B--2---:R-:W-:-:S13]  /*f9d0*/  ISETP.NE.AND P0, PT, R0, RZ, PT ;  /* 0x000000ff0000720c */ /* 0x004fda0003f05270 */
[----:B------:R-:W-:Y:S05]  /*f9e0*/  @!P0 BRA `(.L_x_1795) ;  /* 0x0000000000248947 */ /* 0x000fea0003800000 */
        /* <DEDUP_REMOVED lines=9> */
.L_x_1795:
        /* <DEDUP_REMOVED lines=39> */
.L_x_1801:
        /* <DEDUP_REMOVED lines=14> */
.L_x_1800:
[----:B------:R-:W-:Y:S05]  /*fdd0*/  BSYNC B0 ;  /* 0x0000000000007941 */ /* 0x000fea0003800000 */
.L_x_1799:
        /* <DEDUP_REMOVED lines=23> */
.L_x_1797:
        /* <DEDUP_REMOVED lines=26> */
.L_x_1802:
        /* <DEDUP_REMOVED lines=57> */
.L_x_1798:
[----:B------:R-:W-:Y:S01]  /*10480*/  IMAD.MOV.U32 R24, RZ, RZ, R5 ;  /* 0x000000ffff187224 */ /* 0x000fe200078e0005 */
[----:B------:R-:W-:Y:S01]  /*10490*/  ULDC UR48, c[0x0][0xc14] ;  /* 0x0003050000307ab9 */ /* 0x000fe20000000800 */
[----:B------:R-:W-:Y:S01]  /*104a0*/  IMAD.MOV.U32 R25, RZ, RZ, RZ ;  /* 0x000000ffff197224 */ /* 0x000fe200078e00ff */
[----:B------:R-:W-:-:S06]  /*104b0*/  UMOV UR38, URZ ;  /* 0x0000003f00267c82 */ /* 0x000fcc0008000000 */
.L_x_1803:
        /* <DEDUP_REMOVED lines=13> */
.L_x_1796:
[----:B------:R-:W-:Y:S02]  /*10590*/  ULDC UR4, c[0x0][0xc14] ;  /* 0x0003050000047ab9 */ /* 0x000fe40000000800 */
[----:B------:R-:W-:-:S06]  /*105a0*/  UISETP.GE.AND UP0, UPT, UR48, UR4, UPT ;  /* 0x000000043000728c */ /* 0x000fcc000bf06270 */
[----:B------:R-:W-:-:S13]  /*105b0*/  PLOP3.LUT P0, PT, PT, PT, UP0, 0x80, 0x0 ;  /* 0x000000000000781c */ /* 0x000fda0003f0f008 */
[----:B------:R-:W-:Y:S05]  /*105c0*/  @!P0 BRA `(.L_x_1804) ;  /* 0xffffffc400908947 */ /* 0x000fea000383ffff */
.L_x_1740:
[----:B0-----:R-:W2:Y:S01]  /*105d0*/  LDL.LU R0, [R1] ;  /* 0x0000000001007983 */ /* 0x001ea20000300800 */
[----:B------:R-:W-:Y:S01]  /*105e0*/  BSSY B0, `(.L_x_1805) ;  /* 0x000000b000007945 */ /* 0x000fe20003800000 */
[----:B------:R-:W0:Y:S01]  /*105f0*/  S2R R5, SR_CgaCtaId ;  /* 0x0000000000057919 */ /* 0x000e220000008800 */
        /* <DEDUP_REMOVED lines=9> */
.L_x_1836:
[----:B------:R-:W-:Y:S05]  /*10690*/  BSYNC B0 ;  /* 0x0000000000007941 */ /* 0x000fea0003800000 */
.L_x_1805:
[----:B------:R-:W-:-:S03]  /*106a0*/  UMOV UR4, 0xffffffff ;  /* 0xffffffff00047882 */ /* 0x000fc60000000000 */
[----:B------:R-:W-:Y:S05]  /*106b0*/  BRA.DIV UR4, `(.L_x_1807) ;  /* 0x0000000a04787947 */ /* 0x000fea000b800000 */
[----:B0-----:R-:W0:Y:S02]  /*106c0*/  S2R R0, SR_TID.X ;  /* 0x0000000000007919 */ /* 0x001e240000002100 */
[----:B0-----:R-:W-:-:S04]  /*106d0*/  SHF.R.U32.HI R0, RZ, 0x5, R0 ;  /* 0x00000005ff007819 */ /* 0x001fc80000011600 */
[----:B------:R-:W-:-:S05]  /*106e0*/  LOP3.LUT R0, R0, 0x3, RZ, 0xc0, !PT ;  /* 0x0000000300007812 */ /* 0x000fca00078ec0ff */
[----:B------:R0:W1:Y:S02]  /*106f0*/  SHFL.IDX PT, R14, R0, RZ, 0x1f ;  /* 0x00001fff000e7589 */ /* 0x00006400000e0000 */
.L_x_1839:
[----:B-1----:R-:W-:Y:S01]  /*10700*/  ISETP.NE.AND P0, PT, R14, RZ, PT ;  /* 0x000000ff0e00720c */ /* 0x002fe20003f05270 */
[----:B------:R-:W-:-:S12]  /*10710*/  BSSY B0, `(.L_x_1808) ;  /* 0x000002b000007945 */ /* 0x000fd80003800000 */
[----:B------:R-:W-:Y:S05]  /*10720*/  @P0 BRA `(.L_x_1809) ;  /* 0x0000000000a40947 */ /* 0x000fea0003800000 */
[----:B------:R-:W-:-:S03]  /*10730*/  UMOV UR4, 0xffffffff ;  /* 0xffffffff00047882 */ /* 0x000fc60000000000 */
[----:B------:R-:W-:Y:S05]  /*10740*/  BRA.DIV UR4, `(.L_x_1810) ;  /* 0x0000000a04887947 */ /* 0x000fea000b800000 */
[----:B------:R-:W-:-:S13]  /*10750*/  ELECT P6, URZ, PT ;  /* 0x00000000003f782f */ /* 0x000fda00038c0000 */
.L_x_1842:
[----:B------:R-:W-:Y:S05]  /*10760*/  @!P6 BRA `(.L_x_1809) ;  /* 0x000000000094e947 */ /* 0x000fea0003800000 */
[----:B------:R-:W-:-:S06]  /*10770*/  ULOP3.LUT UR4, UR45, 0x2, URZ, 0xfc, !UPT ;  /* 0x000000022d047892 */ /* 0x000fcc000f8efc3f */
[----:B0-----:R-:W-:-:S05]  /*10780*/  IMAD.U32 R0, RZ, RZ, UR4 ;  /* 0x00000004ff007e24 */ /* 0x001fca000f8e00ff */
[----:B------:R-:W-:-:S13]  /*10790*/  ISETP.NE.AND P0, PT, R0, 0x3, PT ;  /* 0x000000030000780c */ /* 0x000fda0003f05270 */
[----:B------:R-:W-:Y:S05]  /*107a0*/  @!P0 BRA `(.L_x_1811) ;  /* 0x0000000000048947 */ /* 0x000fea0003800000 */
[----:B------:R-:W-:Y:S01]  /*107b0*/  BPT.TRAP 0x1 ;  /* 0x000000040000795c */ /* 0x000fe20000300000 */
.L_x_1811:
        /* <DEDUP_REMOVED lines=12> */
.L_x_1843:
[----:B------:R-:W1:Y:S02]  /*10880*/  SYNCS.PHASECHK.TRANS64.TRYWAIT P1, [R9+URZ], R0 ;  /* 0x00000000090075a7 */ /* 0x000e64000802017f */
[----:B-1----:R-:W-:Y:S05]  /*10890*/  @!P1 BRA `(.L_x_1813) ;  /* 0x0000000800689947 */ /* 0x002fea0003800000 */
.L_x_1844:
[----:B------:R-:W-:Y:S05]  /*108a0*/  @!P0 BRA `(.L_x_1814) ;  /* 0x0000000000048947 */ /* 0x000fea0003800000 */
[----:B------:R-:W-:Y:S01]  /*108b0*/  BPT.TRAP 0x1 ;  /* 0x000000040000795c */ /* 0x000fe20000300000 */
.L_x_1814:
[----:B------:R-:W-:-:S04]  /*108c0*/  IMAD R17, R17, 0x8, R6 ;  /* 0x0000000811117824 */ /* 0x000fc800078e0206 */
[----:B------:R-:W2:Y:S02]  /*108d0*/  SYNCS.PHASECHK.TRANS64.TRYWAIT P1, [R17+URZ+0x19c60], R4 ;  /* 0x019c6004110075a7 */ /* 0x000ea4000802017f */
[----:B--2---:R-:W-:Y:S05]  /*108e0*/  @!P1 BRA `(.L_x_1815) ;  /* 0x0000000800689947 */ /* 0x004fea0003800000 */
.L_x_1845:
[----:B------:R-:W-:Y:S05]  /*108f0*/  @!P0 BRA `(.L_x_1816) ;  /* 0x0000000000048947 */ /* 0x000fea0003800000 */
[----:B------:R-:W-:Y:S01]  /*10900*/  BPT.TRAP 0x1 ;  /* 0x000000040000795c */ /* 0x000fe20000300000 */
.L_x_1816:
[----:B------:R-:W-:-:S04]  /*10910*/  IMAD R7, R7, 0x8, R6 ;  /* 0x0000000807077824 */ /* 0x000fc800078e0206 */
[----:B------:R-:W3:Y:S02]  /*10920*/  SYNCS.PHASECHK.TRANS64.TRYWAIT P1, [R7+URZ+0x19c60], R0 ;  /* 0x019c6000070075a7 */ /* 0x000ee4000802017f */
[----:B---3--:R-:W-:Y:S05]  /*10930*/  @!P1 BRA `(.L_x_1817) ;  /* 0x0000000800689947 */ /* 0x008fea0003800000 */
.L_x_1846:
[----:B------:R-:W-:Y:S05]  /*10940*/  @!P0 BRA `(.L_x_1818) ;  /* 0x0000000000048947 */ /* 0x000fea0003800000 */
[----:B------:R-:W-:Y:S01]  /*10950*/  BPT.TRAP 0x1 ;  /* 0x000000040000795c */ /* 0x000fe20000300000 */
.L_x_1818:
[----:B------:R-:W4:Y:S02]  /*10960*/  SYNCS.PHASECHK.TRANS64.TRYWAIT P0, [R17+URZ+0x19c80], R4 ;  /* 0x019c8004110075a7 */ /* 0x000f24000800017f */
[----:B----4-:R-:W-:Y:S05]  /*10970*/  @!P0 BRA `(.L_x_1819) ;  /* 0x00000008006c8947 */ /* 0x010fea0003800000 */
.L_x_1820:
[----:B------:R0:W0:Y:S02]  /*10980*/  SYNCS.PHASECHK.TRANS64.TRYWAIT P0, [R7+URZ+0x19c80], R0 ;  /* 0x019c8000070075a7 */ /* 0x000024000800017f */
[----:B0-----:R-:W-:Y:S05]  /*10990*/  @!P0 NANOSLEEP.SYNCS 0x989680 ;  /* 0x009896800000895d */ /* 0x001fea0003900000 */
[----:B------:R-:W0:Y:S02]  /*109a0*/  @!P0 SYNCS.PHASECHK.TRANS64 P0, [R7+URZ+0x19c80], R0 ;  /* 0x019c8000070085a7 */ /* 0x000e24000800007f */
[----:B0-----:R-:W-:Y:S05]  /*109b0*/  @!P0 BRA `(.L_x_1820) ;  /* 0xfffffffc00f08947 */ /* 0x001fea000383ffff */
.L_x_1809:
[----:B------:R-:W-:Y:S05]  /*109c0*/  BSYNC B0 ;  /* 0x0000000000007941 */ /* 0x000fea0003800000 */
.L_x_1808:
[----:B------:R-:W-:Y:S05]  /*109d0*/  EXIT ;  /* 0x000000000000794d */ /* 0x000fea0003800000 */
.L_x_1687:
[----:B0-----:R-:W-:-:S04]  /*109e0*/  IMAD.U32 R3, RZ, RZ, UR44 ;  /* 0x0000002cff037e24 */ /* 0x001fc8000f8e00ff */
[----:B------:R0:W1:Y:S03]  /*109f0*/  SYNCS.PHASECHK.TRANS64.TRYWAIT P1, [R3+URZ+0x19c00], R6 ;  /* 0x019c0006030075a7 */ /* 0x000066000802017f */
[----:B-1----:R-:W-:Y:S05]  /*10a00*/  @!P1 NANOSLEEP.SYNCS 0x989680 ;  /* 0x009896800000995d */ /* 0x002fea0003900000 */
[----:B------:R-:W1:Y:S02]  /*10a10*/  @!P1 SYNCS.PHASECHK.TRANS64 P1, [R3+URZ+0x19c00], R6 ;  /* 0x019c0006030095a7 */ /* 0x000e64000802007f */
[----:B-1----:R-:W-:Y:S05]  /*10a20*/  @!P1 BRA `(.L_x_1687) ;  /* 0xfffffffc00ec9947 */ /* 0x002fea000383ffff */
[----:B------:R-:W-:Y:S05]  /*10a30*/  BRA `(.L_x_1821) ;  /* 0xffffff1000087947 */ /* 0x000fea000383ffff */
.L_x_1691:
[----:B-1----:R1:W2:Y:S02]  /*10a40*/  SYNCS.PHASECHK.TRANS64.TRYWAIT P2, [R2+URZ+0x19c30], R3 ;  /* 0x019c3003020075a7 */ /* 0x0022a4000804017f */
[----:B--2---:R-:W-:Y:S05]  /*10a50*/  @!P2 NANOSLEEP.SYNCS 0x989680 ;  /* 0x009896800000a95d */ /* 0x004fea0003900000 */
[----:B------:R-:W2:Y:S02]  /*10a60*/  @!P2 SYNCS.PHASECHK.TRANS64 P2, [R2+URZ+0x19c30], R3 ;  /* 0x019c30030200a5a7 */ /* 0x000ea4000804007f */
[----:B--2---:R-:W-:Y:S05]  /*10a70*/  @!P2 BRA `(.L_x_1691) ;  /* 0xfffffffc00f0a947 */ /* 0x004fea000383ffff */
[----:B------:R-:W-:Y:S05]  /*10a80*/  BRA `(.L_x_1690) ;  /* 0xffffff1000307947 */ /* 0x000fea000383ffff */
.L_x_1696:
[----:B-1----:R-:W-:-:S04]  /*10a90*/  IMAD.U32 R7, RZ, RZ, UR22 ;  /* 0x00000016ff077e24 */ /* 0x002fc8000f8e00ff */
[----:B------:R1:W2:Y:S03]  /*10aa0*/  SYNCS.PHASECHK.TRANS64.TRYWAIT P2, [R7+URZ+0x19c30], R4 ;  /* 0x019c3004070075a7 */ /* 0x0002a6000804017f */
[----:B--2---:R-:W-:Y:S05]  /*10ab0*/  @!P2 NANOSLEEP.SYNCS 0x989680 ;  /* 0x009896800000a95d */ /* 0x004fea0003900000 */
[----:B------:R-:W2:Y:S02]  /*10ac0*/  @!P2 SYNCS.PHASECHK.TRANS64 P2, [R7+URZ+0x19c30], R4 ;  /* 0x019c30040700a5a7 */ /* 0x000ea4000804007f */
[----:B--2---:R-:W-:Y:S05]  /*10ad0*/  @!P2 BRA `(.L_x_1696) ;  /* 0xfffffffc00eca947 */ /* 0x004fea000383ffff */
[----:B------:R-:W-:Y:S05]  /*10ae0*/  BRA `(.L_x_1695) ;  /* 0xffffff3c00147947 */ /* 0x000fea000383ffff */
.L_x_1700:
[----:B-1----:R-:W-:-:S04]  /*10af0*/  IMAD.U32 R45, RZ, RZ, UR14 ;  /* 0x0000000eff2d7e24 */ /* 0x002fc8000f8e00ff */
[----:B------:R1:W2:Y:S03]  /*10b00*/  SYNCS.PHASECHK.TRANS64.TRYWAIT P2, [R45+URZ+0x19c50], R4 ;  /* 0x019c50042d0075a7 */ /* 0x0002a6000804017f */
[----:B--2---:R-:W-:Y:S05]  /*10b10*/  @!P2 NANOSLEEP.SYNCS 0x989680 ;  /* 0x009896800000a95d */ /* 0x004fea0003900000 */
[----:B------:R-:W2:Y:S02]  /*10b20*/  @!P2 SYNCS.PHASECHK.TRANS64 P2, [R45+URZ+0x19c50], R4 ;  /* 0x019c50042d00a5a7 */ /* 0x000ea4000804007f */
[----:B--2---:R-:W-:Y:S05]  /*10b30*/  @!P2 BRA `(.L_x_1700) ;  /* 0xfffffffc00eca947 */ /* 0x004fea000383ffff */
[----:B------:R-:W-:Y:S05]  /*10b40*/  BRA `(.L_x_1699) ;  /* 0xffffff4000687947 */ /* 0x000fea000383ffff */
.L_x_1707:
[----:B-1----:R-:W-:-:S04]  /*10b50*/  IMAD.U32 R7, RZ, RZ, UR6 ;  /* 0x00000006ff077e24 */ /* 0x002fc8000f8e00ff */
[----:B------:R1:W2:Y:S03]  /*10b60*/  SYNCS.PHASECHK.TRANS64.TRYWAIT P2, [R7+URZ+0x19c30], R6 ;  /* 0x019c3006070075a7 */ /* 0x0002a6000804017f */
[----:B--2---:R-:W-:Y:S05]  /*10b70*/  @!P2 NANOSLEEP.SYNCS 0x989680 ;  /* 0x009896800000a95d */ /* 0x004fea0003900000 */
[----:B------:R-:W2:Y:S02]  /*10b80*/  @!P2 SYNCS.PHASECHK.TRANS64 P2, [R7+URZ+0x19c30], R6 ;  /* 0x019c30060700a5a7 */ /* 0x000ea4000804007f */
[----:B--2---:R-:W-:Y:S05]  /*10b90*/  @!P2 BRA `(.L_x_1707) ;  /* 0xfffffffc00eca947 */ /* 0x004fea000383ffff */
[----:B------:R-:W-:Y:S05]  /*10ba0*/  BRA `(.L_x_1706) ;  /* 0xffffff6800147947 */ /* 0x000fea000383ffff */
.L_x_1711:
[----:B-1----:R-:W-:-:S04]  /*10bb0*/  IMAD.U32 R15, RZ, RZ, UR14 ;  /* 0x0000000eff0f7e24 */ /* 0x002fc8000f8e00ff */
[----:B------:R1:W3:Y:S03]  /*10bc0*/  SYNCS.PHASECHK.TRANS64.TRYWAIT P2, [R15+URZ+0x19c50], R6 ;  /* 0x019c50060f0075a7 */ /* 0x0002e6000804017f */
[----:B---3--:R-:W-:Y:S05]  /*10bd0*/  @!P2 NANOSLEEP.SYNCS 0x989680 ;  /* 0x009896800000a95d */ /* 0x008fea0003900000 */
[----:B------:R-:W3:Y:S02]  /*10be0*/  @!P2 SYNCS.PHASECHK.TRANS64 P2, [R15+URZ+0x19c50], R6 ;  /* 0x019c50060f00a5a7 */ /* 0x000ee4000804007f */
[----:B---3--:R-:W-:Y:S05]  /*10bf0*/  @!P2 BRA `(.L_x_1711) ;  /* 0xfffffffc00eca947 */ /* 0x008fea000383ffff */
[----:B------:R-:W-:Y:S05]  /*10c00*/  BRA `(.L_x_1710) ;  /* 0xffffff7400607947 */ /* 0x000fea000383ffff */
.L_x_1717:
[----:B-1----:R-:W-:-:S04]  /*10c10*/  IMAD.U32 R5, RZ, RZ, UR16 ;  /* 0x00000010ff057e24 */ /* 0x002fc8000f8e00ff */
[----:B------:R1:W2:Y:S03]  /*10c20*/  SYNCS.PHASECHK.TRANS64.TRYWAIT P1, [R5+URZ+0x19c50], R0 ;  /* 0x019c5000050075a7 */ /* 0x0002a6000802017f */
[----:B--2---:R-:W-:Y:S05]  /*10c30*/  @!P1 NANOSLEEP.SYNCS 0x989680 ;  /* 0x009896800000995d */ /* 0x004fea0003900000 */
[----:B------:R-:W2:Y:S02]  /*10c40*/  @!P1 SYNCS.PHASECHK.TRANS64 P1, [R5+URZ+0x19c50], R0 ;  /* 0x019c5000050095a7 */ /* 0x000ea4000802007f */
[----:B--2---:R-:W-:Y:S05]  /*10c50*/  @!P1 BRA `(.L_x_1717) ;  /* 0xfffffffc00ec9947 */ /* 0x004fea000383ffff */
[----:B------:R-:W-:Y:S05]  /*10c60*/  BRA `(.L_x_1716) ;  /* 0xffffff8800b47947 */ /* 0x000fea000383ffff */
.L_x_1751:
[----:B------:R-:W-:Y:S02]  /*10c70*/  IMAD.MOV.U32 R13, RZ, RZ, R4 ;  /* 0x000000ffff0d7224 */ /* 0x000fe400078e0004 */
[----:B------:R-:W-:Y:S02]  /*10c80*/  IMAD.MOV.U32 R12, RZ, RZ, RZ ;  /* 0x000000ffff0c7224 */ /* 0x000fe400078e00ff */
[----:B------:R-:W-:Y:S02]  /*10c90*/  IMAD.MOV.U32 R11, RZ, RZ, 0x1f ;  /* 0x0000001fff0b7424 */ /* 0x000fe400078e00ff */
[----:B------:R-:W-:-:S07]  /*10ca0*/  IMAD.MOV.U32 R15, RZ, RZ, -0x1 ;  /* 0xffffffffff0f7424 */ /* 0x000fce00078e00ff */
[----:B------:R-:W-:Y:S05]  /*10cb0*/  WARPSYNC.COLLECTIVE R15, `(.L_x_1822) ;  /* 0x000000000f087348 */ /* 0x000fea0003c00000 */
[----:B------:R0:W1:Y:S02]  /*10cc0*/  SHFL.IDX P6, R14, R13, R12, R11 ;  /* 0x0000000c0d0e7389 */ /* 0x00006400000c000b */
[----:B01----:R-:W-:Y:S01]  /*10cd0*/  ENDCOLLECTIVE ;  /* 0x000000000000791b */ /* 0x003fe20003800000 */
.L_x_1822:
[----:B------:R-:W-:Y:S05]  /*10ce0*/  BRA `(.L_x_1823) ;  /* 0xffffffcc008c7947 */ /* 0x000fea000383ffff */
.L_x_1753:
[----:B------:R-:W-:Y:S01]  /*10cf0*/  BSSY B0, `(.L_x_1824) ;  /* 0x0000006000007945 */ /* 0x000fe20003800000 */
[----:B------:R-:W-:-:S07]  /*10d00*/  IMAD.MOV.U32 R15, RZ, RZ, -0x1 ;  /* 0xffffffffff0f7424 */ /* 0x000fce00078e00ff */
[----:B0-----:R-:W-:Y:S05]  /*10d10*/  WARPSYNC.COLLECTIVE R15, `(.L_x_1825) ;  /* 0x000000000f0c7348 */ /* 0x001fea0003c00000 */
[----:B------:R-:W-:Y:S02]  /*10d20*/  ELECT P6, UR62, PT ;  /* 0x00000000003e782f */ /* 0x000fe400038c0000 */
[----:B------:R-:W-:Y:S01]  /*10d30*/  MOV R14, UR62 ;  /* 0x0000003e000e7c02 */ /* 0x000fe20008000f00 */
[----:B0-----:R-:W-:Y:S10]  /*10d40*/  ENDCOLLECTIVE ;  /* 0x000000000000791b */ /* 0x001ff40003800000 */
.L_x_1825:
[----:B------:R-:W-:Y:S05]  /*10d50*/  BSYNC B0 ;  /* 0x0000000000007941 */ /* 0x000fea0003800000 */
.L_x_1824:
[----:B------:R-:W-:Y:S05]  /*10d60*/  BRA `(.L_x_1826) ;  /* 0xffffffcc00887947 */ /* 0x000fea000383ffff */
.L_x_1756:
[----:B-1----:R1:W2:Y:S02]  /*10d70*/  SYNCS.PHASECHK.TRANS64.TRYWAIT P2, [R5+URZ+0x19c80], R2 ;  /* 0x019c8002050075a7 */ /* 0x0022a4000804017f */
[----:B--2---:R-:W-:Y:S05]  /*10d80*/  @!P2 NANOSLEEP.SYNCS 0x989680 ;  /* 0x009896800000a95d */ /* 0x004fea0003900000 */
[----:B------:R-:W2:Y:S02]  /*10d90*/  @!P2 SYNCS.PHASECHK.TRANS64 P2, [R5+URZ+0x19c80], R2 ;  /* 0x019c80020500a5a7 */ /* 0x000ea4000804007f */
[----:B--2---:R-:W-:Y:S05]  /*10da0*/  @!P2 BRA `(.L_x_1756) ;  /* 0xfffffffc00f0a947 */ /* 0x004fea000383ffff */
[----:B------:R-:W-:Y:S05]  /*10db0*/  BRA `(.L_x_1827) ;  /* 0xffffffcc00e07947 */ /* 0x000fea000383ffff */
.L_x_1758:
[----:B0-----:R0:W2:Y:S02]  /*10dc0*/  SYNCS.PHASECHK.TRANS64.TRYWAIT P2, [R5+URZ+0x19c40], R2 ;  /* 0x019c4002050075a7 */ /* 0x0010a4000804017f */
[----:B--2---:R-:W-:Y:S05]  /*10dd0*/  @!P2 NANOSLEEP.SYNCS 0x989680 ;  /* 0x009896800000a95d */ /* 0x004fea0003900000 */
[----:B------:R-:W2:Y:S02]  /*10de0*/  @!P2 SYNCS.PHASECHK.TRANS64 P2, [R5+URZ+0x19c40], R2 ;  /* 0x019c40020500a5a7 */ /* 0x000ea4000804007f */
[----:B--2---:R-:W-:Y:S05]  /*10df0*/  @!P2 BRA `(.L_x_1758) ;  /* 0xfffffffc00f0a947 */ /* 0x004fea000383ffff */
[----:B------:R-:W-:Y:S05]  /*10e00*/  BRA `(.L_x_1828) ;  /* 0xffffffd0005c7947 */ /* 0x000fea000383ffff */
.L_x_1761:
[----:B-1----:R-:W-:-:S04]  /*10e10*/  IMAD.U32 R3, RZ, RZ, UR40 ;  /* 0x00000028ff037e24 */ /* 0x002fc8000f8e00ff */
[----:B------:R1:W2:Y:S03]  /*10e20*/  SYNCS.PHASECHK.TRANS64.TRYWAIT P0, [R3+URZ+0x19c20], R2 ;  /* 0x019c2002030075a7 */ /* 0x0002a6000800017f */
[----:B--2---:R-:W-:Y:S05]  /*10e30*/  @!P0 NANOSLEEP.SYNCS 0x989680 ;  /* 0x009896800000895d */ /* 0x004fea0003900000 */
[----:B------:R-:W2:Y:S02]  /*10e40*/  @!P0 SYNCS.PHASECHK.TRANS64 P0, [R3+URZ+0x19c20], R2 ;  /* 0x019c2002030085a7 */ /* 0x000ea4000800007f */
[----:B--2---:R-:W-:Y:S05]  /*10e50*/  @!P0 BRA `(.L_x_1761) ;  /* 0xfffffffc00ec8947 */ /* 0x004fea000383ffff */
[----:B------:R-:W-:Y:S05]  /*10e60*/  BRA `(.L_x_1829) ;  /* 0xffffffd4006c7947 */ /* 0x000fea000383ffff */
.L_x_1767:
[----:B0-----:R0:W1:Y:S02]  /*10e70*/  SYNCS.PHASECHK.TRANS64.TRYWAIT P0, [R7+URZ+0x19c80], R4 ;  /* 0x019c8004070075a7 */ /* 0x001064000800017f */
[----:B-1----:R-:W-:Y:S05]  /*10e80*/  @!P0 NANOSLEEP.SYNCS 0x989680 ;  /* 0x009896800000895d */ /* 0x002fea0003900000 */
[----:B------:R-:W1:Y:S02]  /*10e90*/  @!P0 SYNCS.PHASECHK.TRANS64 P0, [R7+URZ+0x19c80], R4 ;  /* 0x019c8004070085a7 */ /* 0x000e64000800007f */
[----:B-1----:R-:W-:Y:S05]  /*10ea0*/  @!P0 BRA `(.L_x_1767) ;  /* 0xfffffffc00f08947 */ /* 0x002fea000383ffff */
[----:B------:R-:W-:Y:S05]  /*10eb0*/  BRA `(.L_x_1830) ;  /* 0xffffffd800087947 */ /* 0x000fea000383ffff */
.L_x_1774:
[----:B-1----:R1:W2:Y:S02]  /*10ec0*/  SYNCS.PHASECHK.TRANS64.TRYWAIT P0, [R7+URZ+0x19c40], R4 ;  /* 0x019c4004070075a7 */ /* 0x0022a4000800017f */
[----:B--2---:R-:W-:Y:S05]  /*10ed0*/  @!P0 NANOSLEEP.SYNCS 0x989680 ;  /* 0x009896800000895d */ /* 0x004fea0003900000 */
[----:B------:R-:W2:Y:S02]  /*10ee0*/  @!P0 SYNCS.PHASECHK.TRANS64 P0, [R7+URZ+0x19c40], R4 ;  /* 0x019c4004070085a7 */ /* 0x000ea4000800007f */
[----:B--2---:R-:W-:Y:S05]  /*10ef0*/  @!P0 BRA `(.L_x_1774) ;  /* 0xfffffffc00f08947 */ /* 0x004fea000383ffff */
[----:B------:R-:W-:Y:S05]  /*10f00*/  BRA `(.L_x_1831) ;  /* 0xffffffdc00047947 */ /* 0x000fea000383ffff */
.L_x_1782:
[----:B0-----:R0:W1:Y:S02]  /*10f10*/  SYNCS.PHASECHK.TRANS64.TRYWAIT P2, [R12+URZ+0x19c70], R5 ;  /* 0x019c70050c0075a7 */ /* 0x001064000804017f */
[----:B-1----:R-:W-:Y:S05]  /*10f20*/  @!P2 NANOSLEEP.SYNCS 0x989680 ;  /* 0x009896800000a95d */ /* 0x002fea0003900000 */
[----:B------:R-:W1:Y:S02]  /*10f30*/  @!P2 SYNCS.PHASECHK.TRANS64 P2, [R12+URZ+0x19c70], R5 ;  /* 0x019c70050c00a5a7 */ /* 0x000e64000804007f */
[----:B-1----:R-:W-:Y:S05]  /*10f40*/  @!P2 BRA `(.L_x_1782) ;  /* 0xfffffffc00f0a947 */ /* 0x002fea000383ffff */
[----:B------:R-:W-:Y:S05]  /*10f50*/  BRA `(.L_x_1832) ;  /* 0xffffffe000187947 */ /* 0x000fea000383ffff */
.L_x_1784:
[----:B-1----:R1:W2:Y:S02]  /*10f60*/  SYNCS.PHASECHK.TRANS64.TRYWAIT P2, [R12+URZ+0x19c60], R3 ;  /* 0x019c60030c0075a7 */ /* 0x0022a4000804017f */
[----:B--2---:R-:W-:Y:S05]  /*10f70*/  @!P2 NANOSLEEP.SYNCS 0x989680 ;  /* 0x009896800000a95d */ /* 0x004fea0003900000 */
[----:B------:R-:W2:Y:S02]  /*10f80*/  @!P2 SYNCS.PHASECHK.TRANS64 P2, [R12+URZ+0x19c60], R3 ;  /* 0x019c60030c00a5a7 */ /* 0x000ea4000804007f */
[----:B--2---:R-:W-:Y:S05]  /*10f90*/  @!P2 BRA `(.L_x_1784) ;  /* 0xfffffffc00f0a947 */ /* 0x004fea000383ffff */
[----:B------:R-:W-:Y:S05]  /*10fa0*/  BRA `(.L_x_1833) ;  /* 0xffffffe000207947 */ /* 0x000fea000383ffff */
.L_x_1791:
[----:B-1----:R1:W2:Y:S02]  /*10fb0*/  SYNCS.PHASECHK.TRANS64.TRYWAIT P0, [R2+URZ+0x19c70], R3 ;  /* 0x019c7003020075a7 */ /* 0x0022a4000800017f */
[----:B--2---:R-:W-:Y:S05]  /*10fc0*/  @!P0 NANOSLEEP.SYNCS 0x989680 ;  /* 0x009896800000895d */ /* 0x004fea0003900000 */
[----:B------:R-:W2:Y:S02]  /*10fd0*/  @!P0 SYNCS.PHASECHK.TRANS64 P0, [R2+URZ+0x19c70], R3 ;  /* 0x019c7003020085a7 */ /* 0x000ea4000800007f */
[----:B--2---:R-:W-:Y:S05]  /*10fe0*/  @!P0 BRA `(.L_x_1791) ;  /* 0xfffffffc00f08947 */ /* 0x004fea000383ffff */
[----:B------:R-:W-:Y:S05]  /*10ff0*/  BRA `(.L_x_1834) ;  /* 0xffffffe400647947 */ /* 0x000fea000383ffff */
.L_x_1793:
[----:B-1----:R1:W2:Y:S02]  /*11000*/  SYNCS.PHASECHK.TRANS64.TRYWAIT P0, [R2+URZ+0x19c60], R3 ;  /* 0x019c6003020075a7 */ /* 0x0022a4000800017f */
[----:B--2---:R-:W-:Y:S05]  /*11010*/  @!P0 NANOSLEEP.SYNCS 0x989680 ;  /* 0x009896800000895d */ /* 0x004fea0003900000 */
[----:B------:R-:W2:Y:S02]  /*11020*/  @!P0 SYNCS.PHASECHK.TRANS64 P0, [R2+URZ+0x19c60], R3 ;  /* 0x019c6003020085a7 */ /* 0x000ea4000800007f */
[----:B--2---:R-:W-:Y:S05]  /*11030*/  @!P0 BRA `(.L_x_1793) ;  /* 0xfffffffc00f08947 */ /* 0x004fea000383ffff */
[----:B------:R-:W-:Y:S05]  /*11040*/  BRA `(.L_x_1835) ;  /* 0xffffffe400707947 */ /* 0x000fea000383ffff */
.L_x_1806:
[----:B0-----:R0:W1:Y:S02]  /*11050*/  SYNCS.PHASECHK.TRANS64.TRYWAIT P0, [R6+URZ+0x19c20], R0 ;  /* 0x019c2000060075a7 */ /* 0x001064000800017f */
[----:B-1----:R-:W-:Y:S05]  /*11060*/  @!P0 NANOSLEEP.SYNCS 0x989680 ;  /* 0x009896800000895d */ /* 0x002fea0003900000 */
[----:B------:R-:W1:Y:S02]  /*11070*/  @!P0 SYNCS.PHASECHK.TRANS64 P0, [R6+URZ+0x19c20], R0 ;  /* 0x019c2000060085a7 */ /* 0x000e64000800007f */
[----:B-1----:R-:W-:Y:S05]  /*11080*/  @!P0 BRA `(.L_x_1806) ;  /* 0xfffffffc00f08947 */ /* 0x002fea000383ffff */
[----:B------:R-:W-:Y:S05]  /*11090*/  BRA `(.L_x_1836) ;  /* 0xfffffff4007c7947 */ /* 0x000fea000383ffff */
.L_x_1807:
        /* <DEDUP_REMOVED lines=11> */
.L_x_1838:
[----:B------:R-:W-:Y:S05]  /*11150*/  BSYNC B0 ;  /* 0x0000000000007941 */ /* 0x000fea0003800000 */
.L_x_1837:
[----:B------:R-:W-:Y:S05]  /*11160*/  BRA `(.L_x_1839) ;  /* 0xfffffff400647947 */ /* 0x000fea000383ffff */
.L_x_1810:
[----:B------:R-:W-:Y:S01]  /*11170*/  BSSY B1, `(.L_x_1840) ;  /* 0x0000006000017945 */ /* 0x000fe20003800000 */
[----:B------:R-:W-:-:S07]  /*11180*/  IMAD.MOV.U32 R15, RZ, RZ, -0x1 ;  /* 0xffffffffff0f7424 */ /* 0x000fce00078e00ff */
[----:B0-----:R-:W-:Y:S05]  /*11190*/  WARPSYNC.COLLECTIVE R15, `(.L_x_1841) ;  /* 0x000000000f0c7348 */ /* 0x001fea0003c00000 */
[----:B------:R-:W-:Y:S02]  /*111a0*/  ELECT P6, UR62, PT ;  /* 0x00000000003e782f */ /* 0x000fe400038c0000 */
[----:B------:R-:W-:Y:S01]  /*111b0*/  MOV R14, UR62 ;  /* 0x0000003e000e7c02 */ /* 0x000fe20008000f00 */
[----:B0-----:R-:W-:Y:S10]  /*111c0*/  ENDCOLLECTIVE ;  /* 0x000000000000791b */ /* 0x001ff40003800000 */
.L_x_1841:
[----:B------:R-:W-:Y:S05]  /*111d0*/  BSYNC B1 ;  /* 0x0000000000017941 */ /* 0x000fea0003800000 */
.L_x_1840:
[----:B------:R-:W-:Y:S05]  /*111e0*/  BRA `(.L_x_1842) ;  /* 0xfffffff4005c7947 */ /* 0x000fea000383ffff */
.L_x_1812:
[----:B0-----:R0:W1:Y:S02]  /*111f0*/  SYNCS.PHASECHK.TRANS64.TRYWAIT P1, [R5+URZ], R4 ;  /* 0x00000004050075a7 */ /* 0x001064000802017f */
[----:B-1----:R-:W-:Y:S05]  /*11200*/  @!P1 NANOSLEEP.SYNCS 0x989680 ;  /* 0x009896800000995d */ /* 0x002fea0003900000 */
[----:B------:R-:W1:Y:S02]  /*11210*/  @!P1 SYNCS.PHASECHK.TRANS64 P1, [R5+URZ], R4 ;  /* 0x00000004050095a7 */ /* 0x000e64000802007f */
[----:B-1----:R-:W-:Y:S05]  /*11220*/  @!P1 BRA `(.L_x_1812) ;  /* 0xfffffffc00f09947 */ /* 0x002fea000383ffff */
[----:B------:R-:W-:Y:S05]  /*11230*/  BRA `(.L_x_1843) ;  /* 0xfffffff400907947 */ /* 0x000fea000383ffff */
.L_x_1813:
[----:B-1----:R1:W2:Y:S02]  /*11240*/  SYNCS.PHASECHK.TRANS64.TRYWAIT P1, [R9+URZ], R0 ;  /* 0x00000000090075a7 */ /* 0x0022a4000802017f */
[----:B--2---:R-:W-:Y:S05]  /*11250*/  @!P1 NANOSLEEP.SYNCS 0x989680 ;  /* 0x009896800000995d */ /* 0x004fea0003900000 */
[----:B------:R-:W2:Y:S02]  /*11260*/  @!P1 SYNCS.PHASECHK.TRANS64 P1, [R9+URZ], R0 ;  /* 0x00000000090095a7 */ /* 0x000ea4000802007f */
[----:B--2---:R-:W-:Y:S05]  /*11270*/  @!P1 BRA `(.L_x_1813) ;  /* 0xfffffffc00f09947 */ /* 0x004fea000383ffff */
[----:B------:R-:W-:Y:S05]  /*11280*/  BRA `(.L_x_1844) ;  /* 0xfffffff400847947 */ /* 0x000fea000383ffff */
.L_x_1815:
[----:B--2---:R2:W3:Y:S02]  /*11290*/  SYNCS.PHASECHK.TRANS64.TRYWAIT P1, [R17+URZ+0x19c60], R4 ;  /* 0x019c6004110075a7 */ /* 0x0044e4000802017f */
[----:B---3--:R-:W-:Y:S05]  /*112a0*/  @!P1 NANOSLEEP.SYNCS 0x989680 ;  /* 0x009896800000995d */ /* 0x008fea0003900000 */
[----:B------:R-:W3:Y:S02]  /*112b0*/  @!P1 SYNCS.PHASECHK.TRANS64 P1, [R17+URZ+0x19c60], R4 ;  /* 0x019c6004110095a7 */ /* 0x000ee4000802007f */
[----:B---3--:R-:W-:Y:S05]  /*112c0*/  @!P1 BRA `(.L_x_1815) ;  /* 0xfffffffc00f09947 */ /* 0x008fea000383ffff */
[----:B------:R-:W-:Y:S05]  /*112d0*/  BRA `(.L_x_1845) ;  /* 0xfffffff400847947 */ /* 0x000fea000383ffff */
.L_x_1817:
[----:B---3--:R3:W4:Y:S02]  /*112e0*/  SYNCS.PHASECHK.TRANS64.TRYWAIT P1, [R7+URZ+0x19c60], R0 ;  /* 0x019c6000070075a7 */ /* 0x008724000802017f */
[----:B----4-:R-:W-:Y:S05]  /*112f0*/  @!P1 NANOSLEEP.SYNCS 0x989680 ;  /* 0x009896800000995d */ /* 0x010fea0003900000 */
[----:B------:R-:W4:Y:S02]  /*11300*/  @!P1 SYNCS.PHASECHK.TRANS64 P1, [R7+URZ+0x19c60], R0 ;  /* 0x019c6000070095a7 */ /* 0x000f24000802007f */
[----:B----4-:R-:W-:Y:S05]  /*11310*/  @!P1 BRA `(.L_x_1817) ;  /* 0xfffffffc00f09947 */ /* 0x010fea000383ffff */
[----:B------:R-:W-:Y:S05]  /*11320*/  BRA `(.L_x_1846) ;  /* 0xfffffff400847947 */ /* 0x000fea000383ffff */
.L_x_1819:
[----:B----4-:R4:W0:Y:S02]  /*11330*/  SYNCS.PHASECHK.TRANS64.TRYWAIT P0, [R17+URZ+0x19c80], R4 ;  /* 0x019c8004110075a7 */ /* 0x010824000800017f */
[----:B0-----:R-:W-:Y:S05]  /*11340*/  @!P0 NANOSLEEP.SYNCS 0x989680 ;  /* 0x009896800000895d */ /* 0x001fea0003900000 */
[----:B------:R-:W0:Y:S02]  /*11350*/  @!P0 SYNCS.PHASECHK.TRANS64 P0, [R17+URZ+0x19c80], R4 ;  /* 0x019c8004110085a7 */ /* 0x000e24000800007f */
[----:B0-----:R-:W-:Y:S05]  /*11360*/  @!P0 BRA `(.L_x_1819) ;  /* 0xfffffffc00f08947 */ /* 0x001fea000383ffff */
[----:B------:R-:W-:Y:S05]  /*11370*/  BRA `(.L_x_1820) ;  /* 0xfffffff400807947 */ /* 0x000fea000383ffff */
.L_x_1847:
        /* <DEDUP_REMOVED lines=16> */
.L_x_2227:


//--------------------- .text._ZN7cutlass13device_kernelIN5flash11enable_sm90INS1_16FlashAttnFwdSm90INS1_25CollectiveMainloopFwdSm90ILi2EN4cute5tupleIJNS5_1CILi1EEES8_S8_EEENS6_IJNS7_ILi192EEENS7_ILi128EEENS7_ILi96EEEEEELi96ENS_12float_e4m3_tEfNS_4arch4Sm90ELb1ELb0ELb1ELb1ELb0ELb1ELb0ELb1ELb1ELb0ELb0ELb0EEENS1_21CollectiveEpilogueFwdINS6_IJSA_SC_SB_EEES9_NS_10bfloat16_tESG_Li384ELb1ELb0ELb0ELb1EEENS1_36VarlenDynamicPersistentTileSchedulerILi192ELi128ELi384ELi128ELb0ELb0ELb1ELb1ELb1ELb1EEEEEEEEEvNT_6ParamsE --------------------------
	.section	.text._ZN7cutlass13device_kernelIN5flash11enable_sm90INS1_16FlashAttnFwdSm90INS1_25CollectiveMainloopFwdSm90ILi2EN4cute5tupleIJNS5_1CILi1EEES8_S8_EEENS6_IJNS7_ILi192EEENS7_ILi128EEENS7_ILi96EEEEEELi96ENS_12float_e4m3_tEfNS_4arch4Sm90ELb1ELb0ELb1ELb1ELb0ELb1ELb0ELb1ELb1ELb0ELb0ELb0EEENS1_21CollectiveEpilogueFwdINS6_IJSA_SC_SB_EEES9_NS_10bfloat16_tESG_Li384ELb1ELb0ELb0ELb1EEENS1_36VarlenDynamicPersistentTileSchedulerILi192ELi128ELi384ELi128ELb0ELb0ELb1ELb1ELb1ELb1EEEEEEEEEvNT_6ParamsE,"ax",@progbits
	.align	128
.text._ZN7cutlass13device_kernelIN5flash11enable_sm90INS1_16FlashAttnFwdSm90INS1_25CollectiveMainloopFwdSm90ILi2EN4cute5tupleIJNS5_1CILi1EEES8_S8_EEENS6_IJNS7_ILi192EEENS7_ILi128EEENS7_ILi96EEEEEELi96ENS_12float_e4m3_tEfNS_4arch4Sm90ELb1ELb0ELb1ELb1ELb0ELb1ELb0ELb1ELb1ELb0ELb0ELb0EEENS1_21CollectiveEpilogueFwdINS6_IJSA_SC_SB_EEES9_NS_10bfloat16_tESG_Li384ELb1ELb0ELb0ELb1EEENS1_36VarlenDynamicPersistentTileSchedulerILi192ELi128ELi384ELi128ELb0ELb0ELb1ELb1ELb1ELb1EEEEEEEEEvNT_6ParamsE:
        .type           _ZN7cutlass13device_kernelIN5flash11enable_sm90INS1_16FlashAttnFwdSm90INS1_25CollectiveMainloopFwdSm90ILi2EN4cute5tupleIJNS5_1CILi1EEES8_S8_EEENS6_IJNS7_ILi192EEENS7_ILi128EEENS7_ILi96EEEEEELi96ENS_12float_e4m3_tEfNS_4arch4Sm90ELb1ELb0ELb1ELb1ELb0ELb1ELb0ELb1ELb1ELb0ELb0ELb0EEENS1_21CollectiveEpilogueFwdINS6_IJSA_SC_SB_EEES9_NS_10bfloat16_tESG_Li384ELb1ELb0ELb0ELb1EEENS1_36VarlenDynamicPersistentTileSchedulerILi192ELi128ELi384ELi128ELb0ELb0ELb1ELb1ELb1ELb1EEEEEEEEEvNT_6ParamsE,@function
        .size           _ZN7cutlass13device_kernelIN5flash11enable_sm90INS1_16FlashAttnFwdSm90INS1_25CollectiveMainloopFwdSm90ILi2EN4cute5tupleIJNS5_1CILi1EEES8_S8_EEENS6_IJNS7_ILi192EEENS7_ILi128EEENS7_ILi96EEEEEELi96ENS_12float_e4m3_tEfNS_4arch4Sm90ELb1ELb0ELb1ELb1ELb0ELb1ELb0ELb1ELb1ELb0ELb0ELb0EEENS1_21CollectiveEpilogueFwdINS6_IJSA_SC_SB_EEES9_NS_10bfloat16_tESG_Li384ELb1ELb0ELb0ELb1EEENS1_36VarlenDynamicPersistentTileSchedulerILi192ELi128ELi384ELi128ELb0ELb0ELb1ELb1ELb1ELb1EEEEEEEEEvNT_6ParamsE,(.L_x_2228 - _ZN7cutlass13device_kernelIN5flash11enable_sm90INS1_16FlashAttnFwdSm90INS1_25CollectiveMainloopFwdSm90ILi2EN4cute5tupleIJNS5_1CILi1EEES8_S8_EEENS6_IJNS7_ILi192EEENS7_ILi128EEENS7_ILi96EEEEEELi96ENS_12float_e4m3_tEfNS_4arch4Sm90ELb1ELb0ELb1ELb1ELb0ELb1ELb0ELb1ELb1ELb0ELb0ELb0EEENS1_21CollectiveEpilogueFwdINS6_IJSA_SC_SB_EEES9_NS_10bfloat16_tESG_Li384ELb1ELb0ELb0ELb1EEENS1_36VarlenDynamicPersistentTileSchedulerILi192ELi128ELi384ELi128ELb0ELb0ELb1ELb1ELb1ELb1EEEEEEEEEvNT_6ParamsE)
        .other          _ZN7cutlass13device_kernelIN5flash11enable_sm90INS1_16FlashAttnFwdSm90INS1_25CollectiveMainloopFwdSm90ILi2EN4cute5tupleIJNS5_1CILi1EEES8_S8_EEENS6_IJNS7_ILi192EEENS7_ILi128EEENS7_ILi96EEEEEELi96ENS_12float_e4m3_tEfNS_4arch4Sm90ELb1ELb0ELb1ELb1ELb0ELb1ELb0ELb1ELb1ELb0ELb0ELb0EEENS1_21CollectiveEpilogueFwdINS6_IJSA_SC_SB_EEES9_NS_10bfloat16_tESG_Li384ELb1ELb0ELb0ELb1EEENS1_36VarlenDynamicPersistentTileSchedulerILi192ELi128ELi384ELi128ELb0ELb0ELb1ELb1ELb1ELb1EEEEEEEEEvNT_6ParamsE,@"STO_CUDA_ENTRY STV_DEFAULT"
_ZN7cutlass13device_kernelIN5flash11enable_sm90INS1_16FlashAttnFwdSm90INS1_25CollectiveMainloopFwdSm90ILi2EN4cute5tupleIJNS5_1CILi1EEES8_S8_EEENS6_IJNS7_ILi192EEENS7_ILi128EEENS7_ILi96EEEEEELi96ENS_12float_e4m3_tEfNS_4arch4Sm90ELb1ELb0ELb1ELb1ELb0ELb1ELb0ELb1ELb1ELb0ELb0ELb0EEENS1_21CollectiveEpilogueFwdINS6_IJSA_SC_SB_EEES9_NS_10bfloat16_tESG_Li384ELb1ELb0ELb0ELb1EEENS1_36VarlenDynamicPersistentTileSchedulerILi192ELi128ELi384ELi128ELb0ELb0ELb1ELb1ELb1ELb1EEEEEEEEEvNT_6ParamsE:
        /* <DEDUP_REMOVED lines=26> */
.L_x_1849:
[----:B------:R-:W-:Y:S05]  /*01a0*/  BSYNC B0 ;  /* 0x0000000000007941 */ /* 0x000fea0003800000 */
.L_x_1848:
        /* <DEDUP_REMOVED lines=40> */
.L_x_1850:
        /* <DEDUP_REMOVED lines=22> */
.L_x_1851:
        /* <DEDUP_REMOVED lines=18> */
.L_x_1852:
        /* <DEDUP_REMOVED lines=22> */
.L_x_1853:
        /* <DEDUP_REMOVED lines=22> */
.L_x_1854:
        /* <DEDUP_REMOVED lines=9> */
.L_x_1857:
        /* <DEDUP_REMOVED lines=20> */
[----:B--2---:R-:W-:-:S05]  /*0b40*/  LEA.HI R2, R0, R20, RZ, 0x5 ;  /* 0x0000001400027211 */ /* 0x004fca00078f28ff */
[----:B------:R-:W-:Y:S01]  /*0b50*/  IMAD.SHL.U32 R5, R2, 0x10, RZ ;  /* 0x0000001002057824 */ /* 0x000fe200078e00ff */
[-C--:B------:R-:W-:Y:S02]  /*0b60*/  LEA.HI R2, R0, R20.reuse, RZ, 0x7 ;  /* 0x0000001400027211 */ /* 0x080fe400078f38ff */
[-C--:B------:R-:W-:Y:S02]  /*0b70*/  LEA.HI R6, R20, R20.reuse, RZ, 0x1 ;  /* 0x0000001414067211 */ /* 0x080fe400078f08ff */
[----:B------:R-:W-:Y:S02]  /*0b80*/  LEA.HI R3, R0, R20, RZ, 0x4 ;  /* 0x0000001400037211 */ /* 0x000fe400078f20ff */
[----:B------:R-:W-:Y:S02]  /*0b90*/  LOP3.LUT R8, R2, 0xffffff80, RZ, 0xc0, !PT ;  /* 0xffffff8002087812 */ /* 0x000fe400078ec0ff */
[----:B------:R-:W-:Y:S02]  /*0ba0*/  LOP3.LUT R7, R6, 0xfffffffe, RZ, 0xc0, !PT ;  /* 0xfffffffe06077812 */ /* 0x000fe400078ec0ff */
[----:B------:R-:W-:Y:S01]  /*0bb0*/  SHF.R.S32.HI R19, RZ, 0x1, R6 ;  /* 0x00000001ff137819 */ /* 0x000fe20000011406 */
[----:B------:R-:W-:Y:S01]  /*0bc0*/  IMAD.IADD R13, R20, 0x1, -R8 ;  /* 0x00000001140d7824 */ /* 0x000fe200078e0a08 */
[----:B------:R-:W-:-:S02]  /*0bd0*/  LOP3.LUT R4, R3, 0x7fffff0, RZ, 0xc0, !PT ;  /* 0x07fffff003047812 */ /* 0x000fc400078ec0ff */
[----:B------:R-:W-:Y:S02]  /*0be0*/  SHF.R.S32.HI R6, RZ, 0x1f, R6 ;  /* 0x0000001fff067819 */ /* 0x000fe40000011406 */
[----:B------:R-:W-:Y:S01]  /*0bf0*/  LOP3.LUT R5, R5, 0xfffffe00, RZ, 0xc0, !PT ;  /* 0xfffffe0005057812 */ /* 0x000fe200078ec0ff */
[----:B------:R-:W-:Y:S01]  /*0c00*/  IMAD.IADD R4, R20, 0x1, -R4 ;  /* 0x0000000114047824 */ /* 0x000fe200078e0a04 */
[----:B------:R-:W-:Y:S02]  /*0c10*/  SHF.R.S32.HI R18, RZ, 0x7, R2 ;  /* 0x00000007ff127819 */ /* 0x000fe40000011402 */
[----:B------:R-:W-:Y:S01]  /*0c20*/  LEA.HI R6, R6, R19, RZ, 0x2 ;  /* 0x0000001306067211 */ /* 0x000fe200078f10ff */
[----:B------:R-:W-:Y:S01]  /*0c30*/  IMAD.IADD R15, R20, 0x1, -R7 ;  /* 0x00000001140f7824 */ /* 0x000fe200078e0a07 */
[----:B------:R-:W-:Y:S02]  /*0c40*/  SHF.R.S32.HI R2, RZ, 0x4, R3 ;  /* 0x00000004ff027819 */ /* 0x000fe40000011403 */
[----:B------:R-:W-:Y:S01]  /*0c50*/  SHF.R.S32.HI R9, RZ, 0x1f, R13 ;  /* 0x0000001fff097819 */ /* 0x000fe2000001140d */
[----:B------:R-:W-:Y:S01]  /*0c60*/  IMAD R4, R4, 0x20, R5 ;  /* 0x0000002004047824 */ /* 0x000fe200078e0205 */
[----:B------:R-:W-:Y:S01]  /*0c70*/  LOP3.LUT R6, R6, 0x7fffffc, RZ, 0xc0, !PT ;  /* 0x07fffffc06067812 */ /* 0x000fe200078ec0ff */
[----:B------:R-:W-:Y:S01]  /*0c80*/  IMAD.SHL.U32 R157, R15, 0x10, RZ ;  /* 0x000000100f9d7824 */ /* 0x000fe200078e00ff */
[----:B------:R-:W-:-:S02]  /*0c90*/  LEA.HI R3, R3, R2, RZ, 0x1 ;  /* 0x0000000203037211 */ /* 0x000fc400078f08ff */
[----:B------:R-:W-:Y:S02]  /*0ca0*/  LEA.HI R5, R0, R20, RZ, 0x3 ;  /* 0x0000001400057211 */ /* 0x000fe400078f18ff */
[----:B------:R-:W-:Y:S01]  /*0cb0*/  LEA.HI R10, R9, R13, RZ, 0x2 ;  /* 0x0000000d090a7211 */ /* 0x000fe200078f10ff */
[----:B------:R-:W-:Y:S01]  /*0cc0*/  IMAD.IADD R7, R19, 0x1, -R6 ;  /* 0x0000000113077824 */ /* 0x000fe200078e0a06 */
[----:B------:R-:W-:Y:S01]  /*0cd0*/  LOP3.LUT R3, R3, 0x1ffffffe, RZ, 0xc0, !PT ;  /* 0x1ffffffe03037812 */ /* 0x000fe200078ec0ff */
[----:B------:R-:W-:Y:S01]  /*0ce0*/  VIADD R14, R157, 0x20 ;  /* 0x000000209d0e7836 */ /* 0x000fe20000000000 */
[----:B------:R-:W-:Y:S02]  /*0cf0*/  SHF.R.S32.HI R5, RZ, 0x3, R5 ;  /* 0x00000003ff057819 */ /* 0x000fe40000011405 */
[--C-:B------:R-:W-:Y:S02]  /*0d00*/  SHF.R.S32.HI R11, RZ, 0x2, R10.reuse ;  /* 0x00000002ff0b7819 */ /* 0x100fe4000001140a */
[----:B------:R-:W-:Y:S01]  /*0d10*/  SHF.R.S32.HI R12, RZ, 0x1f, R10 ;  /* 0x0000001fff0c7819 */ /* 0x000fe2000001140a */
[C---:B------:R-:W-:Y:S01]  /*0d20*/  IMAD.IADD R3, R2.reuse, 0x1, -R3 ;  /* 0x0000000102037824 */ /* 0x040fe200078e0a03 */
[----:B------:R-:W-:Y:S01]  /*0d30*/  LEA R7, R2, R7, 0x3 ;  /* 0x0000000702077211 */ /* 0x000fe200078e18ff */
[----:B------:R-:W-:Y:S01]  /*0d40*/  IMAD.SHL.U32 R5, R5, 0x80, RZ ;  /* 0x0000008005057824 */ /* 0x000fe200078e00ff */
[----:B------:R-:W-:-:S02]  /*0d50*/  LEA.HI R12, R12, R11, RZ, 0x3 ;  /* 0x0000000b0c0c7211 */ /* 0x000fc400078f18ff */
[----:B------:R-:W-:Y:S02]  /*0d60*/  SHF.R.S32.HI R2, RZ, 0x1f, R14 ;  /* 0x0000001fff027819 */ /* 0x000fe4000001140e */
[----:B------:R-:W-:Y:S01]  /*0d70*/  LOP3.LUT R12, R12, 0xfffffff8, RZ, 0xc0, !PT ;  /* 0xfffffff80c0c7812 */ /* 0x000fe200078ec0ff */
[----:B------:R-:W-:Y:S01]  /*0d80*/  IMAD.HI R8, R18, 0x55555556, RZ ;  /* 0x5555555612087827 */ /* 0x000fe200078e02ff */
[CC--:B------:R-:W-:Y:S02]  /*0d90*/  LEA.HI R6, R2.reuse, R14.reuse, RZ, 0x5 ;  /* 0x0000000e02067211 */ /* 0x0c0fe400078f28ff */
[----:B------:R-:W-:Y:S02]  /*0da0*/  LOP3.LUT R21, R5, 0x80, RZ, 0xc0, !PT ;  /* 0x0000008005157812 */ /* 0x000fe400078ec0ff */
[----:B------:R-:W-:Y:S02]  /*0db0*/  LEA.HI R9, R9, R13, RZ, 0x5 ;  /* 0x0000000d09097211 */ /* 0x000fe400078f28ff */
[----:B------:R-:W-:Y:S01]  /*0dc0*/  LEA.HI R5, R2, R14, RZ, 0x4 ;  /* 0x0000000e02057211 */ /* 0x000fe200078f20ff */
[----:B------:R-:W-:Y:S01]  /*0dd0*/  IMAD.IADD R12, R11, 0x1, -R12 ;  /* 0x000000010b0c7824 */ /* 0x000fe200078e0a0c */
[----:B------:R-:W-:Y:S01]  /*0de0*/  SHF.R.S32.HI R6, RZ, 0x5, R6 ;  /* 0x00000005ff067819 */ /* 0x000fe20000011406 */
[----:B------:R-:W-:Y:S01]  /*0df0*/  IMAD.SHL.U32 R11, R7, 0x20, RZ ;  /* 0x00000020070b7824 */ /* 0x000fe200078e00ff */
[----:B------:R-:W-:-:S02]  /*0e00*/  LEA.HI R8, R8, R8, RZ, 0x1 ;  /* 0x0000000808087211 */ /* 0x000fc400078f08ff */
[----:B------:R-:W-:Y:S02]  /*0e10*/  SHF.R.U32.HI R14, RZ, 0x3, R21 ;  /* 0x00000003ff0e7819 */ /* 0x000fe40000011615 */
[----:B------:R-:W-:Y:S02]  /*0e20*/  LOP3.LUT R2, R21, 0x10, R5, 0xf8, !PT ;  /* 0x0000001015027812 */ /* 0x000fe400078ef805 */
[----:B------:R-:W-:Y:S01]  /*0e30*/  SHF.R.S32.HI R9, RZ, 0x5, R9 ;  /* 0x00000005ff097819 */ /* 0x000fe20000011409 */
[----:B------:R-:W-:Y:S01]  /*0e40*/  IMAD R7, R6, 0x1800, R11 ;  /* 0x0000180006077824 */ /* 0x000fe200078e020b */
[----:B------:R-:W-:Y:S01]  /*0e50*/  LOP3.LUT R2, R2, R14, RZ, 0x3c, !PT ;  /* 0x0000000e02027212 */ /* 0x000fe200078e3cff */
[----:B------:R-:W-:Y:S02]  /*0e60*/  IMAD R8, R8, -0x3, R18 ;  /* 0xfffffffd08087824 */ /* 0x000fe400078e0212 */
[----:B------:R-:W-:Y:S02]  /*0e70*/  IMAD R9, R9, 0x10, R12 ;  /* 0x0000001009097824 */ /* 0x000fe400078e020c */
[----:B------:R-:W-:Y:S01]  /*0e80*/  IMAD R4, R3, 0x8, R4 ;  /* 0x0000000803047824 */ /* 0x000fe200078e0204 */
[----:B------:R-:W-:Y:S01]  /*0e90*/  IADD3 R3, R16, R7, R2 ;  /* 0x0000000710037210 */ /* 0x000fe20007ffe002 */
[----:B------:R-:W-:Y:S01]  /*0ea0*/  STL [R1+0x4], R21 ;  /* 0x0000041501007387 */ /* 0x000fe20000100800 */
[----:B------:R-:W-:Y:S01]  /*0eb0*/  IMAD R2, R8, 0x40, R9 ;  /* 0x0000004008027824 */ /* 0x000fe200078e0209 */
[----:B------:R-:W-:-:S02]  /*0ec0*/  LEA.HI R0, R0, R20, RZ, 0x2 ;  /* 0x0000001400007211 */ /* 0x000fc400078f10ff */
[----:B------:R-:W-:Y:S04]  /*0ed0*/  STL [R1+0xc], R11 ;  /* 0x00000c0b01007387 */ /* 0x000fe80000100800 */
[----:B------:R-:W-:Y:S04]  /*0ee0*/  STL [R1+0x5c], R14 ;  /* 0x00005c0e01007387 */ /* 0x000fe80000100800 */
[----:B------:R-:W-:Y:S01]  /*0ef0*/  STL [R1+0x60], R4 ;  /* 0x0000600401007387 */ /* 0x000fe20000100800 */
[----:B------:R-:W-:-:S03]  /*0f00*/  SHF.R.S32.HI R6, RZ, 0x2, R0 ;  /* 0x00000002ff067819 */ /* 0x000fc60000011400 */
[----:B------:R-:W-:Y:S04]  /*0f10*/  STL [R1+0x58], R3 ;  /* 0x0000580301007387 */ /* 0x000fe80000100800 */
[----:B------:R0:W-:Y:S01]  /*0f20*/  STL [R1+0x24], R2 ;  /* 0x0000240201007387 */ /* 0x0001e20000100800 */
[----:B------:R-:W-:Y:S02]  /*0f30*/  LOP3.LUT R10, R10, 0x7ffffffc, RZ, 0xc0, !PT ;  /* 0x7ffffffc0a0a7812 */ /* 0x000fe400078ec0ff */
[----:B0-----:R-:W-:Y:S02]  /*0f40*/  LOP3.LUT R2, R0, 0x1ffffffc, RZ, 0xc0, !PT ;  /* 0x1ffffffc00027812 */ /* 0x001fe400078ec0ff */
[----:B------:R-:W-:-:S03]  /*0f50*/  LOP3.LUT R0, R21, 0x10, R157, 0xf8, !PT ;  /* 0x0000001015007812 */ /* 0x000fc600078ef89d */
[----:B------:R-:W-:Y:S01]  /*0f60*/  IMAD.IADD R2, R20, 0x1, -R2 ;  /* 0x0000000114027824 */ /* 0x000fe200078e0a02 */
[----:B------:R-:W-:Y:S02]  /*0f70*/  LOP3.LUT R0, R0, R14, RZ, 0x3c, !PT ;  /* 0x0000000e00007212 */ /* 0x000fe400078e3cff */
[----:B------:R-:W-:Y:S01]  /*0f80*/  SHF.R.S32.HI R3, RZ, 0x1f, R19 ;  /* 0x0000001fff037819 */ /* 0x000fe20000011413 */
[----:B------:R-:W-:Y:S01]  /*0f90*/  IMAD.SHL.U32 R3, R15, 0x8, RZ ;  /* 0x000000080f037824 */ /* 0x000fe200078e00ff */
[----:B------:R-:W-:Y:S01]  /*0fa0*/  IADD3 R3, R13, -R10, RZ ;  /* 0x8000000a0d037210 */ /* 0x000fe20007ffe0ff */
[----:B------:R-:W-:Y:S01]  /*0fb0*/  IMAD.SHL.U32 R4, R2, 0x8, RZ ;  /* 0x0000000802047824 */ /* 0x000fe200078e00ff */
[----:B------:R0:W-:Y:S01]  /*0fc0*/  STL [R1+0x4c], RZ ;  /* 0x00004cff01007387 */ /* 0x0001e20000100800 */
[----:B------:R-:W-:-:S03]  /*0fd0*/  IMAD.IADD R0, R11, 0x1, R0 ;  /* 0x000000010b007824 */ /* 0x000fc600078e0200 */
[----:B------:R0:W-:Y:S04]  /*0fe0*/  STL [R1+0x38], R6 ;  /* 0x0000380601007387 */ /* 0x0001e80000100800 */
[----:B------:R0:W-:Y:S04]  /*0ff0*/  STL [R1+0x1c], R4 ;  /* 0x00001c0401007387 */ /* 0x0001e80000100800 */
[----:B------:R0:W-:Y:S04]  /*1000*/  STL [R1+0x20], R3 ;  /* 0x0000200301007387 */ /* 0x0001e80000100800 */
[----:B------:R0:W-:Y:S01]  /*1010*/  STL [R1+0x28], R0 ;  /* 0x0000280001007387 */ /* 0x0001e20000100800 */
[----:B------:R-:W-:Y:S01]  /*1020*/  IMAD.MOV.U32 R156, RZ, RZ, RZ ;  /* 0x000000ffff9c7224 */ /* 0x000fe200078e00ff */
[----:B------:R-:W-:Y:S01]  /*1030*/  SHF.R.S32.HI R2, RZ, 0x4, R5 ;  /* 0x00000004ff027819 */ /* 0x000fe20000011405 */
[----:B------:R-:W-:-:S02]  /*1040*/  IMAD.MOV.U32 R22, RZ, RZ, RZ ;  /* 0x000000ffff167224 */ /* 0x000fc400078e00ff */
[----:B------:R-:W-:Y:S01]  /*1050*/  IMAD.MOV.U32 R18, RZ, RZ, RZ ;  /* 0x000000ffff127224 */ /* 0x000fe200078e00ff */
[----:B---3--:R-:W-:Y:S01]  /*1060*/  LOP3.LUT R23, R17, 0x1, RZ, 0xfc, !PT ;  /* 0x0000000111177812 */ /* 0x008fe200078efcff */
[----:B0-----:R-:W-:-:S07]  /*1070*/  IMAD.MOV.U32 R17, RZ, RZ, RZ ;  /* 0x000000ffff117224 */ /* 0x001fce00078e00ff */
.L_x_1993:
[----:B------:R-:W0:Y:S01]  /*1080*/  LDC.64 R2, c[0x0][0xc60] ;  /* 0x00031800ff027b82 */ /* 0x000e220000000a00 */
[----:B------:R-:W-:Y:S01]  /*1090*/  ULDC.64 UR4, c[0x0][0xa28] ;  /* 0x00028a0000047ab9 */ /* 0x000fe20000000a00 */
[----:B------:R-:W-:Y:S01]  /*10a0*/  ULDC.64 UR8, c[0x0][0xa18] ;  /* 0x0002860000087ab9 */ /* 0x000fe20000000a00 */
[----:B------:R-:W-:Y:S01]  /*10b0*/  ULDC.64 UR6, c[0x0][0xa08] ;  /* 0x0002820000067ab9 */ /* 0x000fe20000000a00 */
[----:B0-----:R-:W-:-:S05]  /*10c0*/  IMAD.WIDE R2, R155, 0x4, R2 ;  /* 0x000000049b027825 */ /* 0x001fca00078e0202 */
[----:B--2---:R-:W2:Y:S01]  /*10d0*/  LDG.E R0, desc[UR40][R2.64] ;  /* 0x0000002802007981 */ /* 0x004ea2000c1e1900 */
[----:B------:R-:W-:Y:S01]  /*10e0*/  ISETP.NE.U32.AND P2, PT, RZ, UR4, PT ;  /* 0x00000004ff007c0c */ /* 0x000fe2000bf45070 */
[----:B-1---5:R-:W-:Y:S01]  /*10f0*/  IMAD.MOV.U32 R9, RZ, RZ, RZ ;  /* 0x000000ffff097224 */ /* 0x022fe200078e00ff */
[----:B------:R-:W-:Y:S01]  /*1100*/  ISETP.NE.U32.AND P1, PT, RZ, UR8, PT ;  /* 0x00000008ff007c0c */ /* 0x000fe2000bf25070 */
[----:B------:R-:W-:Y:S01]  /*1110*/  IMAD.MOV.U32 R31, RZ, RZ, RZ ;  /* 0x000000ffff1f7224 */ /* 0x000fe200078e00ff */
[----:B------:R-:W-:Y:S02]  /*1120*/  ISETP.NE.AND.EX P2, PT, RZ, UR5, PT, P2 ;  /* 0x00000005ff007c0c */ /* 0x000fe4000bf45320 */
[----:B------:R-:W-:Y:S02]  /*1130*/  ISETP.NE.AND.EX P1, PT, RZ, UR9, PT, P1 ;  /* 0x00000009ff007c0c */ /* 0x000fe4000bf25310 */
[----:B------:R-:W-:-:S04]  /*1140*/  ISETP.NE.U32.AND P0, PT, RZ, UR6, PT ;  /* 0x00000006ff007c0c */ /* 0x000fc8000bf05070 */
[----:B------:R-:W-:Y:S02]  /*1150*/  ISETP.NE.AND.EX P0, PT, RZ, UR7, PT, P0 ;  /* 0x00000007ff007c0c */ /* 0x000fe4000bf05300 */
[----:B--23--:R-:W-:Y:S01]  /*1160*/  SHF.R.S32.HI R4, RZ, 0x1f, R0 ;  /* 0x0000001fff047819 */ /* 0x00cfe20000011400 */
[C---:B------:R-:W-:Y:S02]  /*1170*/  IMAD.SHL.U32 R32, R0.reuse, 0x4, RZ ;  /* 0x0000000400207824 */ /* 0x040fe400078e00ff */
[C---:B------:R-:W-:Y:S01]  /*1180*/  @P2 LEA R2, P3, R0.reuse, UR4, 0x2 ;  /* 0x0000000400022c11 */ /* 0x040fe2000f8610ff */
[----:B------:R-:W-:Y:S01]  /*1190*/  STL [R1+0x2c], R0 ;  /* 0x00002c0001007387 */ /* 0x000fe20000100800 */
[C-C-:B------:R-:W-:Y:S02]  /*11a0*/  SHF.L.U64.HI R30, R0.reuse, 0x2, R4.reuse ;  /* 0x00000002001e7819 */ /* 0x140fe40000010204 */
[----:B------:R-:W-:Y:S01]  /*11b0*/  @P2 LEA.HI.X R3, R0, UR5, R4, 0x2, P3 ;  /* 0x0000000500032c11 */ /* 0x000fe200098f1404 */
[----:B------:R0:W-:Y:S01]  /*11c0*/  STL [R1+0x50], R4 ;  /* 0x0000500401007387 */ /* 0x0001e20000100800 */
[----:B------:R-:W-:Y:S01]  /*11d0*/  ULDC UR4, c[0x0][0x288] ;  /* 0x0000a20000047ab9 */ /* 0x000fe20000000800 */
[----:B------:R-:W-:-:S02]  /*11e0*/  IADD3 R6, P4, R32, UR6, RZ ;  /* 0x0000000620067c10 */ /* 0x000fc4000ff9e0ff */
        /* <DEDUP_REMOVED lines=12> */
[----:B------:R-:W2:Y:S01]  /*12b0*/  @P1 LDG.E R8, desc[UR40][R4.64] ;  /* 0x0000002804081981 */ /* 0x000ea2000c1e1900 */
        /* <DEDUP_REMOVED lines=8> */
[----:B--2---:R1:W-:Y:S04]  /*1340*/  STL [R1+0x14], R8 ;  /* 0x0000140801007387 */ /* 0x0043e80000100800 */
[----:B------:R1:W-:Y:S04]  /*1350*/  STL [R1+0x54], R153 ;  /* 0x0000549901007387 */ /* 0x0003e80000100800 */
        /* <DEDUP_REMOVED lines=13> */
.L_x_1859:
[----:B------:R-:W-:Y:S02]  /*1430*/  IMAD.U32 R27, RZ, RZ, UR5 ;  /* 0x00000005ff1b7e24 */ /* 0x000fe4000f8e00ff */
[----:B------:R-:W-:Y:S01]  /*1440*/  IMAD.U32 R28, RZ, RZ, UR4 ;  /* 0x00000004ff1c7e24 */ /* 0x000fe2000f8e00ff */
[----:B------:R-:W-:Y:S06]  /*1450*/  @!P2 BRA `(.L_x_1860) ;  /* 0x000000000010a947 */ /* 0x000fec0003800000 */
[----:B-1----:R-:W-:-:S04]  /*1460*/  IADD3 R2, P0, R32, UR8, RZ ;  /* 0x0000000820027c10 */ /* 0x002fc8000ff1e0ff */
[----:B------:R-:W-:-:S05]  /*1470*/  IADD3.X R3, R30, UR9, RZ, P0, !PT ;  /* 0x000000091e037c10 */ /* 0x000fca00087fe4ff */
[----:B------:R2:W5:Y:S01]  /*1480*/  LDG.E R28, desc[UR40][R2.64] ;  /* 0x00000028021c7981 */ /* 0x000562000c1e1900 */
[----:B------:R-:W-:Y:S05]  /*1490*/  BRA `(.L_x_1861) ;  /* 0x0000000000107947 */ /* 0x000fea0003800000 */
.L_x_1860:
[----:B------:R-:W-:Y:S05]  /*14a0*/  @!P0 BRA `(.L_x_1861) ;  /* 0x00000000000c8947 */ /* 0x000fea0003800000 */
[----:B-1----:R-:W2:Y:S04]  /*14b0*/  LDG.E R3, desc[UR40][R6.64] ;  /* 0x0000002806037981 */ /* 0x002ea8000c1e1900 */
[----:B------:R-:W2:Y:S02]  /*14c0*/  LDG.E R28, desc[UR40][R6.64+0x4] ;  /* 0x00000428061c7981 */ /* 0x000ea4000c1e1900 */
[----:B--2---:R-:W-:-:S07]  /*14d0*/  IMAD.IADD R28, R28, 0x1, -R3 ;  /* 0x000000011c1c7824 */ /* 0x004fce00078e0a03 */
.L_x_1861:
[----:B------:R-:W-:Y:S02]  /*14e0*/  ULDC.64 UR4, c[0x0][0xa10] ;  /* 0x0002840000047ab9 */ /* 0x000fe40000000a00 */
[----:B------:R-:W-:-:S04]  /*14f0*/  ISETP.NE.U32.AND P0, PT, RZ, UR4, PT ;  /* 0x00000004ff007c0c */ /* 0x000fc8000bf05070 */
[----:B------:R-:W-:Y:S01]  /*1500*/  ISETP.NE.AND.EX P0, PT, RZ, UR5, PT, P0 ;  /* 0x00000005ff007c0c */ /* 0x000fe2000bf05300 */
[----:B------:R-:W-:-:S12]  /*1510*/  ULDC.64 UR4, c[0x0][0xa30] ;  /* 0x00028c0000047ab9 */ /* 0x000fd80000000a00 */
[----:B-12---:R-:W1:Y:S02]  /*1520*/  @P0 LDC.64 R2, c[0x0][0xa10] ;  /* 0x00028400ff020b82 */ /* 0x006e640000000a00 */
[----:B-1----:R-:W-:-:S05]  /*1530*/  @P0 IMAD.WIDE R2, R29, 0x4, R2 ;  /* 0x000000041d020825 */ /* 0x002fca00078e0202 */
[----:B------:R-:W2:Y:S04]  /*1540*/  @P0 LDG.E R0, desc[UR40][R2.64] ;  /* 0x0000002802000981 */ /* 0x000ea8000c1e1900 */
[----:B------:R1:W2:Y:S01]  /*1550*/  @P0 LDG.E R7, desc[UR40][R2.64+0x4] ;  /* 0x0000042802070981 */ /* 0x0002a2000c1e1900 */
[----:B------:R-:W-:Y:S01]  /*1560*/  ISETP.NE.U32.AND P1, PT, RZ, UR4, PT ;  /* 0x00000004ff007c0c */ /* 0x000fe2000bf25070 */
[----:B-----5:R-:W-:-:S03]  /*1570*/  IMAD.MOV.U32 R24, RZ, RZ, R28 ;  /* 0x000000ffff187224 */ /* 0x020fc600078e001c */
[----:B------:R-:W-:-:S13]  /*1580*/  ISETP.NE.AND.EX P1, PT, RZ, UR5, PT, P1 ;  /* 0x00000005ff007c0c */ /* 0x000fda000bf25310 */
[----:B------:R-:W-:-:S04]  /*1590*/  @P1 IADD3 R4, P2, R32, UR4, RZ ;  /* 0x0000000420041c10 */ /* 0x000fc8000ff5e0ff */
[----:B------:R-:W-:-:S05]  /*15a0*/  @P1 IADD3.X R5, R30, UR5, RZ, P2, !PT ;  /* 0x000000051e051c10 */ /* 0x000fca00097fe4ff */
[----:B------:R3:W5:Y:S01]  /*15b0*/  @P1 LDG.E R24, desc[UR40][R4.64] ;  /* 0x0000002804181981 */ /* 0x000762000c1e1900 */
[----:B------:R-:W-:Y:S01]  /*15c0*/  IMAD.MOV.U32 R6, RZ, RZ, 0xc0 ;  /* 0x000000c0ff067424 */ /* 0x000fe200078e00ff */
[----:B------:R-:W-:Y:S01]  /*15d0*/  PLOP3.LUT P3, PT, PT, PT, PT, 0x80, 0x0 ;  /* 0x000000000000781c */ /* 0x000fe20003f6f070 */
[----:B------:R-:W-:Y:S02]  /*15e0*/  IMAD.IADD R8, R28, 0x1, -R9 ;  /* 0x000000011c087824 */ /* 0x000fe400078e0a09 */
[----:B-1----:R-:W-:Y:S02]  /*15f0*/  IMAD R2, R153, R6, 0x13f ;  /* 0x0000013f99027424 */ /* 0x002fe400078e0206 */
[----:B------:R-:W-:-:S05]  /*1600*/  IMAD.MOV R26, RZ, RZ, -R8 ;  /* 0x000000ffff1a7224 */ /* 0x000fca00078e0a08 */
[----:B------:R-:W-:Y:S02]  /*1610*/  VIMNMX R26, RZ, R26, !PT ;  /* 0x0000001aff1a7248 */ /* 0x000fe40007fe0100 */
[----:B--2---:R-:W-:-:S05]  /*1620*/  @P0 IADD3 R27, -R0, R7, RZ ;  /* 0x00000007001b0210 */ /* 0x004fca0007ffe1ff */
[----:B------:R-:W-:-:S04]  /*1630*/  IMAD.IADD R10, R8, 0x1, R27 ;  /* 0x00000001080a7824 */ /* 0x000fc800078e021b */
[C---:B------:R-:W-:Y:S01]  /*1640*/  VIADD R0, R10.reuse, 0x7f ;  /* 0x0000007f0a007836 */ /* 0x040fe20000000000 */
[----:B------:R-:W-:Y:S01]  /*1650*/  IADD3 R6, R10, R2, -R11 ;  /* 0x000000020a067210 */ /* 0x000fe20007ffe80b */
[----:B------:R3:W-:Y:S03]  /*1660*/  STL [R1+0x18], R10 ;  /* 0x0000180a01007387 */ /* 0x0007e60000100800 */
[----:B------:R-:W-:Y:S02]  /*1670*/  SHF.R.S32.HI R3, RZ, 0x1f, R0 ;  /* 0x0000001fff037819 */ /* 0x000fe40000011400 */
[----:B------:R-:W-:Y:S02]  /*1680*/  SHF.R.S32.HI R7, RZ, 0x1f, R6 ;  /* 0x0000001fff077819 */ /* 0x000fe40000011406 */
[----:B------:R-:W-:Y:S02]  /*1690*/  LEA.HI R2, R3, R0, RZ, 0x7 ;  /* 0x0000000003027211 */ /* 0x000fe400078f38ff */
[----:B------:R-:W-:-:S02]  /*16a0*/  LEA.HI R7, R7, R6, RZ, 0x7 ;  /* 0x0000000607077211 */ /* 0x000fc400078f38ff */
[----:B------:R-:W-:Y:S02]  /*16b0*/  SHF.R.S32.HI R2, RZ, 0x7, R2 ;  /* 0x00000007ff027819 */ /* 0x000fe40000011402 */
[----:B------:R-:W-:-:S04]  /*16c0*/  SHF.R.S32.HI R7, RZ, 0x7, R7 ;  /* 0x00000007ff077819 */ /* 0x000fc80000011407 */
[----:B------:R-:W-:-:S05]  /*16d0*/  VIMNMX R7, R2, R7, PT ;  /* 0x0000000702077248 */ /* 0x000fca0003fe0100 */
[----:B------:R-:W-:-:S05]  /*16e0*/  IMAD R0, R7, 0x80, -R8 ;  /* 0x0000008007007824 */ /* 0x000fca00078e0a08 */
[----:B------:R-:W-:-:S04]  /*16f0*/  VIMNMX R3, R0, R27, PT ;  /* 0x0000001b00037248 */ /* 0x000fc80003fe0100 */
[----:B------:R-:W-:Y:S02]  /*1700*/  ISETP.GT.AND P0, PT, R3, R26, PT ;  /* 0x0000001a0300720c */ /* 0x000fe40003f04270 */
[----:B------:R-:W-:-:S05]  /*1710*/  SHF.R.U32.HI R26, RZ, 0x7, R26 ;  /* 0x00000007ff1a7819 */ /* 0x000fca000001161a */
[----:B------:R-:W-:-:S06]  /*1720*/  IMAD.MOV.U32 R25, RZ, RZ, R26 ;  /* 0x000000ffff197224 */ /* 0x000fcc00078e001a */
[----:B------:R-:W-:-:S05]  /*1730*/  @P0 VIADD R0, R3, 0x7f ;  /* 0x0000007f03000836 */ /* 0x000fca0000000000 */
[----:B------:R-:W-:-:S04]  /*1740*/  @P0 SHF.R.S32.HI R3, RZ, 0x1f, R0 ;  /* 0x0000001fff030819 */ /* 0x000fc80000011400 */
[----:B------:R-:W-:-:S04]  /*1750*/  @P0 LEA.HI R3, R3, R0, RZ, 0x7 ;  /* 0x0000000003030211 */ /* 0x000fc800078f38ff */
[----:B------:R-:W-:-:S04]  /*1760*/  @P0 SHF.R.S32.HI R25, RZ, 0x7, R3 ;  /* 0x00000007ff190819 */ /* 0x000fc80000011403 */
[----:B------:R-:W-:-:S13]  /*1770*/  ISETP.GT.AND P0, PT, R25, R26, PT ;  /* 0x0000001a1900720c */ /* 0x000fda0003f04270 */
[----:B---3--:R-:W-:Y:S05]  /*1780*/  @!P0 BRA `(.L_x_1862) ;  /* 0x0000004c00c88947 */ /* 0x008fea0003800000 */
        /* <DEDUP_REMOVED lines=12> */
[----:B0-----:R-:W-:Y:S01]  /*1850*/  MOV R11, UR7 ;  /* 0x00000007000b7c02 */ /* 0x001fe20008000f00 */
[----:B------:R-:W-:Y:S02]  /*1860*/  IMAD.U32 R6, RZ, RZ, UR4 ;  /* 0x00000004ff067e24 */ /* 0x000fe4000f8e00ff */
[----:B------:R-:W-:-:S02]  /*1870*/  IMAD.U32 R7, RZ, RZ, UR5 ;  /* 0x00000005ff077e24 */ /* 0x000fc4000f8e00ff */
[----:B------:R-:W-:Y:S02]  /*1880*/  IMAD.MOV.U32 R8, RZ, RZ, 0x70 ;  /* 0x00000070ff087424 */ /* 0x000fe400078e00ff */
[----:B------:R-:W-:Y:S02]  /*1890*/  IMAD.MOV.U32 R12, RZ, RZ, 0x1 ;  /* 0x00000001ff0c7424 */ /* 0x000fe400078e00ff */
[----:B-1----:R-:W-:-:S07]  /*18a0*/  IMAD.MOV.U32 R13, RZ, RZ, RZ ;  /* 0x000000ffff0d7224 */ /* 0x002fce00078e00ff */
[----:B------:R-:W-:-:S07]  /*18b0*/  LEPC R20, `(.L_x_1864) ;  /* 0x000000001014794e */ /* 0x000fce0000000000 */
[----:B--2--5:R-:W-:Y:S05]  /*18c0*/  CALL.ABS.NOINC R14 ;  /* 0x000000000e007343 */ /* 0x024fea0003c00000 */
.L_x_1864:
[----:B------:R-:W-:Y:S05]  /*18d0*/  BSYNC B6 ;  /* 0x0000000000067941 */ /* 0x000fea0003800000 */
.L_x_1863:
        /* <DEDUP_REMOVED lines=14> */
[----:B0-----:R-:W-:Y:S02]  /*19c0*/  IMAD.U32 R11, RZ, RZ, UR7 ;  /* 0x00000007ff0b7e24 */ /* 0x001fe4000f8e00ff */
[----:B------:R-:W-:Y:S02]  /*19d0*/  IMAD.MOV.U32 R8, RZ, RZ, 0x70 ;  /* 0x00000070ff087424 */ /* 0x000fe400078e00ff */
[----:B------:R-:W-:Y:S02]  /*19e0*/  IMAD.MOV.U32 R12, RZ, RZ, 0x1 ;  /* 0x00000001ff0c7424 */ /* 0x000fe400078e00ff */
[----:B-1----:R-:W-:-:S07]  /*19f0*/  IMAD.MOV.U32 R13, RZ, RZ, RZ ;  /* 0x000000ffff0d7224 */ /* 0x002fce00078e00ff */
[----:B------:R-:W-:-:S07]  /*1a00*/  LEPC R20, `(.L_x_1866) ;  /* 0x000000001014794e */ /* 0x000fce0000000000 */
[----:B--2--5:R-:W-:Y:S05]  /*1a10*/  CALL.ABS.NOINC R14 ;  /* 0x000000000e007343 */ /* 0x024fea0003c00000 */
.L_x_1866:
[----:B------:R-:W-:Y:S05]  /*1a20*/  BSYNC B6 ;  /* 0x0000000000067941 */ /* 0x000fea0003800000 */
.L_x_1865:
[----:B------:R-:W-:Y:S01]  /*1a30*/  ULDC.64 UR4, c[0x0][0x9f8] ;  /* 0x00027e0000047ab9 */ /* 0x000fe20000000a00 */
[----:B------:R-:W1:Y:S01]  /*1a40*/  LDC R0, c[0x0][0x428] ;  /* 0x00010a00ff007b82 */ /* 0x000e620000000800 */
[----:B------:R-:W-:-:S07]  /*1a50*/  ISETP.NE.U32.AND P0, PT, RZ, UR4, PT ;  /* 0x00000004ff007c0c */ /* 0x000fce000bf05070 */
[----:B------:R-:W2:Y:S01]  /*1a60*/  LDC.64 R68, c[0x0][0x2f0] ;  /* 0x0000bc00ff447b82 */ /* 0x000ea20000000a00 */
[----:B------:R-:W-:Y:S02]  /*1a70*/  ISETP.NE.AND.EX P0, PT, RZ, UR5, PT, P0 ;  /* 0x00000005ff007c0c */ /* 0x000fe4000bf05300 */
[----:B------:R-:W-:Y:S01]  /*1a80*/  IADD3 R46, R31, R28, RZ ;  /* 0x0000001c1f2e7210 */ /* 0x000fe20007ffe0ff */
[----:B------:R-:W-:Y:S01]  /*1a90*/  IMAD.MOV.U32 R9, RZ, RZ, R154 ;  /* 0x000000ffff097224 */ /* 0x000fe200078e009a */
[----:B------:R-:W-:Y:S01]  /*1aa0*/  ULDC UR6, c[0x0][0x2e4] ;  /* 0x0000b90000067ab9 */ /* 0x000fe20000000800 */
[----:B------:R-:W-:Y:S02]  /*1ab0*/  ULDC.64 UR8, c[0x0][0x320] ;  /* 0x0000c80000087ab9 */ /* 0x000fe40000000a00 */
[----:B------:R-:W3:Y:S06]  /*1ac0*/  LDC.64 R66, c[0x0][0x3d8] ;  /* 0x0000f600ff427b82 */ /* 0x000eec0000000a00 */
[----:B------:R-:W-:-:S02]  /*1ad0*/  @P0 IADD3 R4, P1, R32, UR4, RZ ;  /* 0x0000000420040c10 */ /* 0x000fc4000ff3e0ff */
[----:B------:R-:W4:Y:S02]  /*1ae0*/  LDC R81, c[0x0][0x3d4] ;  /* 0x0000f500ff517b82 */ /* 0x000f240000000800 */
[----:B------:R-:W-:Y:S01]  /*1af0*/  @P0 IADD3.X R5, R30, UR5, RZ, P1, !PT ;  /* 0x000000051e050c10 */ /* 0x000fe20008ffe4ff */
[----:B------:R-:W0:Y:S01]  /*1b00*/  S2R R12, SR_TID.X ;  /* 0x00000000000c7919 */ /* 0x000e220000002100 */
[----:B------:R-:W-:Y:S01]  /*1b10*/  SHF.R.S32.HI R3, RZ, 0x1f, R46 ;  /* 0x0000001fff037819 */ /* 0x000fe2000001142e */
[----:B------:R-:W-:Y:S01]  /*1b20*/  VIADD R30, R157, 0x20 ;  /* 0x000000209d1e7836 */ /* 0x000fe20000000000 */
[----:B------:R-:W-:Y:S01]  /*1b30*/  ULDC.64 UR4, c[0x0][0x2f8] ;  /* 0x0000be0000047ab9 */ /* 0x000fe20000000a00 */
[----:B------:R2:W3:Y:S01]  /*1b40*/  @P0 LDG.E R29, desc[UR40][R4.64] ;  /* 0x00000028041d0981 */ /* 0x0004e2000c1e1900 */
[----:B-1----:R-:W-:Y:S01]  /*1b50*/  ISETP.NE.AND P0, PT, R0, 0x1, PT ;  /* 0x000000010000780c */ /* 0x002fe20003f05270 */
[----:B--2---:R-:W-:Y:S01]  /*1b60*/  IMAD R6, R3, R68, RZ ;  /* 0x0000004403067224 */ /* 0x004fe200078e02ff */
[----:B------:R-:W-:-:S02]  /*1b70*/  ISETP.GE.AND P1, PT, R30, UR6, PT ;  /* 0x000000061e007c0c */ /* 0x000fc4000bf26270 */
[----:B------:R-:W-:Y:S01]  /*1b80*/  SHF.R.S32.HI R14, RZ, 0x1f, R19 ;  /* 0x0000001fff0e7819 */ /* 0x000fe20000011413 */
[----:B------:R-:W-:-:S08]  /*1b90*/  IMAD.WIDE.U32 R4, R46, R68, RZ ;  /* 0x000000442e047225 */ /* 0x000fd000078e00ff */
[----:B------:R-:W1:Y:S08]  /*1ba0*/  @P0 LDC R7, c[0x0][0x42c] ;  /* 0x00010b00ff070b82 */ /* 0x000e700000000800 */
[----:B0-----:R-:W0:Y:S01]  /*1bb0*/  @P0 LDC R11, c[0x0][0x430] ;  /* 0x00010c00ff0b0b82 */ /* 0x001e220000000800 */
[----:B------:R-:W-:-:S05]  /*1bc0*/  VIADD R21, R12, 0xffffff80 ;  /* 0xffffff800c157836 */ /* 0x000fca0000000000 */
[----:B------:R-:W-:-:S04]  /*1bd0*/  LEA.HI R20, R21, R21, RZ, 0x1 ;  /* 0x0000001515147211 */ /* 0x000fc800078f08ff */
[----:B------:R-:W-:Y:S01]  /*1be0*/  LOP3.LUT R20, R20, 0xfffffffe, RZ, 0xc0, !PT ;  /* 0xfffffffe14147812 */ /* 0x000fe200078ec0ff */
[----:B-1----:R-:W-:-:S04]  /*1bf0*/  @P0 IMAD.HI.U32 R0, R154, R7, RZ ;  /* 0x000000079a000227 */ /* 0x002fc800078e00ff */
[----:B------:R-:W-:Y:S02]  /*1c00*/  IMAD R7, R46, R69, R6 ;  /* 0x000000452e077224 */ /* 0x000fe400078e0206 */
[----:B------:R-:W-:Y:S01]  /*1c10*/  IMAD.IADD R20, R21, 0x1, -R20 ;  /* 0x0000000115147824 */ /* 0x000fe200078e0a14 */
[----:B0-----:R-:W-:Y:S01]  /*1c20*/  @P0 SHF.R.U32.HI R9, RZ, R11, R0 ;  /* 0x0000000bff090219 */ /* 0x001fe20000011600 */
[----:B------:R-:W-:Y:S01]  /*1c30*/  IMAD.IADD R5, R5, 0x1, R7 ;  /* 0x0000000105057824 */ /* 0x000fe200078e0207 */
[----:B------:R-:W-:Y:S01]  /*1c40*/  ISETP.GE.AND P0, PT, R157, UR6, PT ;  /* 0x000000069d007c0c */ /* 0x000fe2000bf06270 */
[----:B------:R-:W-:Y:S01]  /*1c50*/  IMAD.SHL.U32 R20, R20, 0x8, RZ ;  /* 0x0000000814147824 */ /* 0x000fe200078e00ff */
[----:B------:R-:W-:Y:S01]  /*1c60*/  SHF.R.S32.HI R6, RZ, 0x1f, R9 ;  /* 0x0000001fff067819 */ /* 0x000fe20000011409 */
[----:B------:R-:W-:Y:S01]  /*1c70*/  IMAD.WIDE.U32 R4, R9, UR4, R4 ;  /* 0x0000000409047c25 */ /* 0x000fe2000f8e0004 */
[----:B------:R-:W-:Y:S02]  /*1c80*/  SEL R45, RZ, 0x1, P0 ;  /* 0x00000001ff2d7807 */ /* 0x000fe40000000000 */
[----:B------:R-:W-:Y:S01]  /*1c90*/  SHF.R.S32.HI R7, RZ, 0x1f, R157 ;  /* 0x0000001fff077819 */ /* 0x000fe2000001149d */
[----:B------:R-:W-:-:S02]  /*1ca0*/  IMAD R0, R6, UR4, RZ ;  /* 0x0000000406007c24 */ /* 0x000fc4000f8e02ff */
[----:B------:R-:W-:Y:S02]  /*1cb0*/  IMAD.MOV.U32 R58, RZ, RZ, R4 ;  /* 0x000000ffff3a7224 */ /* 0x000fe400078e0004 */
[----:B------:R-:W-:Y:S01]  /*1cc0*/  IMAD R59, R9, UR5, R0 ;  /* 0x00000005093b7c24 */ /* 0x000fe2000f8e0200 */
[----:B------:R-:W-:Y:S01]  /*1cd0*/  SEL R0, RZ, 0xffffffff, P1 ;  /* 0xffffffffff007807 */ /* 0x000fe20000800000 */
[----:B------:R-:W-:Y:S01]  /*1ce0*/  ULDC.64 UR4, c[0x0][0xa08] ;  /* 0x0002820000047ab9 */ /* 0x000fe20000000a00 */
[----:B------:R-:W-:Y:S01]  /*1cf0*/  IMAD R10, R6, UR8, RZ ;  /* 0x00000008060a7c24 */ /* 0x000fe2000f8e02ff */
[----:B------:R-:W-:Y:S01]  /*1d00*/  ISETP.NE.U32.AND P0, PT, RZ, UR4, PT ;  /* 0x00000004ff007c0c */ /* 0x000fe2000bf05070 */
[----:B------:R-:W-:Y:S02]  /*1d10*/  IMAD.IADD R59, R5, 0x1, R59 ;  /* 0x00000001053b7824 */ /* 0x000fe400078e023b */
[----:B------:R-:W-:Y:S01]  /*1d20*/  IMAD.SHL.U32 R0, R0, 0x2, RZ ;  /* 0x0000000200007824 */ /* 0x000fe200078e00ff */
[----:B------:R-:W-:Y:S01]  /*1d30*/  ISETP.NE.AND.EX P0, PT, RZ, UR5, PT, P0 ;  /* 0x00000005ff007c0c */ /* 0x000fe2000bf05300 */
[----:B------:R-:W-:Y:S01]  /*1d40*/  ULDC.64 UR4, c[0x0][0x300] ;  /* 0x0000c00000047ab9 */ /* 0x000fe20000000a00 */
[----:B------:R-:W-:Y:S01]  /*1d50*/  IMAD.MOV.U32 R6, RZ, RZ, R157 ;  /* 0x000000ffff067224 */ /* 0x000fe200078e009d */
[----:B------:R-:W0:Y:S01]  /*1d60*/  LDC.64 R4, c[0x0][0x3e8] ;  /* 0x0000fa00ff047b82 */ /* 0x000e220000000a00 */
[----:B------:R-:W-:-:S02]  /*1d70*/  LOP3.LUT R45, R0, 0x2, R45, 0xe2, !PT ;  /* 0x00000002002d7812 */ /* 0x000fc400078ee22d */
[----:B------:R-:W-:Y:S01]  /*1d80*/  IMAD.WIDE.U32 R12, R9, UR8, R6 ;  /* 0x00000008090c7c25 */ /* 0x000fe2000f8e0006 */
[----:B---3--:R-:W-:Y:S02]  /*1d90*/  SHF.R.S32.HI R0, RZ, 0x1f, R29 ;  /* 0x0000001fff007819 */ /* 0x008fe4000001141d */
[----:B------:R-:W-:Y:S01]  /*1da0*/  SEL R15, R29, RZ, !P0 ;  /* 0x000000ff1d0f7207 */ /* 0x000fe20004000000 */
[----:B------:R-:W-:Y:S01]  /*1db0*/  IMAD R29, R9, UR9, R10 ;  /* 0x00000009091d7c24 */ /* 0x000fe2000f8e020a */
[----:B------:R-:W-:Y:S01]  /*1dc0*/  SEL R0, R0, RZ, !P0 ;  /* 0x000000ff00007207 */ /* 0x000fe20004000000 */
[----:B------:R-:W-:Y:S01]  /*1dd0*/  IMAD.WIDE.U32 R10, R19, R68, R6 ;  /* 0x00000044130a7225 */ /* 0x000fe200078e0006 */
[----:B------:R-:W-:-:S03]  /*1de0*/  SHF.R.S32.HI R9, RZ, 0x1f, R20 ;  /* 0x0000001fff097819 */ /* 0x000fc60000011414 */
[----:B------:R-:W-:Y:S02]  /*1df0*/  IMAD R8, R0, UR4, RZ ;  /* 0x0000000400087c24 */ /* 0x000fe4000f8e02ff */
[----:B------:R-:W-:-:S04]  /*1e00*/  IMAD.WIDE.U32 R58, R15, UR4, R58 ;  /* 0x000000040f3a7c25 */ /* 0x000fc8000f8e003a */
[----:B------:R-:W-:Y:S01]  /*1e10*/  IMAD R21, R15, UR5, R8 ;  /* 0x000000050f157c24 */ /* 0x000fe2000f8e0208 */
[----:B------:R-:W-:Y:S01]  /*1e20*/  ULDC.64 UR4, c[0x0][0x328] ;  /* 0x0000ca0000047ab9 */ /* 0x000fe20000000a00 */
[----:B------:R-:W-:Y:S01]  /*1e30*/  IMAD R8, R14, R68, RZ ;  /* 0x000000440e087224 */ /* 0x000fe200078e02ff */
[----:B------:R-:W-:Y:S01]  /*1e40*/  IADD3 R75, P0, R58, R10, RZ ;  /* 0x0000000a3a4b7210 */ /* 0x000fe20007f1e0ff */
[----:B------:R-:W-:Y:S02]  /*1e50*/  IMAD.IADD R80, R59, 0x1, R21 ;  /* 0x000000013b507824 */ /* 0x000fe400078e0215 */
[----:B------:R-:W2:Y:S01]  /*1e60*/  LDL R21, [R1+0x4] ;  /* 0x0000040001157983 */ /* 0x000ea20000100800 */
[----:B------:R-:W-:Y:S02]  /*1e70*/  IMAD.IADD R13, R13, 0x1, R29 ;  /* 0x000000010d0d7824 */ /* 0x000fe400078e021d */
[----:B------:R-:W-:Y:S02]  /*1e80*/  IMAD R29, R19, R69, R8 ;  /* 0x00000045131d7224 */ /* 0x000fe400078e0208 */
[----:B------:R-:W-:-:S02]  /*1e90*/  IMAD.MOV.U32 R8, RZ, RZ, R20 ;  /* 0x000000ffff087224 */ /* 0x000fc400078e0014 */
[----:B------:R-:W3:Y:S01]  /*1ea0*/  LDL R20, [R1+0x5c] ;  /* 0x00005c0001147983 */ /* 0x000ee20000100800 */
[----:B------:R-:W-:Y:S01]  /*1eb0*/  IMAD.WIDE.U32 R56, R15, UR4, R12 ;  /* 0x000000040f387c25 */ /* 0x000fe2000f8e000c */
[----:B----4-:R-:W-:Y:S02]  /*1ec0*/  ISETP.GE.AND P2, PT, R157, R81, PT ;  /* 0x000000519d00720c */ /* 0x010fe40003f46270 */
[----:B------:R-:W4:Y:S01]  /*1ed0*/  LDL R12, [R1+0xc] ;  /* 0x00000c00010c7983 */ /* 0x000f220000100800 */
[----:B------:R-:W-:Y:S01]  /*1ee0*/  IMAD R0, R0, UR4, RZ ;  /* 0x0000000400007c24 */ /* 0x000fe2000f8e02ff */
[----:B------:R-:W-:-:S03]  /*1ef0*/  IADD3.X R74, R80, R11, R29, P0, !PT ;  /* 0x0000000b504a7210 */ /* 0x000fc600007fe41d */
[----:B------:R-:W-:Y:S02]  /*1f00*/  IMAD R15, R15, UR5, R0 ;  /* 0x000000050f0f7c24 */ /* 0x000fe4000f8e0200 */
[----:B------:R-:W-:Y:S01]  /*1f10*/  IMAD R0, R14, R66, RZ ;  /* 0x000000420e007224 */ /* 0x000fe200078e02ff */
[----:B------:R-:W-:-:S03]  /*1f20*/  ISETP.GE.AND P0, PT, R30, R81, PT ;  /* 0x000000511e00720c */ /* 0x000fc60003f06270 */
[----:B------:R-:W-:Y:S01]  /*1f30*/  IMAD R11, R19, R67, R0 ;  /* 0x00000043130b7224 */ /* 0x000fe200078e0200 */
[----:B------:R-:W-:Y:S01]  /*1f40*/  SEL R0, R81, RZ, P2 ;  /* 0x000000ff51007207 */ /* 0x000fe20001000000 */
[----:B------:R-:W-:-:S04]  /*1f50*/  IMAD.WIDE.U32 R54, R19, R66, R8 ;  /* 0x0000004213367225 */ /* 0x000fc800078e0008 */
[----:B0-----:R-:W-:Y:S01]  /*1f60*/  IMAD.WIDE.U32 R50, R19, R4, R8 ;  /* 0x0000000413327225 */ /* 0x001fe200078e0008 */
[----:B------:R-:W-:-:S03]  /*1f70*/  SEL R8, R81, RZ, P0 ;  /* 0x000000ff51087207 */ /* 0x000fc60000000000 */
[----:B------:R-:W-:Y:S02]  /*1f80*/  IMAD.IADD R0, R157, 0x1, R0 ;  /* 0x000000019d007824 */ /* 0x000fe400078e0200 */
[----:B------:R-:W-:-:S04]  /*1f90*/  IMAD.WIDE.U32 R52, R19, R66, R6 ;  /* 0x0000004213347225 */ /* 0x000fc800078e0006 */
[----:B------:R-:W-:Y:S01]  /*1fa0*/  IMAD.IADD R8, R30, 0x1, R8 ;  /* 0x000000011e087824 */ /* 0x000fe200078e0208 */
[----:B------:R-:W-:Y:S01]  /*1fb0*/  SHF.R.S32.HI R9, RZ, 0x1f, R0 ;  /* 0x0000001fff097819 */ /* 0x000fe20000011400 */
[----:B------:R-:W-:Y:S01]  /*1fc0*/  IMAD.IADD R53, R11, 0x1, R53 ;  /* 0x000000010b357824 */ /* 0x000fe200078e0235 */
[----:B------:R-:W-:Y:S02]  /*1fd0*/  IADD3 R55, R55, R11, RZ ;  /* 0x0000000b37377210 */ /* 0x000fe40007ffe0ff */
[----:B------:R-:W-:Y:S02]  /*1fe0*/  SHF.R.S32.HI R11, RZ, 0x1f, R8 ;  /* 0x0000001fff0b7819 */ /* 0x000fe40000011408 */
[CC--:B------:R-:W-:Y:S02]  /*1ff0*/  LEA.HI R73, R9.reuse, R0.reuse, RZ, 0x4 ;  /* 0x0000000009497211 */ /* 0x0c0fe400078f20ff */
[----:B------:R-:W-:Y:S02]  /*2000*/  LEA.HI R0, R9, R0, RZ, 0x5 ;  /* 0x0000000009007211 */ /* 0x000fe400078f28ff */
[----:B------:R-:W-:Y:S01]  /*2010*/  LEA.HI R72, R11, R8, RZ, 0x4 ;  /* 0x000000080b487211 */ /* 0x000fe200078f20ff */
[----:B------:R-:W-:-:S04]  /*2020*/  IMAD.WIDE.U32 R48, R19, R4, R6 ;  /* 0x0000000413307225 */ /* 0x000fc800078e0006 */
[----:B------:R-:W-:Y:S01]  /*2030*/  IMAD.SHL.U32 R6, R0, 0x80, RZ ;  /* 0x0000008000067824 */ /* 0x000fe200078e00ff */
[----:B------:R-:W-:Y:S01]  /*2040*/  LEA.HI R8, R11, R8, RZ, 0x5 ;  /* 0x000000080b087211 */ /* 0x000fe200078f28ff */
[----:B------:R-:W-:Y:S01]  /*2050*/  IMAD R10, R14, R4, RZ ;  /* 0x000000040e0a7224 */ /* 0x000fe200078e02ff */
[----:B-----5:R-:W-:-:S03]  /*2060*/  SHF.R.S32.HI R9, RZ, 0x1f, R24 ;  /* 0x0000001fff097819 */ /* 0x020fc60000011418 */
[----:B------:R-:W-:Y:S02]  /*2070*/  IMAD.SHL.U32 R8, R8, 0x80, RZ ;  /* 0x0000008008087824 */ /* 0x000fe400078e00ff */
[----:B------:R-:W-:-:S03]  /*2080*/  IMAD R13, R19, R5, R10 ;  /* 0x00000005130d7224 */ /* 0x000fc600078e020a */
[----:B------:R-:W-:Y:S01]  /*2090*/  LOP3.LUT R8, R8, 0xfffff000, RZ, 0xc0, !PT ;  /* 0xfffff00008087812 */ /* 0x000fe200078ec0ff */
[----:B------:R-:W-:Y:S02]  /*20a0*/  IMAD.IADD R51, R51, 0x1, R13 ;  /* 0x0000000133337824 */ /* 0x000fe400078e020d */
[----:B------:R-:W-:Y:S01]  /*20b0*/  IMAD.IADD R49, R13, 0x1, R49 ;  /* 0x000000010d317824 */ /* 0x000fe200078e0231 */
[----:B------:R-:W-:Y:S01]  /*20c0*/  LOP3.LUT R6, R6, 0xfffff000, RZ, 0xc0, !PT ;  /* 0xfffff00006067812 */ /* 0x000fe200078ec0ff */
[----:B------:R-:W-:Y:S01]  /*20d0*/  IMAD.WIDE.U32 R54, R24, R66, R54 ;  /* 0x0000004218367225 */ /* 0x000fe200078e0036 */
[----:B------:R-:W-:-:S03]  /*20e0*/  IADD3 R46, P2, R19, R46, RZ ;  /* 0x0000002e132e7210 */ /* 0x000fc60007f5e0ff */
[----:B------:R-:W-:Y:S02]  /*20f0*/  VIADD R65, R157, 0x40 ;  /* 0x000000409d417836 */ /* 0x000fe40000000000 */
[----:B------:R-:W-:Y:S01]  /*2100*/  IMAD.WIDE.U32 R52, R24, R66, R52 ;  /* 0x0000004218347225 */ /* 0x000fe200078e0034 */
[----:B------:R-:W-:-:S03]  /*2110*/  SHF.L.U64.HI R69, R68, 0x7, R69 ;  /* 0x0000000744457819 */ /* 0x000fc60000010245 */
[----:B------:R-:W-:Y:S01]  /*2120*/  IMAD.WIDE.U32 R50, R24, R4, R50 ;  /* 0x0000000418327225 */ /* 0x000fe200078e0032 */
[----:B------:R-:W-:-:S03]  /*2130*/  SHF.L.U64.HI R64, R4, 0x7, R5 ;  /* 0x0000000704407819 */ /* 0x000fc60000010205 */
[----:B------:R-:W-:Y:S01]  /*2140*/  IMAD.WIDE.U32 R48, R24, R4, R48 ;  /* 0x0000000418307225 */ /* 0x000fe200078e0030 */
[----:B------:R-:W-:Y:S02]  /*2150*/  IADD3.X R47, R14, R3, RZ, P2, !PT ;  /* 0x000000030e2f7210 */ /* 0x000fe400017fe4ff */
[----:B------:R-:W-:Y:S01]  /*2160*/  LOP3.LUT R60, R45, 0x1, RZ, 0xc0, !PT ;  /* 0x000000012d3c7812 */ /* 0x000fe200078ec0ff */
[----:B------:R-:W-:Y:S01]  /*2170*/  IMAD.SHL.U32 R63, R4, 0x80, RZ ;  /* 0x00000080043f7824 */ /* 0x000fe200078e00ff */
[----:B------:R-:W-:Y:S01]  /*2180*/  ISETP.GE.AND P1, PT, R65, UR6, PT ;  /* 0x0000000641007c0c */ /* 0x000fe2000bf26270 */
[----:B------:R-:W-:Y:S01]  /*2190*/  IMAD.SHL.U32 R68, R68, 0x80, RZ ;  /* 0x0000008044447824 */ /* 0x000fe200078e00ff */
[----:B------:R-:W-:Y:S01]  /*21a0*/  LOP3.LUT R45, R45, 0x2, RZ, 0xc0, !PT ;  /* 0x000000022d2d7812 */ /* 0x000fe200078ec0ff */
[----:B------:R-:W-:Y:S01]  /*21b0*/  IMAD.SHL.U32 R61, R81, 0x2, RZ ;  /* 0x00000002513d7824 */ /* 0x000fe200078e00ff */
[C---:B--2---:R-:W-:Y:S02]  /*21c0*/  LOP3.LUT R0, R21.reuse, 0x10, R73, 0xf8, !PT ;  /* 0x0000001015007812 */ /* 0x044fe400078ef849 */
[----:B------:R-:W-:-:S02]  /*21d0*/  LOP3.LUT R7, R21, 0x10, R72, 0xf8, !PT ;  /* 0x0000001015077812 */ /* 0x000fc400078ef848 */
[-C--:B---3--:R-:W-:Y:S02]  /*21e0*/  LOP3.LUT R71, R0, R20.reuse, RZ, 0x3c, !PT ;  /* 0x0000001400477212 */ /* 0x088fe400078e3cff */
[----:B------:R-:W-:Y:S02]  /*21f0*/  LOP3.LUT R7, R7, R20, RZ, 0x3c, !PT ;  /* 0x0000001407077212 */ /* 0x000fe400078e3cff */
[----:B------:R-:W0:Y:S01]  /*2200*/  S2R R20, SR_TID.X ;  /* 0x0000000000147919 */ /* 0x000e220000002100 */
[C---:B------:R-:W-:Y:S02]  /*2210*/  IMAD R0, R9.reuse, R66, RZ ;  /* 0x0000004209007224 */ /* 0x040fe400078e02ff */
[----:B------:R-:W-:Y:S01]  /*2220*/  IMAD R9, R9, R4, RZ ;  /* 0x0000000409097224 */ /* 0x000fe200078e02ff */
[----:B----4-:R-:W-:Y:S01]  /*2230*/  IADD3 R70, R7, R8, R12 ;  /* 0x0000000807467210 */ /* 0x010fe20007ffe00c */
[----:B------:R-:W-:Y:S01]  /*2240*/  IMAD R21, R24, R67, R0 ;  /* 0x0000004318157224 */ /* 0x000fe200078e0200 */
[----:B------:R-:W-:Y:S01]  /*2250*/  LOP3.LUT R7, R72, 0xfffffff0, RZ, 0xc0, !PT ;  /* 0xfffffff048077812 */ /* 0x000fe200078ec0ff */
[----:B------:R-:W-:Y:S01]  /*2260*/  IMAD R9, R24, R5, R9 ;  /* 0x0000000518097224 */ /* 0x000fe200078e0209 */
[----:B------:R-:W-:Y:S01]  /*2270*/  IADD3 R71, R71, R6, R12 ;  /* 0x0000000647477210 */ /* 0x000fe20007ffe00c */
[----:B------:R-:W-:Y:S01]  /*2280*/  IMAD.IADD R44, R55, 0x1, R21 ;  /* 0x00000001372c7824 */ /* 0x000fe200078e0215 */
[C---:B------:R-:W-:Y:S01]  /*2290*/  SHF.L.U64.HI R67, R66.reuse, 0x7, R67 ;  /* 0x0000000742437819 */ /* 0x040fe20000010243 */
[----:B------:R-:W-:Y:S01]  /*22a0*/  IMAD.SHL.U32 R66, R66, 0x80, RZ ;  /* 0x0000008042427824 */ /* 0x000fe200078e00ff */
[----:B------:R-:W-:Y:S01]  /*22b0*/  SHF.R.S32.HI R3, RZ, 0x1f, R7 ;  /* 0x0000001fff037819 */ /* 0x000fe20000011407 */
[----:B------:R-:W-:-:S02]  /*22c0*/  IMAD.IADD R21, R21, 0x1, R53 ;  /* 0x0000000115157824 */ /* 0x000fc400078e0235 */
[----:B------:R-:W-:Y:S02]  /*22d0*/  IMAD.IADD R6, R51, 0x1, R9 ;  /* 0x0000000133067824 */ /* 0x000fe400078e0209 */
[----:B------:R-:W-:Y:S02]  /*22e0*/  IMAD.IADD R5, R9, 0x1, R49 ;  /* 0x0000000109057824 */ /* 0x000fe400078e0231 */
[----:B------:R-:W-:Y:S01]  /*22f0*/  IMAD.IADD R0, R57, 0x1, R15 ;  /* 0x0000000139007824 */ /* 0x000fe200078e020f */
[----:B0-----:R-:W-:Y:S02]  /*2300*/  SHF.R.U32.HI R10, RZ, 0x7, R20 ;  /* 0x00000007ff0a7819 */ /* 0x001fe40000011614 */
[----:B------:R-:W-:-:S03]  /*2310*/  LOP3.LUT R20, R73, 0xfffffff0, RZ, 0xc0, !PT ;  /* 0xfffffff049147812 */ /* 0x000fc600078ec0ff */
[----:B------:R-:W-:Y:S01]  /*2320*/  VIADD R62, R10, 0x8 ;  /* 0x000000080a3e7836 */ /* 0x000fe20000000000 */
[----:B------:R-:W-:-:S07]  /*2330*/  SHF.R.S32.HI R4, RZ, 0x1f, R20 ;  /* 0x0000001fff047819 */ /* 0x000fce0000011414 */
.L_x_1906:
        /* <DEDUP_REMOVED lines=40> */
[----:B------:R-:W0:Y:S01]  /*25c0*/  S2R R10, SR_TID.X ;  /* 0x00000000000a7919 */ /* 0x000e220000002100 */
[----:B------:R-:W-:Y:S01]  /*25d0*/  ULDC.64 UR4, c[0x0][0x3c8] ;  /* 0x0000f20000047ab9 */ /* 0x000fe20000000a00 */
[----:B------:R-:W-:Y:S01]  /*25e0*/  ULDC.64 UR6, c[0x0][0x3e0] ;  /* 0x0000f80000067ab9 */ /* 0x000fe20000000a00 */
[----:B------:R-:W-:Y:S02]  /*25f0*/  IADD3 R40, P3, P5, R54, UR4, R40 ;  /* 0x0000000436287c10 */ /* 0x000fe4000fd7e028 */
[----:B------:R-:W-:Y:S02]  /*2600*/  CS2R R34, SRZ ;  /* 0x0000000000227805 */ /* 0x000fe4000001ff00 */
[----:B------:R-:W-:Y:S02]  /*2610*/  CS2R R36, SRZ ;  /* 0x0000000000247805 */ /* 0x000fe4000001ff00 */
[----:B------:R-:W-:Y:S02]  /*2620*/  IADD3.X R41, R44, UR5, R42, P3, P5 ;  /* 0x000000052c297c10 */ /* 0x000fe40009fea42a */
[----:B------:R-:W-:-:S04]  /*2630*/  IADD3 R38, P3, P5, R50, UR6, R38 ;  /* 0x0000000632267c10 */ /* 0x000fc8000fd7e026 */
[----:B------:R-:W-:Y:S01]  /*2640*/  IADD3.X R39, R6, UR7, R43, P3, P5 ;  /* 0x0000000706277c10 */ /* 0x000fe20009fea42b */
[----:B0-----:R-:W-:-:S05]  /*2650*/  VIADD R78, R10, 0xffffff80 ;  /* 0xffffff800a4e7836 */ /* 0x001fca0000000000 */
[----:B------:R-:W-:-:S04]  /*2660*/  LEA.HI R10, R78, R78, RZ, 0x1 ;  /* 0x0000004e4e0a7211 */ /* 0x000fc800078f08ff */
[----:B------:R-:W-:-:S05]  /*2670*/  LOP3.LUT R10, R10, 0xfffffffe, RZ, 0xc0, !PT ;  /* 0xfffffffe0a0a7812 */ /* 0x000fca00078ec0ff */
[----:B------:R-:W-:-:S04]  /*2680*/  IMAD.IADD R10, R78, 0x1, -R10 ;  /* 0x000000014e0a7824 */ /* 0x000fc800078e0a0a */
[----:B------:R-:W-:-:S05]  /*2690*/  IMAD.SHL.U32 R10, R10, 0x8, RZ ;  /* 0x000000080a0a7824 */ /* 0x000fca00078e00ff */
[C---:B------:R-:W-:Y:S02]  /*26a0*/  ISETP.GE.AND P5, PT, R10.reuse, R90, PT ;  /* 0x0000005a0a00720c */ /* 0x040fe40003fa6270 */
[----:B------:R-:W-:-:S04]  /*26b0*/  IADD3 R9, R10, 0x10, RZ ;  /* 0x000000100a097810 */ /* 0x000fc80007ffe0ff */
[----:B------:R-:W-:Y:S01]  /*26c0*/  ISETP.GE.AND P3, PT, R9, R90, PT ;  /* 0x0000005a0900720c */ /* 0x000fe20003f66270 */
[----:B------:R-:W-:-:S06]  /*26d0*/  VIADD R9, R10, 0x20 ;  /* 0x000000200a097836 */ /* 0x000fcc0000000000 */
[----:B------:R0:W5:Y:S04]  /*26e0*/  @!P5 LDG.E.64 R34, desc[UR40][R40.64] ;  /* 0x000000282822d981 */ /* 0x000168000c1e1b00 */
[----:B------:R0:W5:Y:S01]  /*26f0*/  @!P5 LDG.E.64 R36, desc[UR40][R38.64] ;  /* 0x000000282624d981 */ /* 0x000162000c1e1b00 */
[----:B------:R-:W-:Y:S02]  /*2700*/  ISETP.GE.AND P5, PT, R9, R90, PT ;  /* 0x0000005a0900720c */ /* 0x000fe40003fa6270 */
[----:B------:R-:W-:Y:S02]  /*2710*/  CS2R R28, SRZ ;  /* 0x00000000001c7805 */ /* 0x000fe4000001ff00 */
[----:B------:R-:W-:Y:S02]  /*2720*/  CS2R R12, SRZ ;  /* 0x00000000000c7805 */ /* 0x000fe4000001ff00 */
[----:B------:R-:W-:-:S02]  /*2730*/  CS2R R30, SRZ ;  /* 0x00000000001e7805 */ /* 0x000fc4000001ff00 */
[----:B------:R-:W-:Y:S01]  /*2740*/  CS2R R14, SRZ ;  /* 0x00000000000e7805 */ /* 0x000fe2000001ff00 */
[----:B------:R0:W5:Y:S04]  /*2750*/  @!P3 LDG.E.64 R28, desc[UR40][R40.64+0x10] ;  /* 0x00001028281cb981 */ /* 0x000168000c1e1b00 */
[----:B------:R0:W5:Y:S04]  /*2760*/  @!P3 LDG.E.64 R30, desc[UR40][R38.64+0x10] ;  /* 0x00001028261eb981 */ /* 0x000168000c1e1b00 */
[----:B------:R0:W5:Y:S04]  /*2770*/  @!P5 LDG.E.64 R12, desc[UR40][R40.64+0x20] ;  /* 0x00002028280cd981 */ /* 0x000168000c1e1b00 */
[----:B------:R0:W5:Y:S02]  /*2780*/  @!P5 LDG.E.64 R14, desc[UR40][R38.64+0x20] ;  /* 0x00002028260ed981 */ /* 0x000164000c1e1b00 */
.L_x_1871:
[----:B------:R-:W-:Y:S05]  /*2790*/  BSYNC B1 ;  /* 0x0000000000017941 */ /* 0x000fea0003800000 */
.L_x_1870:
        /* <DEDUP_REMOVED lines=9> */
.L_x_1872:
[----:B------:R-:W-:Y:S01]  /*2830*/  IMAD R86, R17, 0x8, R16 ;  /* 0x0000000811567824 */ /* 0x000fe200078e0210 */
[----:B------:R-:W-:Y:S01]  /*2840*/  SHF.L.U32 R89, R156, 0x1f, RZ ;  /* 0x0000001f9c597819 */ /* 0x000fe200000006ff */
[----:B------:R-:W-:Y:S03]  /*2850*/  BSSY B1, `(.L_x_1873) ;  /* 0x0000003000017945 */ /* 0x000fe60003800000 */
[----:B------:R-:W0:Y:S02]  /*2860*/  SYNCS.PHASECHK.TRANS64.TRYWAIT P5, [R86+URZ+0x19c90], R89 ;  /* 0x019c9059560075a7 */ /* 0x000e2400080a017f */
[----:B0-----:R-:W-:Y:S05]  /*2870*/  @!P5 BRA `(.L_x_1874) ;  /* 0x0000019c0038d947 */ /* 0x001fea0003800000 */
.L_x_2129:
[----:B------:R-:W-:Y:S05]  /*2880*/  BSYNC B1 ;  /* 0x0000000000017941 */ /* 0x000fea0003800000 */
.L_x_1873:
[----:B------:R-:W-:Y:S05]  /*2890*/  @P4 BRA `(.L_x_1875) ;  /* 0x0000003800804947 */ /* 0x000fea0003800000 */
[----:B------:R-:W-:Y:S01]  /*28a0*/  ISETP.NE.AND P4, PT, R60, RZ, PT ;  /* 0x000000ff3c00720c */ /* 0x000fe20003f85270 */
[----:B------:R-:W-:-:S12]  /*28b0*/  BSSY B1, `(.L_x_1876) ;  /* 0x0000075000017945 */ /* 0x000fd80003800000 */
[----:B------:R-:W-:Y:S05]  /*28c0*/  @!P4 BRA `(.L_x_1877) ;  /* 0x0000000400ccc947 */ /* 0x000fea0003800000 */
[----:B------:R-:W1:Y:S01]  /*28d0*/  S2R R8, SR_TID.X ;  /* 0x0000000000087919 */ /* 0x000e620000002100 */
[----:B------:R-:W-:Y:S01]  /*28e0*/  BSSY B2, `(.L_x_1878) ;  /* 0x0000070000027945 */ /* 0x000fe20003800000 */
[----:B-1----:R-:W-:-:S05]  /*28f0*/  VIADD R8, R8, 0xffffff80 ;  /* 0xffffff8008087836 */ /* 0x002fca0000000000 */
[----:B------:R-:W-:-:S04]  /*2900*/  LEA.HI R43, R8, R8, RZ, 0x1 ;  /* 0x00000008082b7211 */ /* 0x000fc800078f08ff */
[----:B------:R-:W-:-:S05]  /*2910*/  LOP3.LUT R43, R43, 0xfffffffe, RZ, 0xc0, !PT ;  /* 0xfffffffe2b2b7812 */ /* 0x000fca00078ec0ff */
[----:B------:R-:W-:Y:S02]  /*2920*/  IMAD.IADD R43, R8, 0x1, -R43 ;  /* 0x00000001082b7824 */ /* 0x000fe400078e0a2b */
[----:B------:R1:W2:Y:S02]  /*2930*/  LDS.128 R8, [R87+0x13800] ;  /* 0x0138000057087984 */ /* 0x0002a40000000c00 */
[----:B------:R-:W-:-:S05]  /*2940*/  IMAD.SHL.U32 R43, R43, 0x8, RZ ;  /* 0x000000082b2b7824 */ /* 0x000fca00078e00ff */
[----:B------:R-:W-:-:S13]  /*2950*/  ISETP.GE.AND P4, PT, R43, R90, PT ;  /* 0x0000005a2b00720c */ /* 0x000fda0003f86270 */
[----:B-1----:R-:W-:Y:S05]  /*2960*/  @P4 BRA `(.L_x_1879) ;  /* 0x00000004009c4947 */ /* 0x002fea0003800000 */
[----:B------:R-:W-:Y:S02]  /*2970*/  SHF.R.U32.HI R34, RZ, 0x8, R35 ;  /* 0x00000008ff227819 */ /* 0x000fe40000011623 */
[----:B------:R-:W-:Y:S02]  /*2980*/  SHF.R.U32.HI R36, RZ, 0x8, R37 ;  /* 0x00000008ff247819 */ /* 0x000fe40000011625 */
[----:B------:R-:W-:Y:S01]  /*2990*/  SHF.R.U32.HI R77, RZ, 0x10, R35 ;  /* 0x00000010ff4d7819 */ /* 0x000fe20000011623 */
[----:B------:R-:W-:Y:S01]  /*29a0*/  IMAD.SHL.U32 R34, R34, 0x100, RZ ;  /* 0x0000010022227824 */ /* 0x000fe200078e00ff */
[----:B------:R-:W-:Y:S02]  /*29b0*/  SHF.R.U32.HI R43, RZ, 0x10, R37 ;  /* 0x00000010ff2b7819 */ /* 0x000fe40000011625 */
[----:B------:R-:W-:Y:S01]  /*29c0*/  LOP3.LUT R76, R37, 0xff0000ff, RZ, 0xc0, !PT ;  /* 0xff0000ff254c7812 */ /* 0x000fe200078ec0ff */
[----:B------:R-:W-:Y:S01]  /*29d0*/  IMAD.SHL.U32 R37, R36, 0x100, RZ ;  /* 0x0000010024257824 */ /* 0x000fe200078e00ff */
[----:B------:R-:W-:-:S02]  /*29e0*/  LOP3.LUT R35, R35, 0xff0000ff, RZ, 0xc0, !PT ;  /* 0xff0000ff23237812 */ /* 0x000fc400078ec0ff */
[----:B--2---:R-:W-:Y:S02]  /*29f0*/  MOV R36, R8 ;  /* 0x0000000800247202 */ /* 0x004fe40000000f00 */
[----:B------:R-:W-:Y:S01]  /*2a00*/  LOP3.LUT R35, R35, 0xff00, R34, 0xf8, !PT ;  /* 0x0000ff0023237812 */ /* 0x000fe200078ef822 */
[----:B------:R-:W-:Y:S01]  /*2a10*/  IMAD.U32 R34, R77, 0x10000, RZ ;  /* 0x000100004d227824 */ /* 0x000fe200078e00ff */
[----:B------:R-:W-:Y:S01]  /*2a20*/  LOP3.LUT R76, R76, 0xff00, R37, 0xf8, !PT ;  /* 0x0000ff004c4c7812 */ /* 0x000fe200078ef825 */
[----:B------:R-:W-:Y:S01]  /*2a30*/  IMAD.U32 R37, R43, 0x10000, RZ ;  /* 0x000100002b257824 */ /* 0x000fe200078e00ff */
        /* <DEDUP_REMOVED lines=39> */
[--C-:B------:R-:W-:Y:S02]  /*2cb0*/  HADD2.F32 R91, -RZ, R84.reuse.H1_H1 ;  /* 0x30000054ff5b7230 */ /* 0x100fe40000004100 */
[-C--:B------:R-:W-:Y:S01]  /*2cc0*/  FFMA.FTZ R43, R43, R36.reuse, -R82 ;  /* 0x000000242b2b7223 */ /* 0x080fe20000010852 */
[----:B------:R-:W-:Y:S01]  /*2cd0*/  FFMA.FTZ R76, R76, R36, R83 ;  /* 0x000000244c4c7223 */ /* 0x000fe20000010053 */
[-C--:B------:R-:W-:Y:S01]  /*2ce0*/  FFMA.FTZ R36, R37, R77.reuse, -R78 ;  /* 0x0000004d25247223 */ /* 0x080fe2000001084e */
[----:B------:R-:W-:Y:S01]  /*2cf0*/  FFMA.FTZ R37, R42, R77, R79 ;  /* 0x0000004d2a257223 */ /* 0x000fe2000001004f */
[----:B------:R-:W-:Y:S01]  /*2d00*/  F2FP.F16.E4M3.UNPACK_B R77, R11.H1 ;  /* 0x0000000bff4d723e */ /* 0x000fe200030006ff */
[----:B------:R-:W-:Y:S01]  /*2d10*/  HADD2.F32 R84, -RZ, R84.H0_H0 ;  /* 0x20000054ff547230 */ /* 0x000fe20000004100 */
[----:B------:R-:W-:-:S02]  /*2d20*/  F2FP.SATFINITE.E4M3.F32.PACK_AB_MERGE_C R42, R85, R92, RZ ;  /* 0x0000005c552a723e */ /* 0x000fc400048070ff */
[----:B------:R-:W-:Y:S01]  /*2d30*/  F2FP.F16.E4M3.UNPACK_B R85, R35.H1 ;  /* 0x00000023ff55723e */ /* 0x000fe200030006ff */
[--C-:B------:R-:W-:Y:S01]  /*2d40*/  HADD2.F32 R78, -RZ, R77.reuse.H0_H0 ;  /* 0x2000004dff4e7230 */ /* 0x100fe20000004100 */
[----:B------:R-:W-:Y:S01]  /*2d50*/  F2FP.SATFINITE.E4M3.F32.PACK_AB_MERGE_C R43, R76, R43, RZ ;  /* 0x0000002b4c2b723e */ /* 0x000fe200048070ff */
[----:B------:R-:W-:Y:S01]  /*2d60*/  HADD2.F32 R77, -RZ, R77.H1_H1 ;  /* 0x3000004dff4d7230 */ /* 0x000fe20000004100 */
[----:B------:R-:W-:Y:S01]  /*2d70*/  F2FP.F16.E4M3.UNPACK_B R76, R10.H1 ;  /* 0x0000000aff4c723e */ /* 0x000fe200030006ff */
[--C-:B------:R-:W-:Y:S01]  /*2d80*/  HADD2.F32 R92, -RZ, R85.reuse.H1_H1 ;  /* 0x30000055ff5c7230 */ /* 0x100fe20000004100 */
[-C--:B------:R-:W-:Y:S01]  /*2d90*/  F2FP.F16.E4M3.UNPACK_B R82, R34.reuse.H1 ;  /* 0x00000022ff52723e */ /* 0x080fe200030006ff */
[----:B------:R-:W-:Y:S01]  /*2da0*/  HADD2.F32 R85, -RZ, R85.H0_H0 ;  /* 0x20000055ff557230 */ /* 0x000fe20000004100 */
[----:B------:R-:W-:Y:S01]  /*2db0*/  F2FP.F16.E4M3.UNPACK_B R79, R34 ;  /* 0x00000022ff4f723e */ /* 0x000fe200020006ff */
[----:B------:R-:W-:Y:S02]  /*2dc0*/  HADD2.F32 R35, -RZ, R76.H1_H1 ;  /* 0x3000004cff237230 */ /* 0x000fe40000004100 */
[----:B------:R-:W-:Y:S01]  /*2dd0*/  FMUL.FTZ R93, R77, R92 ;  /* 0x0000005c4d5d7220 */ /* 0x000fe20000410000 */
[----:B------:R-:W-:-:S02]  /*2de0*/  HADD2.F32 R83, -RZ, R82.H1_H1 ;  /* 0x30000052ff537230 */ /* 0x000fc40000004100 */
[C---:B------:R-:W-:Y:S01]  /*2df0*/  FMUL.FTZ R92, R78.reuse, R92 ;  /* 0x0000005c4e5c7220 */ /* 0x040fe20000410000 */
[----:B------:R-:W-:Y:S01]  /*2e00*/  HADD2.F32 R76, -RZ, R76.H0_H0 ;  /* 0x2000004cff4c7230 */ /* 0x000fe20000004100 */
[----:B------:R-:W-:Y:S01]  /*2e10*/  F2FP.F16.E4M3.UNPACK_B R11, R11 ;  /* 0x0000000bff0b723e */ /* 0x000fe200020006ff */
[----:B------:R-:W-:Y:S02]  /*2e20*/  HADD2.F32 R34, -RZ, R79.H1_H1 ;  /* 0x3000004fff227230 */ /* 0x000fe40000004100 */
[----:B------:R-:W-:Y:S01]  /*2e30*/  FFMA.FTZ R94, R78, R83, -R93 ;  /* 0x000000534e5e7223 */ /* 0x000fe2000001085d */
[-C--:B------:R-:W-:Y:S01]  /*2e40*/  FMUL.FTZ R93, R35, R91.reuse ;  /* 0x0000005b235d7220 */ /* 0x080fe20000410000 */
[C---:B------:R-:W-:Y:S01]  /*2e50*/  FMUL.FTZ R78, R76.reuse, R91 ;  /* 0x0000005b4c4e7220 */ /* 0x040fe20000410000 */
[----:B------:R-:W-:Y:S01]  /*2e60*/  F2FP.F16.E4M3.UNPACK_B R10, R10 ;  /* 0x0000000aff0a723e */ /* 0x000fe200020006ff */
[----:B------:R-:W-:Y:S01]  /*2e70*/  FFMA.FTZ R91, R77, R83, R92 ;  /* 0x000000534d5b7223 */ /* 0x000fe2000001005c */
[-C--:B------:R-:W-:Y:S01]  /*2e80*/  FFMA.FTZ R93, R76, R34.reuse, -R93 ;  /* 0x000000224c5d7223 */ /* 0x080fe2000001085d */
[----:B------:R-:W-:Y:S01]  /*2e90*/  FFMA.FTZ R78, R35, R34, R78 ;  /* 0x00000022234e7223 */ /* 0x000fe2000001004e */
[--C-:B------:R-:W-:Y:S01]  /*2ea0*/  HADD2.F32 R34, -RZ, R11.reuse.H0_H0 ;  /* 0x2000000bff227230 */ /* 0x100fe20000004100 */
[----:B------:R-:W-:Y:S01]  /*2eb0*/  F2FP.SATFINITE.E4M3.F32.PACK_AB_MERGE_C R9, R9, R8, R42 ;  /* 0x000000080909723e */ /* 0x000fe2000480702a */
[----:B------:R-:W-:Y:S01]  /*2ec0*/  HADD2.F32 R35, -RZ, R11.H1_H1 ;  /* 0x3000000bff237230 */ /* 0x000fe20000004100 */
[----:B------:R-:W-:Y:S01]  /*2ed0*/  F2FP.SATFINITE.E4M3.F32.PACK_AB_MERGE_C R91, R91, R94, RZ ;  /* 0x0000005e5b5b723e */ /* 0x000fe200048070ff */
[----:B------:R-:W-:-:S02]  /*2ee0*/  HADD2.F32 R11, -RZ, R10.H0_H0 ;  /* 0x2000000aff0b7230 */ /* 0x000fc40000004100 */
[-C--:B------:R-:W-:Y:S01]  /*2ef0*/  FMUL.FTZ R92, R34, R85.reuse ;  /* 0x00000055225c7220 */ /* 0x080fe20000410000 */
[----:B------:R-:W-:Y:S02]  /*2f00*/  HADD2.F32 R10, -RZ, R10.H1_H1 ;  /* 0x3000000aff0a7230 */ /* 0x000fe40000004100 */
[----:B------:R-:W-:Y:S01]  /*2f10*/  FMUL.FTZ R83, R35, R85 ;  /* 0x0000005523537220 */ /* 0x000fe20000410000 */
[----:B------:R-:W-:Y:S02]  /*2f20*/  HADD2.F32 R82, -RZ, R82.H0_H0 ;  /* 0x20000052ff527230 */ /* 0x000fe40000004100 */
[-C--:B------:R-:W-:Y:S01]  /*2f30*/  FMUL.FTZ R77, R11, R84.reuse ;  /* 0x000000540b4d7220 */ /* 0x080fe20000410000 */
[----:B------:R-:W-:Y:S02]  /*2f40*/  HADD2.F32 R79, -RZ, R79.H0_H0 ;  /* 0x2000004fff4f7230 */ /* 0x000fe40000004100 */
[----:B------:R-:W-:Y:S01]  /*2f50*/  FMUL.FTZ R76, R10, R84 ;  /* 0x000000540a4c7220 */ /* 0x000fe20000410000 */
[----:B------:R-:W-:Y:S01]  /*2f60*/  F2FP.SATFINITE.E4M3.F32.PACK_AB_MERGE_C R78, R78, R93, RZ ;  /* 0x0000005d4e4e723e */ /* 0x000fe200048070ff */
[-C--:B------:R-:W-:Y:S01]  /*2f70*/  FFMA.FTZ R83, R34, R82.reuse, -R83 ;  /* 0x0000005222537223 */ /* 0x080fe20000010853 */
[----:B------:R-:W-:Y:S01]  /*2f80*/  FFMA.FTZ R92, R35, R82, R92 ;  /* 0x00000052235c7223 */ /* 0x000fe2000001005c */
[-C--:B------:R-:W-:Y:S01]  /*2f90*/  FFMA.FTZ R76, R11, R79.reuse, -R76 ;  /* 0x0000004f0b4c7223 */ /* 0x080fe2000001084c */
[----:B------:R-:W-:Y:S01]  /*2fa0*/  FFMA.FTZ R77, R10, R79, R77 ;  /* 0x0000004f0a4d7223 */ /* 0x000fe2000001004d */
[----:B------:R-:W-:-:S02]  /*2fb0*/  F2FP.SATFINITE.E4M3.F32.PACK_AB_MERGE_C R8, R37, R36, R43 ;  /* 0x000000242508723e */ /* 0x000fc4000480702b */
[----:B------:R-:W-:Y:S02]  /*2fc0*/  F2FP.SATFINITE.E4M3.F32.PACK_AB_MERGE_C R11, R92, R83, R91 ;  /* 0x000000535c0b723e */ /* 0x000fe4000480705b */
[----:B------:R-:W-:-:S07]  /*2fd0*/  F2FP.SATFINITE.E4M3.F32.PACK_AB_MERGE_C R10, R77, R76, R78 ;  /* 0x0000004c4d0a723e */ /* 0x000fce000480704e */
.L_x_1879:
[----:B------:R-:W-:Y:S05]  /*2fe0*/  BSYNC B2 ;  /* 0x0000000000027941 */ /* 0x000fea0003800000 */
.L_x_1878:
[----:B--2---:R1:W-:Y:S02]  /*2ff0*/  STG.E.128 desc[UR40][R32.64], R8 ;  /* 0x0000000820007986 */ /* 0x0043e4000c101d28 */
.L_x_1877:
[----:B------:R-:W-:Y:S05]  /*3000*/  BSYNC B1 ;  /* 0x0000000000017941 */ /* 0x000fea0003800000 */
.L_x_1876:
[----:B------:R-:W-:Y:S01]  /*3010*/  ISETP.NE.AND P4, PT, R45, RZ, PT ;  /* 0x000000ff2d00720c */ /* 0x000fe20003f85270 */
[----:B------:R-:W-:-:S12]  /*3020*/  BSSY B1, `(.L_x_1880) ;  /* 0x0000077000017945 */ /* 0x000fd80003800000 */
[----:B------:R-:W-:Y:S05]  /*3030*/  @!P4 BRA `(.L_x_1881) ;  /* 0x0000000400d4c947 */ /* 0x000fea0003800000 */
[----:B-1----:R-:W1:Y:S01]  /*3040*/  S2R R8, SR_TID.X ;  /* 0x0000000000087919 */ /* 0x002e620000002100 */
[----:B------:R-:W-:Y:S01]  /*3050*/  BSSY B2, `(.L_x_1882) ;  /* 0x0000072000027945 */ /* 0x000fe20003800000 */
[----:B-1----:R-:W-:-:S05]  /*3060*/  VIADD R9, R8, 0xffffff80 ;  /* 0xffffff8008097836 */ /* 0x002fca0000000000 */
[----:B------:R-:W-:-:S04]  /*3070*/  LEA.HI R8, R9, R9, RZ, 0x1 ;  /* 0x0000000909087211 */ /* 0x000fc800078f08ff */
[----:B------:R-:W-:-:S05]  /*3080*/  LOP3.LUT R8, R8, 0xfffffffe, RZ, 0xc0, !PT ;  /* 0xfffffffe08087812 */ /* 0x000fca00078ec0ff */
[----:B------:R-:W-:-:S04]  /*3090*/  IMAD.IADD R8, R9, 0x1, -R8 ;  /* 0x0000000109087824 */ /* 0x000fc800078e0a08 */
[----:B------:R-:W-:-:S04]  /*30a0*/  IMAD.SHL.U32 R8, R8, 0x8, RZ ;  /* 0x0000000808087824 */ /* 0x000fc800078e00ff */
[----:B------:R-:W-:Y:S02]  /*30b0*/  VIADD R35, R8, 0x10 ;  /* 0x0000001008237836 */ /* 0x000fe40000000000 */
[----:B------:R1:W2:Y:S03]  /*30c0*/  LDS.128 R8, [R87+0x14800] ;  /* 0x0148000057087984 */ /* 0x0002a60000000c00 */
[----:B------:R-:W-:-:S13]  /*30d0*/  ISETP.GE.AND P4, PT, R35, R90, PT ;  /* 0x0000005a2300720c */ /* 0x000fda0003f86270 */
[----:B-1----:R-:W-:Y:S05]  /*30e0*/  @P4 BRA `(.L_x_1883) ;  /* 0x0000000400a04947 */ /* 0x002fea0003800000 */
[----:B------:R-:W-:Y:S02]  /*30f0*/  SHF.R.U32.HI R30, RZ, 0x8, R29 ;  /* 0x00000008ff1e7819 */ /* 0x000fe4000001161d */
[--C-:B------:R-:W-:Y:S02]  /*3100*/  SHF.R.U32.HI R35, RZ, 0x8, R31.reuse ;  /* 0x00000008ff237819 */ /* 0x100fe4000001161f */
[----:B------:R-:W-:Y:S02]  /*3110*/  LOP3.LUT R34, R31, 0xff0000ff, RZ, 0xc0, !PT ;  /* 0xff0000ff1f227812 */ /* 0x000fe400078ec0ff */
[----:B------:R-:W-:Y:S01]  /*3120*/  SHF.R.U32.HI R36, RZ, 0x10, R31 ;  /* 0x00000010ff247819 */ /* 0x000fe2000001161f */
[----:B------:R-:W-:Y:S01]  /*3130*/  IMAD.SHL.U32 R31, R30, 0x100, RZ ;  /* 0x000001001e1f7824 */ /* 0x000fe200078e00ff */
[----:B------:R-:W-:Y:S01]  /*3140*/  LOP3.LUT R28, R29, 0xff0000ff, RZ, 0xc0, !PT ;  /* 0xff0000ff1d1c7812 */ /* 0x000fe200078ec0ff */
[----:B------:R-:W-:Y:S01]  /*3150*/  IMAD.SHL.U32 R35, R35, 0x100, RZ ;  /* 0x0000010023237824 */ /* 0x000fe200078e00ff */
[----:B------:R-:W-:Y:S01]  /*3160*/  SHF.R.U32.HI R37, RZ, 0x10, R29 ;  /* 0x00000010ff257819 */ /* 0x000fe2000001161d */
[----:B--2---:R-:W-:Y:S01]  /*3170*/  IMAD.MOV.U32 R29, RZ, RZ, R9 ;  /* 0x000000ffff1d7224 */ /* 0x004fe200078e0009 */
[----:B------:R-:W-:Y:S01]  /*3180*/  LOP3.LUT R9, R28, 0xff00, R31, 0xf8, !PT ;  /* 0x0000ff001c097812 */ /* 0x000fe200078ef81f */
[----:B------:R-:W-:Y:S01]  /*3190*/  IMAD.MOV.U32 R30, RZ, RZ, R8 ;  /* 0x000000ffff1e7224 */ /* 0x000fe200078e0008 */
[----:B------:R-:W-:Y:S01]  /*31a0*/  LOP3.LUT R35, R34, 0xff00, R35, 0xf8, !PT ;  /* 0x0000ff0022237812 */ /* 0x000fe200078ef823 */
[----:B------:R-:W-:Y:S01]  /*31b0*/  IMAD.U32 R28, R37, 0x10000, RZ ;  /* 0x00010000251c7824 */ /* 0x000fe200078e00ff */
[----:B------:R-:W-:Y:S01]  /*31c0*/  F2FP.F16.E4M3.UNPACK_B R34, R41.H1 ;  /* 0x00000029ff22723e */ /* 0x000fe200030006ff */
[----:B------:R-:W-:Y:S01]  /*31d0*/  IMAD.U32 R36, R36, 0x10000, RZ ;  /* 0x0001000024247824 */ /* 0x000fe200078e00ff */
[----:B------:R-:W-:-:S02]  /*31e0*/  F2FP.F16.E4M3.UNPACK_B R8, R29 ;  /* 0x0000001dff08723e */ /* 0x000fc400020006ff */
[----:B------:R-:W-:Y:S01]  /*31f0*/  LOP3.LUT R9, R9, 0xff0000, R28, 0xf8, !PT ;  /* 0x00ff000009097812 */ /* 0x000fe200078ef81c */
[----:B------:R-:W-:Y:S01]  /*3200*/  HADD2.F32 R42, -RZ, R34.H0_H0 ;  /* 0x20000022ff2a7230 */ /* 0x000fe20000004100 */
[----:B------:R-:W-:Y:S01]  /*3210*/  LOP3.LUT R28, R35, 0xff0000, R36, 0xf8, !PT ;  /* 0x00ff0000231c7812 */ /* 0x000fe200078ef824 */
[--C-:B------:R-:W-:Y:S01]  /*3220*/  HADD2.F32 R31, -RZ, R8.reuse.H1_H1 ;  /* 0x30000008ff1f7230 */ /* 0x100fe20000004100 */
[----:B------:R-:W-:Y:S01]  /*3230*/  F2FP.F16.E4M3.UNPACK_B R36, R40.H1 ;  /* 0x00000028ff24723e */ /* 0x000fe200030006ff */
[----:B------:R-:W-:Y:S01]  /*3240*/  HADD2.F32 R8, -RZ, R8.H0_H0 ;  /* 0x20000008ff087230 */ /* 0x000fe20000004100 */
[----:B------:R-:W-:Y:S01]  /*3250*/  F2FP.F16.E4M3.UNPACK_B R29, R29.H1 ;  /* 0x0000001dff1d723e */ /* 0x000fe200030006ff */
[----:B------:R-:W-:Y:S02]  /*3260*/  HADD2.F32 R43, -RZ, R34.H1_H1 ;  /* 0x30000022ff2b7230 */ /* 0x000fe40000004100 */
[----:B------:R-:W-:Y:S01]  /*3270*/  FMUL.FTZ R77, R31, R42 ;  /* 0x0000002a1f4d7220 */ /* 0x000fe20000410000 */
[----:B------:R-:W-:-:S02]  /*3280*/  HADD2.F32 R37, -RZ, R36.H0_H0 ;  /* 0x20000024ff257230 */ /* 0x000fc40000004100 */
[C---:B------:R-:W-:Y:S01]  /*3290*/  FMUL.FTZ R42, R8.reuse, R42 ;  /* 0x0000002a082a7220 */ /* 0x040fe20000410000 */
[--C-:B------:R-:W-:Y:S01]  /*32a0*/  HADD2.F32 R35, -RZ, R29.reuse.H1_H1 ;  /* 0x3000001dff237230 */ /* 0x100fe20000004100 */
[----:B------:R-:W-:Y:S01]  /*32b0*/  F2FP.F16.E4M3.UNPACK_B R41, R41 ;  /* 0x00000029ff29723e */ /* 0x000fe200020006ff */
[----:B------:R-:W-:Y:S02]  /*32c0*/  HADD2.F32 R34, -RZ, R29.H0_H0 ;  /* 0x2000001dff227230 */ /* 0x000fe40000004100 */
[-C--:B------:R-:W-:Y:S01]  /*32d0*/  FFMA.FTZ R8, R8, R37.reuse, -R77 ;  /* 0x0000002508087223 */ /* 0x080fe2000001084d */
[----:B------:R-:W-:Y:S02]  /*32e0*/  HADD2.F32 R36, -RZ, R36.H1_H1 ;  /* 0x30000024ff247230 */ /* 0x000fe40000004100 */
[----:B------:R-:W-:Y:S01]  /*32f0*/  FFMA.FTZ R29, R31, R37, R42 ;  /* 0x000000251f1d7223 */ /* 0x000fe2000001002a */
[CC--:B------:R-:W-:Y:S01]  /*3300*/  FMUL.FTZ R77, R35.reuse, R43.reuse ;  /* 0x0000002b234d7220 */ /* 0x0c0fe20000410000 */
[C---:B------:R-:W-:Y:S01]  /*3310*/  FMUL.FTZ R76, R34.reuse, R43 ;  /* 0x0000002b224c7220 */ /* 0x040fe20000410000 */
[-C--:B------:R-:W-:Y:S01]  /*3320*/  F2FP.F16.E4M3.UNPACK_B R31, R30.reuse.H1 ;  /* 0x0000001eff1f723e */ /* 0x080fe200030006ff */
[----:B------:R-:W-:Y:S01]  /*3330*/  HADD2.F32 R37, -RZ, R41.H1_H1 ;  /* 0x30000029ff257230 */ /* 0x000fe20000004100 */
[----:B------:R-:W-:Y:S01]  /*3340*/  F2FP.F16.E4M3.UNPACK_B R30, R30 ;  /* 0x0000001eff1e723e */ /* 0x000fe200020006ff */
[-C--:B------:R-:W-:Y:S01]  /*3350*/  FFMA.FTZ R77, R34, R36.reuse, -R77 ;  /* 0x00000024224d7223 */ /* 0x080fe2000001084d */
[----:B------:R-:W-:Y:S01]  /*3360*/  FFMA.FTZ R78, R35, R36, R76 ;  /* 0x00000024234e7223 */ /* 0x000fe2000001004c */
[----:B------:R-:W-:Y:S01]  /*3370*/  F2FP.F16.E4M3.UNPACK_B R40, R40 ;  /* 0x00000028ff28723e */ /* 0x000fe200020006ff */
[--C-:B------:R-:W-:Y:S01]  /*3380*/  HADD2.F32 R36, -RZ, R31.reuse.H1_H1 ;  /* 0x3000001fff247230 */ /* 0x100fe20000004100 */
[----:B------:R-:W-:Y:S01]  /*3390*/  F2FP.F16.E4M3.UNPACK_B R43, R28.H1 ;  /* 0x0000001cff2b723e */ /* 0x000fe200030006ff */
[----:B------:R-:W-:Y:S01]  /*33a0*/  HADD2.F32 R35, -RZ, R31.H0_H0 ;  /* 0x2000001fff237230 */ /* 0x000fe20000004100 */
[----:B------:R-:W-:Y:S01]  /*33b0*/  F2FP.SATFINITE.E4M3.F32.PACK_AB_MERGE_C R84, R78, R77, RZ ;  /* 0x0000004d4e54723e */ /* 0x000fe200048070ff */
[----:B------:R-:W-:-:S02]  /*33c0*/  HADD2.F32 R31, -RZ, R30.H0_H0 ;  /* 0x2000001eff1f7230 */ /* 0x000fc40000004100 */
[-C--:B------:R-:W-:Y:S01]  /*33d0*/  FMUL.FTZ R76, R36, R37.reuse ;  /* 0x00000025244c7220 */ /* 0x080fe20000410000 */
[----:B------:R-:W-:Y:S02]  /*33e0*/  HADD2.F32 R34, -RZ, R30.H1_H1 ;  /* 0x3000001eff227230 */ /* 0x000fe40000004100 */
[----:B------:R-:W-:Y:S01]  /*33f0*/  FMUL.FTZ R37, R35, R37 ;  /* 0x0000002523257220 */ /* 0x000fe20000410000 */
[----:B------:R-:W-:Y:S02]  /*3400*/  HADD2.F32 R41, -RZ, R41.H0_H0 ;  /* 0x20000029ff297230 */ /* 0x000fe40000004100 */
[--C-:B------:R-:W-:Y:S02]  /*3410*/  HADD2.F32 R30, -RZ, R40.reuse.H1_H1 ;  /* 0x30000028ff1e7230 */ /* 0x100fe40000004100 */
[----:B------:R-:W-:Y:S02]  /*3420*/  HADD2.F32 R40, -RZ, R40.H0_H0 ;  /* 0x20000028ff287230 */ /* 0x000fe40000004100 */
[-C--:B------:R-:W-:Y:S01]  /*3430*/  FMUL.FTZ R42, R34, R41.reuse ;  /* 0x00000029222a7220 */ /* 0x080fe20000410000 */
[----:B------:R-:W-:Y:S01]  /*3440*/  FMUL.FTZ R41, R31, R41 ;  /* 0x000000291f297220 */ /* 0x000fe20000410000 */
[-C--:B------:R-:W-:Y:S01]  /*3450*/  FFMA.FTZ R76, R35, R30.reuse, -R76 ;  /* 0x0000001e234c7223 */ /* 0x080fe2000001084c */
[----:B------:R-:W-:Y:S01]  /*3460*/  FFMA.FTZ R37, R36, R30, R37 ;  /* 0x0000001e24257223 */ /* 0x000fe20000010025 */
[----:B------:R-:W-:Y:S01]  /*3470*/  F2FP.F16.E4M3.UNPACK_B R35, R11.H1 ;  /* 0x0000000bff23723e */ /* 0x000fe200030006ff */
[-C--:B------:R-:W-:Y:S01]  /*3480*/  FFMA.FTZ R30, R31, R40.reuse, -R42 ;  /* 0x000000281f1e7223 */ /* 0x080fe2000001082a */
[----:B------:R-:W-:Y:S01]  /*3490*/  FFMA.FTZ R31, R34, R40, R41 ;  /* 0x00000028221f7223 */ /* 0x000fe20000010029 */
[----:B------:R-:W-:-:S02]  /*34a0*/  F2FP.F16.E4M3.UNPACK_B R40, R9.H1 ;  /* 0x00000009ff28723e */ /* 0x000fc400030006ff */
[----:B------:R-:W-:Y:S01]  /*34b0*/  F2FP.SATFINITE.E4M3.F32.PACK_AB_MERGE_C R82, R37, R76, RZ ;  /* 0x0000004c2552723e */ /* 0x000fe200048070ff */
[--C-:B------:R-:W-:Y:S01]  /*34c0*/  HADD2.F32 R36, -RZ, R35.reuse.H0_H0 ;  /* 0x20000023ff247230 */ /* 0x100fe20000004100 */
[----:B------:R-:W-:Y:S01]  /*34d0*/  F2FP.F16.E4M3.UNPACK_B R34, R10.H1 ;  /* 0x0000000aff22723e */ /* 0x000fe200030006ff */
[----:B------:R-:W-:Y:S01]  /*34e0*/  HADD2.F32 R35, -RZ, R35.H1_H1 ;  /* 0x30000023ff237230 */ /* 0x000fe20000004100 */
[----:B------:R-:W-:Y:S01]  /*34f0*/  F2FP.F16.E4M3.UNPACK_B R42, R28 ;  /* 0x0000001cff2a723e */ /* 0x000fe200020006ff */
[----:B------:R-:W-:Y:S01]  /*3500*/  HADD2.F32 R76, -RZ, R43.H1_H1 ;  /* 0x3000002bff4c7230 */ /* 0x000fe20000004100 */
[----:B------:R-:W-:Y:S01]  /*3510*/  F2FP.F16.E4M3.UNPACK_B R37, R9 ;  /* 0x00000009ff25723e */ /* 0x000fe200020006ff */
[----:B------:R-:W-:Y:S01]  /*3520*/  HADD2.F32 R41, -RZ, R40.H1_H1 ;  /* 0x30000028ff297230 */ /* 0x000fe20000004100 */
[----:B------:R-:W-:Y:S01]  /*3530*/  F2FP.F16.E4M3.UNPACK_B R11, R11 ;  /* 0x0000000bff0b723e */ /* 0x000fe200020006ff */
[----:B------:R-:W-:Y:S02]  /*3540*/  HADD2.F32 R28, -RZ, R34.H1_H1 ;  /* 0x30000022ff1c7230 */ /* 0x000fe40000004100 */
[----:B------:R-:W-:Y:S01]  /*3550*/  FMUL.FTZ R9, R35, R76 ;  /* 0x0000004c23097220 */ /* 0x000fe20000410000 */
[----:B------:R-:W-:Y:S01]  /*3560*/  HADD2.F32 R77, -RZ, R42.H1_H1 ;  /* 0x3000002aff4d7230 */ /* 0x000fe20000004100 */
[----:B------:R-:W-:Y:S01]  /*3570*/  F2FP.F16.E4M3.UNPACK_B R10, R10 ;  /* 0x0000000aff0a723e */ /* 0x000fe200020006ff */
[----:B------:R-:W-:-:S02]  /*3580*/  HADD2.F32 R34, -RZ, R34.H0_H0 ;  /* 0x20000022ff227230 */ /* 0x000fc40000004100 */
[----:B------:R-:W-:Y:S01]  /*3590*/  FFMA.FTZ R78, R36, R41, -R9 ;  /* 0x00000029244e7223 */ /* 0x000fe20000010809 */
[----:B------:R-:W-:Y:S02]  /*35a0*/  HADD2.F32 R9, -RZ, R37.H1_H1 ;  /* 0x30000025ff097230 */ /* 0x000fe40000004100 */
[-C--:B------:R-:W-:Y:S01]  /*35b0*/  FMUL.FTZ R79, R28, R77.reuse ;  /* 0x0000004d1c4f7220 */ /* 0x080fe20000410000 */
[----:B------:R-:W-:Y:S01]  /*35c0*/  FMUL.FTZ R76, R36, R76 ;  /* 0x0000004c244c7220 */ /* 0x000fe20000410000 */
[C---:B------:R-:W-:Y:S01]  /*35d0*/  FMUL.FTZ R77, R34.reuse, R77 ;  /* 0x0000004d224d7220 */ /* 0x040fe20000410000 */
[----:B------:R-:W-:Y:S02]  /*35e0*/  HADD2.F32 R43, -RZ, R43.H0_H0 ;  /* 0x2000002bff2b7230 */ /* 0x000fe40000004100 */
[-C--:B------:R-:W-:Y:S01]  /*35f0*/  FFMA.FTZ R79, R34, R9.reuse, -R79 ;  /* 0x00000009224f7223 */ /* 0x080fe2000001084f */
[----:B------:R-:W-:Y:S02]  /*3600*/  HADD2.F32 R42, -RZ, R42.H0_H0 ;  /* 0x2000002aff2a7230 */ /* 0x000fe40000004100 */
[----:B------:R-:W-:Y:S01]  /*3610*/  FFMA.FTZ R36, R28, R9, R77 ;  /* 0x000000091c247223 */ /* 0x000fe2000001004d */
[----:B------:R-:W-:-:S02]  /*3620*/  HADD2.F32 R28, -RZ, R11.H0_H0 ;  /* 0x2000000bff1c7230 */ /* 0x000fc40000004100 */
[----:B------:R-:W-:Y:S01]  /*3630*/  FFMA.FTZ R83, R35, R41, R76 ;  /* 0x0000002923537223 */ /* 0x000fe2000001004c */
[--C-:B------:R-:W-:Y:S02]  /*3640*/  HADD2.F32 R9, -RZ, R10.reuse.H0_H0 ;  /* 0x2000000aff097230 */ /* 0x100fe40000004100 */
[----:B------:R-:W-:Y:S02]  /*3650*/  HADD2.F32 R11, -RZ, R11.H1_H1 ;  /* 0x3000000bff0b7230 */ /* 0x000fe40000004100 */
[-C--:B------:R-:W-:Y:S01]  /*3660*/  FMUL.FTZ R76, R28, R43.reuse ;  /* 0x0000002b1c4c7220 */ /* 0x080fe20000410000 */
[----:B------:R-:W-:Y:S02]  /*3670*/  HADD2.F32 R10, -RZ, R10.H1_H1 ;  /* 0x3000000aff0a7230 */ /* 0x000fe40000004100 */
[----:B------:R-:W-:Y:S01]  /*3680*/  FMUL.FTZ R35, R9, R42 ;  /* 0x0000002a09237220 */ /* 0x000fe20000410000 */
[----:B------:R-:W-:Y:S02]  /*3690*/  HADD2.F32 R40, -RZ, R40.H0_H0 ;  /* 0x20000028ff287230 */ /* 0x000fe40000004100 */
[----:B------:R-:W-:Y:S01]  /*36a0*/  FMUL.FTZ R41, R11, R43 ;  /* 0x0000002b0b297220 */ /* 0x000fe20000410000 */
[----:B------:R-:W-:-:S02]  /*36b0*/  HADD2.F32 R37, -RZ, R37.H0_H0 ;  /* 0x20000025ff257230 */ /* 0x000fc40000004100 */
[----:B------:R-:W-:Y:S01]  /*36c0*/  FMUL.FTZ R34, R10, R42 ;  /* 0x0000002a0a227220 */ /* 0x000fe20000410000 */
[----:B------:R-:W-:Y:S01]  /*36d0*/  F2FP.SATFINITE.E4M3.F32.PACK_AB_MERGE_C R36, R36, R79, RZ ;  /* 0x0000004f2424723e */ /* 0x000fe200048070ff */
[-C--:B------:R-:W-:Y:S01]  /*36e0*/  FFMA.FTZ R41, R28, R40.reuse, -R41 ;  /* 0x000000281c297223 */ /* 0x080fe20000010829 */
[----:B------:R-:W-:Y:S01]  /*36f0*/  FFMA.FTZ R76, R11, R40, R76 ;  /* 0x000000280b4c7223 */ /* 0x000fe2000001004c */
[-C--:B------:R-:W-:Y:S01]  /*3700*/  FFMA.FTZ R34, R9, R37.reuse, -R34 ;  /* 0x0000002509227223 */ /* 0x080fe20000010822 */
[----:B------:R-:W-:Y:S01]  /*3710*/  FFMA.FTZ R35, R10, R37, R35 ;  /* 0x000000250a237223 */ /* 0x000fe20000010023 */
[----:B------:R-:W-:Y:S02]  /*3720*/  F2FP.SATFINITE.E4M3.F32.PACK_AB_MERGE_C R78, R83, R78, RZ ;  /* 0x0000004e534e723e */ /* 0x000fe400048070ff */
[----:B------:R-:W-:Y:S02]  /*3730*/  F2FP.SATFINITE.E4M3.F32.PACK_AB_MERGE_C R9, R29, R8, R84 ;  /* 0x000000081d09723e */ /* 0x000fe40004807054 */
[----:B------:R-:W-:-:S02]  /*3740*/  F2FP.SATFINITE.E4M3.F32.PACK_AB_MERGE_C R8, R31, R30, R82 ;  /* 0x0000001e1f08723e */ /* 0x000fc40004807052 */
[----:B------:R-:W-:Y:S02]  /*3750*/  F2FP.SATFINITE.E4M3.F32.PACK_AB_MERGE_C R10, R35, R34, R36 ;  /* 0x00000022230a723e */ /* 0x000fe40004807024 */
[----:B------:R-:W-:-:S07]  /*3760*/  F2FP.SATFINITE.E4M3.F32.PACK_AB_MERGE_C R11, R76, R41, R78 ;  /* 0x000000294c0b723e */ /* 0x000fce000480704e */
.L_x_1883:
[----:B------:R-:W-:Y:S05]  /*3770*/  BSYNC B2 ;  /* 0x0000000000027941 */ /* 0x000fea0003800000 */
.L_x_1882:
[----:B--2---:R2:W-:Y:S02]  /*3780*/  STG.E.128 desc[UR40][R32.64+0x20], R8 ;  /* 0x0000200820007986 */ /* 0x0045e4000c101d28 */
.L_x_1881:
[----:B------:R-:W-:Y:S05]  /*3790*/  BSYNC B1 ;  /* 0x0000000000017941 */ /* 0x000fea0003800000 */
.L_x_1880:
[----:B------:R-:W-:Y:S05]  /*37a0*/  @P1 BRA `(.L_x_1875) ;  /* 0x0000002800bc1947 */ /* 0x000fea0003800000 */
[----:B-12---:R-:W1:Y:S01]  /*37b0*/  S2R R8, SR_TID.X ;  /* 0x0000000000087919 */ /* 0x006e620000002100 */
[----:B------:R-:W-:Y:S01]  /*37c0*/  BSSY B1, `(.L_x_1884) ;  /* 0x0000071000017945 */ /* 0x000fe20003800000 */
[----:B-1----:R-:W-:-:S05]  /*37d0*/  VIADD R9, R8, 0xffffff80 ;  /* 0xffffff8008097836 */ /* 0x002fca0000000000 */
[----:B------:R-:W-:-:S04]  /*37e0*/  LEA.HI R8, R9, R9, RZ, 0x1 ;  /* 0x0000000909087211 */ /* 0x000fc800078f08ff */
[----:B------:R-:W-:-:S04]  /*37f0*/  LOP3.LUT R8, R8, 0xfffffffe, RZ, 0xc0, !PT ;  /* 0xfffffffe08087812 */ /* 0x000fc800078ec0ff */
[----:B------:R-:W-:-:S05]  /*3800*/  IADD3 R8, R9, -R8, RZ ;  /* 0x8000000809087210 */ /* 0x000fca0007ffe0ff */
[----:B------:R-:W-:-:S04]  /*3810*/  IMAD.SHL.U32 R8, R8, 0x8, RZ ;  /* 0x0000000808087824 */ /* 0x000fc800078e00ff */
[----:B------:R-:W-:Y:S02]  /*3820*/  VIADD R29, R8, 0x20 ;  /* 0x00000020081d7836 */ /* 0x000fe40000000000 */
[----:B------:R1:W2:Y:S03]  /*3830*/  LDS.128 R8, [R87+0x15800] ;  /* 0x0158000057087984 */ /* 0x0002a60000000c00 */
        /* <DEDUP_REMOVED lines=105> */
.L_x_1885:
[----:B------:R-:W-:Y:S05]  /*3ed0*/  BSYNC B1 ;  /* 0x0000000000017941 */ /* 0x000fea0003800000 */
.L_x_1884:
[----:B--2---:R3:W-:Y:S01]  /*3ee0*/  STG.E.128 desc[UR40][R32.64+0x40], R8 ;  /* 0x0000400820007986 */ /* 0x0047e2000c101d28 */
[----:B------:R-:W-:Y:S05]  /*3ef0*/  BRA `(.L_x_1875) ;  /* 0x0000002000e87947 */ /* 0x000fea0003800000 */
.L_x_1869:
        /* <DEDUP_REMOVED lines=18> */
[----:B------:R-:W-:-:S02]  /*4020*/  CS2R R30, SRZ ;  /* 0x00000000001e7805 */ /* 0x000fc4000001ff00 */
[----:B------:R-:W-:Y:S02]  /*4030*/  IADD3 R38, P3, P5, R48, UR6, R38 ;  /* 0x0000000630267c10 */ /* 0x000fe4000fd7e026 */
[----:B------:R-:W-:Y:S02]  /*4040*/  CS2R R28, SRZ ;  /* 0x00000000001c7805 */ /* 0x000fe4000001ff00 */
[----:B------:R-:W-:Y:S02]  /*4050*/  IADD3.X R39, R5, UR7, R43, P3, P5 ;  /* 0x0000000705277c10 */ /* 0x000fe40009fea42b */
[-C--:B------:R-:W-:Y:S02]  /*4060*/  ISETP.GE.AND P3, PT, R157, R90.reuse, PT ;  /* 0x0000005a9d00720c */ /* 0x080fe40003f66270 */
[----:B------:R-:W-:-:S11]  /*4070*/  ISETP.GE.AND P5, PT, R78, R90, PT ;  /* 0x0000005a4e00720c */ /* 0x000fd60003fa6270 */
[----:B------:R0:W5:Y:S04]  /*4080*/  @!P3 LDG.E.128 R12, desc[UR40][R40.64] ;  /* 0x00000028280cb981 */ /* 0x000168000c1e1d00 */
[----:B------:R0:W5:Y:S04]  /*4090*/  @!P5 LDG.E.128 R8, desc[UR40][R40.64+0x20] ;  /* 0x000020282808d981 */ /* 0x000168000c1e1d00 */
[----:B------:R0:W5:Y:S04]  /*40a0*/  @!P3 LDG.E.128 R32, desc[UR40][R38.64] ;  /* 0x000000282620b981 */ /* 0x000168000c1e1d00 */
[----:B------:R0:W5:Y:S02]  /*40b0*/  @!P5 LDG.E.128 R28, desc[UR40][R38.64+0x20] ;  /* 0x00002028261cd981 */ /* 0x000164000c1e1d00 */
.L_x_1887:
[----:B------:R-:W-:Y:S05]  /*40c0*/  BSYNC B1 ;  /* 0x0000000000017941 */ /* 0x000fea0003800000 */
.L_x_1886:
        /* <DEDUP_REMOVED lines=11> */
.L_x_1888:
[----:B------:R-:W-:Y:S01]  /*4180*/  IMAD R86, R17, 0x8, R16 ;  /* 0x0000000811567824 */ /* 0x000fe200078e0210 */
[----:B------:R-:W-:Y:S01]  /*4190*/  SHF.L.U32 R89, R156, 0x1f, RZ ;  /* 0x0000001f9c597819 */ /* 0x000fe200000006ff */
[----:B------:R-:W-:Y:S03]  /*41a0*/  BSSY B1, `(.L_x_1889) ;  /* 0x0000003000017945 */ /* 0x000fe60003800000 */
[----:B------:R-:W1:Y:S02]  /*41b0*/  SYNCS.PHASECHK.TRANS64.TRYWAIT P5, [R86+URZ+0x19c90], R89 ;  /* 0x019c9059560075a7 */ /* 0x000e6400080a017f */
[----:B-1----:R-:W-:Y:S05]  /*41c0*/  @!P5 BRA `(.L_x_1890) ;  /* 0x0000018000f8d947 */ /* 0x002fea0003800000 */
.L_x_2130:
[----:B------:R-:W-:Y:S05]  /*41d0*/  BSYNC B1 ;  /* 0x0000000000017941 */ /* 0x000fea0003800000 */
.L_x_1889:
        /* <DEDUP_REMOVED lines=13> */
[----:B------:R-:W2:Y:S04]  /*42b0*/  LDL R42, [R1+0x4] ;  /* 0x00000400012a7983 */ /* 0x000ea80000100800 */
[----:B------:R-:W3:Y:S04]  /*42c0*/  LDL R41, [R1+0x5c] ;  /* 0x00005c0001297983 */ /* 0x000ee80000100800 */
[----:B------:R-:W4:Y:S01]  /*42d0*/  LDL R39, [R1+0xc] ;  /* 0x00000c0001277983 */ /* 0x000f220000100800 */
[----:B------:R-:W-:Y:S01]  /*42e0*/  ISETP.GE.AND P5, PT, R157, R81, PT ;  /* 0x000000519d00720c */ /* 0x000fe20003fa6270 */
[----:B------:R-:W-:Y:S03]  /*42f0*/  BSSY B2, `(.L_x_1893) ;  /* 0x00000eb000027945 */ /* 0x000fe60003800000 */
[----:B------:R-:W-:-:S02]  /*4300*/  SEL R36, R61, R98, !P5 ;  /* 0x000000623d247207 */ /* 0x000fc40006800000 */
[----:B------:R-:W-:Y:S02]  /*4310*/  IADD3 R83, P4, P5, R58, R78, R20 ;  /* 0x0000004e3a537210 */ /* 0x000fe40007d9e014 */
        /* <DEDUP_REMOVED lines=29> */
[----:B------:R-:W-:Y:S02]  /*44f0*/  LOP3.LUT R103, R13, 0xff0000ff, RZ, 0xc0, !PT ;  /* 0xff0000ff0d677812 */ /* 0x000fe400078ec0ff */
[----:B------:R-:W-:Y:S01]  /*4500*/  SHF.R.U32.HI R104, RZ, 0x8, R33 ;  /* 0x00000008ff687819 */ /* 0x000fe20000011621 */
[----:B------:R-:W-:Y:S01]  /*4510*/  IMAD.SHL.U32 R34, R34, 0x100, RZ ;  /* 0x0000010022227824 */ /* 0x000fe200078e00ff */
[----:B------:R-:W-:Y:S02]  /*4520*/  SHF.R.U32.HI R105, RZ, 0x8, R15 ;  /* 0x00000008ff697819 */ /* 0x000fe4000001160f */
[----:B------:R-:W-:Y:S02]  /*4530*/  SHF.R.U32.HI R14, RZ, 0x10, R13 ;  /* 0x00000010ff0e7819 */ /* 0x000fe4000001160d */
[----:B------:R-:W-:-:S02]  /*4540*/  SHF.R.U32.HI R12, RZ, 0x10, R15 ;  /* 0x00000010ff0c7819 */ /* 0x000fc4000001160f */
[----:B------:R-:W-:Y:S01]  /*4550*/  LOP3.LUT R32, R15, 0xff0000ff, RZ, 0xc0, !PT ;  /* 0xff0000ff0f207812 */ /* 0x000fe200078ec0ff */
[----:B------:R-:W-:Y:S01]  /*4560*/  IMAD.U32 R14, R14, 0x10000, RZ ;  /* 0x000100000e0e7824 */ /* 0x000fe200078e00ff */
[----:B------:R-:W-:Y:S01]  /*4570*/  SHF.R.U32.HI R102, RZ, 0x8, R35 ;  /* 0x00000008ff667819 */ /* 0x000fe20000011623 */
[----:B------:R-:W-:Y:S01]  /*4580*/  IMAD.U32 R12, R12, 0x10000, RZ ;  /* 0x000100000c0c7824 */ /* 0x000fe200078e00ff */
[----:B------:R-:W-:Y:S01]  /*4590*/  LOP3.LUT R103, R103, 0xff00, R34, 0xf8, !PT ;  /* 0x0000ff0067677812 */ /* 0x000fe200078ef822 */
[----:B------:R-:W-:Y:S01]  /*45a0*/  IMAD.SHL.U32 R34, R104, 0x100, RZ ;  /* 0x0000010068227824 */ /* 0x000fe200078e00ff */
[----:B------:R-:W-:Y:S01]  /*45b0*/  SHF.R.U32.HI R13, RZ, 0x10, R33 ;  /* 0x00000010ff0d7819 */ /* 0x000fe20000011621 */
[----:B------:R-:W-:Y:S01]  /*45c0*/  IMAD.SHL.U32 R102, R102, 0x100, RZ ;  /* 0x0000010066667824 */ /* 0x000fe200078e00ff */
[----:B------:R-:W-:Y:S02]  /*45d0*/  SHF.R.U32.HI R15, RZ, 0x10, R35 ;  /* 0x00000010ff0f7819 */ /* 0x000fe40000011623 */
[----:B------:R-:W-:Y:S01]  /*45e0*/  LOP3.LUT R107, R35, 0xff0000ff, RZ, 0xc0, !PT ;  /* 0xff0000ff236b7812 */ /* 0x000fe200078ec0ff */
[----:B------:R-:W-:Y:S01]  /*45f0*/  IMAD.U32 R13, R13, 0x10000, RZ ;  /* 0x000100000d0d7824 */ /* 0x000fe200078e00ff */
[----:B------:R-:W-:-:S02]  /*4600*/  LOP3.LUT R33, R33, 0xff0000ff, RZ, 0xc0, !PT ;  /* 0xff0000ff21217812 */ /* 0x000fc400078ec0ff */
[----:B------:R-:W-:Y:S02]  /*4610*/  SHF.L.U32 R35, R105, 0x8, RZ ;  /* 0x0000000869237819 */ /* 0x000fe400000006ff */
[----:B------:R-:W-:Y:S02]  /*4620*/  LOP3.LUT R108, R33, 0xff00, R34, 0xf8, !PT ;  /* 0x0000ff00216c7812 */ /* 0x000fe400078ef822 */
[----:B------:R-:W-:Y:S02]  /*4630*/  LOP3.LUT R105, R32, 0xff00, R35, 0xf8, !PT ;  /* 0x0000ff0020697812 */ /* 0x000fe400078ef823 */
[----:B------:R-:W-:Y:S02]  /*4640*/  F2FP.F16.E4M3.UNPACK_B R106, R100.H1 ;  /* 0x00000064ff6a723e */ /* 0x000fe400030006ff */
[----:B--2---:R-:W-:Y:S02]  /*4650*/  F2FP.F16.E4M3.UNPACK_B R34, R40.H1 ;  /* 0x00000028ff22723e */ /* 0x004fe400030006ff */
[----:B0-----:R-:W-:Y:S01]  /*4660*/  F2FP.F16.E4M3.UNPACK_B R35, R36.H1 ;  /* 0x00000024ff23723e */ /* 0x001fe200030006ff */
[----:B------:R-:W-:Y:S01]  /*4670*/  HADD2.F32 R104, -RZ, R106.H0_H0 ;  /* 0x2000006aff687230 */ /* 0x000fe20000004100 */
[----:B------:R-:W-:Y:S01]  /*4680*/  LOP3.LUT R110, R107, 0xff00, R102, 0xf8, !PT ;  /* 0x0000ff006b6e7812 */ /* 0x000fe200078ef866 */
[----:B------:R-:W-:Y:S01]  /*4690*/  HADD2.F32 R32, -RZ, R34.H0_H0 ;  /* 0x20000022ff207230 */ /* 0x000fe20000004100 */
[----:B------:R-:W-:Y:S01]  /*46a0*/  F2FP.F16.E4M3.UNPACK_B R102, R101.H1 ;  /* 0x00000065ff66723e */ /* 0x000fe200030006ff */
[--C-:B------:R-:W-:Y:S01]  /*46b0*/  HADD2.F32 R33, -RZ, R35.reuse.H0_H0 ;  /* 0x20000023ff217230 */ /* 0x100fe20000004100 */
[----:B------:R-:W-:Y:S01]  /*46c0*/  LOP3.LUT R14, R103, 0xff0000, R14, 0xf8, !PT ;  /* 0x00ff0000670e7812 */ /* 0x000fe200078ef80e */
[----:B------:R-:W-:Y:S01]  /*46d0*/  HADD2.F32 R35, -RZ, R35.H1_H1 ;  /* 0x30000023ff237230 */ /* 0x000fe20000004100 */
[----:B------:R-:W-:Y:S01]  /*46e0*/  LOP3.LUT R12, R105, 0xff0000, R12, 0xf8, !PT ;  /* 0x00ff0000690c7812 */ /* 0x000fe200078ef80c */
[----:B------:R-:W-:-:S02]  /*46f0*/  IMAD.U32 R105, R15, 0x10000, RZ ;  /* 0x000100000f697824 */ /* 0x000fc400078e00ff */
[-C--:B------:R-:W-:Y:S01]  /*4700*/  FMUL.FTZ R112, R32, R104.reuse ;  /* 0x0000006820707220 */ /* 0x080fe20000410000 */
[----:B------:R-:W-:Y:S02]  /*4710*/  HADD2.F32 R103, -RZ, R102.H0_H0 ;  /* 0x20000066ff677230 */ /* 0x000fe40000004100 */
[C---:B------:R-:W-:Y:S01]  /*4720*/  FMUL.FTZ R107, R33.reuse, R104 ;  /* 0x00000068216b7220 */ /* 0x040fe20000410000 */
[----:B------:R-:W-:Y:S01]  /*4730*/  LOP3.LUT R15, R108, 0xff0000, R13, 0xf8, !PT ;  /* 0x00ff00006c0f7812 */ /* 0x000fe200078ef80d */
[----:B------:R-:W-:Y:S01]  /*4740*/  HADD2.F32 R108, -RZ, R106.H1_H1 ;  /* 0x3000006aff6c7230 */ /* 0x000fe20000004100 */
[----:B------:R-:W-:Y:S01]  /*4750*/  F2FP.F16.E4M3.UNPACK_B R106, R100 ;  /* 0x00000064ff6a723e */ /* 0x000fe200020006ff */
[----:B------:R-:W-:Y:S01]  /*4760*/  HADD2.F32 R104, -RZ, R102.H1_H1 ;  /* 0x30000066ff687230 */ /* 0x000fe20000004100 */
[----:B------:R-:W-:Y:S01]  /*4770*/  F2FP.F16.E4M3.UNPACK_B R100, R40 ;  /* 0x00000028ff64723e */ /* 0x000fe200020006ff */
[-C--:B------:R-:W-:Y:S01]  /*4780*/  FFMA.FTZ R33, R33, R103.reuse, -R112 ;  /* 0x0000006721217223 */ /* 0x080fe20000010870 */
[----:B------:R-:W-:Y:S01]  /*4790*/  FFMA.FTZ R32, R32, R103, R107 ;  /* 0x0000006720207223 */ /* 0x000fe2000001006b */
[----:B------:R-:W-:Y:S01]  /*47a0*/  F2FP.F16.E4M3.UNPACK_B R102, R36 ;  /* 0x00000024ff66723e */ /* 0x000fe200020006ff */
[----:B------:R-:W-:Y:S01]  /*47b0*/  HADD2.F32 R107, -RZ, R106.H0_H0 ;  /* 0x2000006aff6b7230 */ /* 0x000fe20000004100 */
[----:B------:R-:W-:Y:S01]  /*47c0*/  F2FP.F16.E4M3.UNPACK_B R103, R101 ;  /* 0x00000065ff67723e */ /* 0x000fe200020006ff */
[----:B------:R-:W-:Y:S01]  /*47d0*/  HADD2.F32 R101, -RZ, R34.H1_H1 ;  /* 0x30000022ff657230 */ /* 0x000fe20000004100 */
[----:B------:R-:W-:Y:S01]  /*47e0*/  LOP3.LUT R13, R110, 0xff0000, R105, 0xf8, !PT ;  /* 0x00ff00006e0d7812 */ /* 0x000fe200078ef869 */
[----:B------:R-:W-:-:S02]  /*47f0*/  HADD2.F32 R40, -RZ, R100.H0_H0 ;  /* 0x20000064ff287230 */ /* 0x000fc40000004100 */
[----:B------:R-:W-:Y:S02]  /*4800*/  HADD2.F32 R36, -RZ, R102.H0_H0 ;  /* 0x20000066ff247230 */ /* 0x000fe40000004100 */
[-C--:B------:R-:W-:Y:S01]  /*4810*/  FMUL.FTZ R34, R101, R108.reuse ;  /* 0x0000006c65227220 */ /* 0x080fe20000410000 */
[C---:B------:R-:W-:Y:S01]  /*4820*/  FMUL.FTZ R108, R35.reuse, R108 ;  /* 0x0000006c236c7220 */ /* 0x040fe20000410000 */
[--C-:B------:R-:W-:Y:S02]  /*4830*/  HADD2.F32 R105, -RZ, R103.reuse.H0_H0 ;  /* 0x20000067ff697230 */ /* 0x100fe40000004100 */
[-C--:B------:R-:W-:Y:S01]  /*4840*/  FMUL.FTZ R109, R40, R107.reuse ;  /* 0x0000006b286d7220 */ /* 0x080fe20000410000 */
[----:B------:R-:W-:Y:S01]  /*4850*/  FMUL.FTZ R107, R36, R107 ;  /* 0x0000006b246b7220 */ /* 0x000fe20000410000 */
[-C--:B------:R-:W-:Y:S01]  /*4860*/  FFMA.FTZ R34, R35, R104.reuse, -R34 ;  /* 0x0000006823227223 */ /* 0x080fe20000010822 */
[----:B------:R-:W-:Y:S01]  /*4870*/  FFMA.FTZ R35, R101, R104, R108 ;  /* 0x0000006865237223 */ /* 0x000fe2000001006c */
[----:B------:R-:W-:-:S02]  /*4880*/  HADD2.F32 R108, -RZ, R103.H1_H1 ;  /* 0x30000067ff6c7230 */ /* 0x000fc40000004100 */
[-C--:B------:R-:W-:Y:S01]  /*4890*/  FFMA.FTZ R36, R36, R105.reuse, -R109 ;  /* 0x0000006924247223 */ /* 0x080fe2000001086d */
[----:B------:R-:W-:Y:S01]  /*48a0*/  FFMA.FTZ R40, R40, R105, R107 ;  /* 0x0000006928287223 */ /* 0x000fe2000001006b */
[----:B------:R-:W-:Y:S01]  /*48b0*/  HADD2.F32 R101, -RZ, R106.H1_H1 ;  /* 0x3000006aff657230 */ /* 0x000fe20000004100 */
[----:B------:R-:W-:Y:S01]  /*48c0*/  F2FP.F16.E4M3.UNPACK_B R109, R97.H1 ;  /* 0x00000061ff6d723e */ /* 0x000fe200030006ff */
[----:B------:R-:W-:Y:S01]  /*48d0*/  HADD2.F32 R103, -RZ, R100.H1_H1 ;  /* 0x30000064ff677230 */ /* 0x000fe20000004100 */
[----:B------:R-:W-:Y:S01]  /*48e0*/  F2FP.F16.E4M3.UNPACK_B R105, R42.H1 ;  /* 0x0000002aff69723e */ /* 0x000fe200030006ff */
[----:B------:R-:W-:Y:S01]  /*48f0*/  HADD2.F32 R102, -RZ, R102.H1_H1 ;  /* 0x30000066ff667230 */ /* 0x000fe20000004100 */
[----:B------:R-:W-:Y:S01]  /*4900*/  F2FP.F16.E4M3.UNPACK_B R106, R38.H1 ;  /* 0x00000026ff6a723e */ /* 0x000fe200030006ff */
[----:B------:R-:W-:Y:S01]  /*4910*/  HADD2.F32 R110, -RZ, R109.H0_H0 ;  /* 0x2000006dff6e7230 */ /* 0x000fe20000004100 */
[----:B------:R-:W-:Y:S01]  /*4920*/  F2FP.F16.E4M3.UNPACK_B R104, R99.H1 ;  /* 0x00000063ff68723e */ /* 0x000fe200030006ff */
[----:B------:R-:W-:Y:S01]  /*4930*/  FMUL.FTZ R111, R103, R101 ;  /* 0x00000065676f7220 */ /* 0x000fe20000410000 */
[----:B------:R-:W-:-:S02]  /*4940*/  HADD2.F32 R107, -RZ, R105.H0_H0 ;  /* 0x20000069ff6b7230 */ /* 0x000fc40000004100 */
[C---:B------:R-:W-:Y:S01]  /*4950*/  FMUL.FTZ R112, R102.reuse, R101 ;  /* 0x0000006566707220 */ /* 0x040fe20000410000 */
[----:B------:R-:W-:Y:S02]  /*4960*/  HADD2.F32 R100, -RZ, R106.H0_H0 ;  /* 0x2000006aff647230 */ /* 0x000fe40000004100 */
[-C--:B------:R-:W-:Y:S01]  /*4970*/  FFMA.FTZ R101, R102, R108.reuse, -R111 ;  /* 0x0000006c66657223 */ /* 0x080fe2000001086f */
[----:B------:R-:W-:Y:S02]  /*4980*/  HADD2.F32 R102, -RZ, R104.H0_H0 ;  /* 0x20000068ff667230 */ /* 0x000fe40000004100 */
[----:B------:R-:W-:Y:S01]  /*4990*/  FFMA.FTZ R103, R103, R108, R112 ;  /* 0x0000006c67677223 */ /* 0x000fe20000010070 */
[-C--:B------:R-:W-:Y:S01]  /*49a0*/  FMUL.FTZ R111, R107, R110.reuse ;  /* 0x0000006e6b6f7220 */ /* 0x080fe20000410000 */
[----:B------:R-:W-:Y:S01]  /*49b0*/  FMUL.FTZ R108, R100, R110 ;  /* 0x0000006e646c7220 */ /* 0x000fe20000410000 */
[----:B------:R-:W-:Y:S01]  /*49c0*/  HADD2.F32 R110, -RZ, R109.H1_H1 ;  /* 0x3000006dff6e7230 */ /* 0x000fe20000004100 */
[----:B------:R-:W-:Y:S01]  /*49d0*/  F2FP.F16.E4M3.UNPACK_B R109, R97 ;  /* 0x00000061ff6d723e */ /* 0x000fe200020006ff */
[----:B------:R-:W-:-:S02]  /*49e0*/  HADD2.F32 R105, -RZ, R105.H1_H1 ;  /* 0x30000069ff697230 */ /* 0x000fc40000004100 */
[-C--:B------:R-:W-:Y:S01]  /*49f0*/  FFMA.FTZ R100, R100, R102.reuse, -R111 ;  /* 0x0000006664647223 */ /* 0x080fe2000001086f */
[----:B------:R-:W-:Y:S01]  /*4a00*/  FFMA.FTZ R102, R107, R102, R108 ;  /* 0x000000666b667223 */ /* 0x000fe2000001006c */
[----:B------:R-:W-:Y:S01]  /*4a10*/  HADD2.F32 R106, -RZ, R106.H1_H1 ;  /* 0x3000006aff6a7230 */ /* 0x000fe20000004100 */
[----:B------:R-:W-:Y:S01]  /*4a20*/  F2FP.F16.E4M3.UNPACK_B R38, R38 ;  /* 0x00000026ff26723e */ /* 0x000fe200020006ff */
[----:B------:R-:W-:Y:S02]  /*4a30*/  HADD2.F32 R108, -RZ, R104.H1_H1 ;  /* 0x30000068ff6c7230 */ /* 0x000fe40000004100 */
[----:B------:R-:W-:Y:S01]  /*4a40*/  FMUL.FTZ R107, R105, R110 ;  /* 0x0000006e696b7220 */ /* 0x000fe20000410000 */
[----:B------:R-:W-:Y:S01]  /*4a50*/  F2FP.F16.E4M3.UNPACK_B R104, R42 ;  /* 0x0000002aff68723e */ /* 0x000fe200020006ff */
[C---:B------:R-:W-:Y:S01]  /*4a60*/  FMUL.FTZ R110, R106.reuse, R110 ;  /* 0x0000006e6a6e7220 */ /* 0x040fe20000410000 */
[----:B------:R-:W-:Y:S02]  /*4a70*/  HADD2.F32 R111, -RZ, R109.H0_H0 ;  /* 0x2000006dff6f7230 */ /* 0x000fe40000004100 */
[----:B------:R-:W-:Y:S01]  /*4a80*/  FFMA.FTZ R97, R106, R108, -R107 ;  /* 0x0000006c6a617223 */ /* 0x000fe2000001086b */
[----:B------:R-:W-:Y:S01]  /*4a90*/  F2FP.F16.E4M3.UNPACK_B R107, R99 ;  /* 0x00000063ff6b723e */ /* 0x000fe200020006ff */
[----:B------:R-:W-:-:S02]  /*4aa0*/  HADD2.F32 R106, -RZ, R104.H0_H0 ;  /* 0x20000068ff6a7230 */ /* 0x000fc40000004100 */
[----:B------:R-:W-:Y:S01]  /*4ab0*/  FFMA.FTZ R105, R105, R108, R110 ;  /* 0x0000006c69697223 */ /* 0x000fe2000001006e */
[----:B------:R-:W-:Y:S01]  /*4ac0*/  HADD2.F32 R108, -RZ, R109.H1_H1 ;  /* 0x3000006dff6c7230 */ /* 0x000fe20000004100 */
[----:B------:R-:W-:Y:S01]  /*4ad0*/  F2FP.SATFINITE.E4M3.F32.PACK_AB_MERGE_C R33, R34, R33, RZ ;  /* 0x000000212221723e */ /* 0x000fe200048070ff */
[--C-:B------:R-:W-:Y:S02]  /*4ae0*/  HADD2.F32 R42, -RZ, R38.reuse.H0_H0 ;  /* 0x20000026ff2a7230 */ /* 0x100fe40000004100 */
[----:B------:R-:W-:Y:S01]  /*4af0*/  FMUL.FTZ R113, R106, R111 ;  /* 0x0000006f6a717220 */ /* 0x000fe20000410000 */
[----:B------:R-:W-:Y:S01]  /*4b00*/  HADD2.F32 R109, -RZ, R107.H0_H0 ;  /* 0x2000006bff6d7230 */ /* 0x000fe20000004100 */
[----:B------:R-:W-:Y:S01]  /*4b10*/  F2FP.SATFINITE.E4M3.F32.PACK_AB_MERGE_C R32, R35, R32, RZ ;  /* 0x000000202320723e */ /* 0x000fe200048070ff */
[----:B------:R-:W-:Y:S01]  /*4b20*/  HADD2.F32 R99, -RZ, R38.H1_H1 ;  /* 0x30000026ff637230 */ /* 0x000fe20000004100 */
[----:B------:R-:W-:Y:S01]  /*4b30*/  F2FP.SATFINITE.E4M3.F32.PACK_AB_MERGE_C R36, R101, R36, R33 ;  /* 0x000000246524723e */ /* 0x000fe20004807021 */
[----:B------:R-:W-:-:S02]  /*4b40*/  HADD2.F32 R104, -RZ, R104.H1_H1 ;  /* 0x30000068ff687230 */ /* 0x000fc40000004100 */
[C---:B------:R-:W-:Y:S01]  /*4b50*/  FFMA.FTZ R38, R42.reuse, R109, -R113 ;  /* 0x0000006d2a267223 */ /* 0x040fe20000010871 */
[----:B------:R-:W-:Y:S02]  /*4b60*/  HADD2.F32 R107, -RZ, R107.H1_H1 ;  /* 0x3000006bff6b7230 */ /* 0x000fe40000004100 */
[----:B------:R-:W-:Y:S01]  /*4b70*/  FMUL.FTZ R111, R42, R111 ;  /* 0x0000006f2a6f7220 */ /* 0x000fe20000410000 */
[-C--:B------:R-:W-:Y:S01]  /*4b80*/  FMUL.FTZ R113, R99, R108.reuse ;  /* 0x0000006c63717220 */ /* 0x080fe20000410000 */
[----:B------:R-:W-:Y:S01]  /*4b90*/  F2FP.F16.E4M3.UNPACK_B R34, R41 ;  /* 0x00000029ff22723e */ /* 0x000fe200020006ff */
[----:B------:R-:W-:Y:S01]  /*4ba0*/  FMUL.FTZ R110, R104, R108 ;  /* 0x0000006c686e7220 */ /* 0x000fe20000410000 */
[----:B------:R-:W-:Y:S01]  /*4bb0*/  F2FP.F16.E4M3.UNPACK_B R35, R15 ;  /* 0x0000000fff23723e */ /* 0x000fe200020006ff */
[----:B------:R-:W-:Y:S01]  /*4bc0*/  FFMA.FTZ R42, R106, R109, R111 ;  /* 0x0000006d6a2a7223 */ /* 0x000fe2000001006f */
[----:B------:R-:W-:Y:S01]  /*4bd0*/  F2FP.F16.E4M3.UNPACK_B R33, R37 ;  /* 0x00000025ff21723e */ /* 0x000fe200020006ff */
[-C--:B------:R-:W-:Y:S01]  /*4be0*/  FFMA.FTZ R113, R104, R107.reuse, R113 ;  /* 0x0000006b68717223 */ /* 0x080fe20000010071 */
[----:B------:R-:W-:Y:S01]  /*4bf0*/  F2FP.SATFINITE.E4M3.F32.PACK_AB_MERGE_C R100, R97, R100, RZ ;  /* 0x000000646164723e */ /* 0x000fe200048070ff */
[----:B------:R-:W-:Y:S01]  /*4c00*/  FFMA.FTZ R109, R99, R107, -R110 ;  /* 0x0000006b636d7223 */ /* 0x000fe2000001086e */
[----:B------:R-:W-:Y:S01]  /*4c10*/  F2FP.SATFINITE.E4M3.F32.PACK_AB_MERGE_C R40, R103, R40, R32 ;  /* 0x000000286728723e */ /* 0x000fe20004807020 */
[--C-:B------:R-:W-:Y:S01]  /*4c20*/  HADD2.F32 R97, -RZ, R34.reuse.H0_H0 ;  /* 0x20000022ff617230 */ /* 0x100fe20000004100 */
[----:B------:R-:W-:Y:S01]  /*4c30*/  F2FP.SATFINITE.E4M3.F32.PACK_AB_MERGE_C R102, R105, R102, RZ ;  /* 0x000000666966723e */ /* 0x000fe200048070ff */
[----:B------:R-:W-:Y:S01]  /*4c40*/  HADD2.F32 R101, -RZ, R35.H0_H0 ;  /* 0x20000023ff657230 */ /* 0x000fe20000004100 */
[----:B------:R-:W-:Y:S01]  /*4c50*/  F2FP.F16.E4M3.UNPACK_B R99, R14 ;  /* 0x0000000eff63723e */ /* 0x000fe200020006ff */
[----:B------:R-:W-:Y:S01]  /*4c60*/  HADD2.F32 R32, -RZ, R33.H0_H0 ;  /* 0x20000021ff207230 */ /* 0x000fe20000004100 */
[----:B------:R-:W-:Y:S01]  /*4c70*/  F2FP.SATFINITE.E4M3.F32.PACK_AB_MERGE_C R42, R113, R42, R102 ;  /* 0x0000002a712a723e */ /* 0x000fe20004807066 */
        /* <DEDUP_REMOVED lines=13> */
[----:B------:R-:W-:Y:S01]  /*4d50*/  FMUL.FTZ R97, R35, R101 ;  /* 0x0000006523617220 */ /* 0x000fe20000410000 */
[----:B------:R-:W-:Y:S01]  /*4d60*/  F2FP.F16.E4M3.UNPACK_B R101, R15.H1 ;  /* 0x0000000fff65723e */ /* 0x000fe200030006ff */
[----:B------:R-:W-:Y:S01]  /*4d70*/  HADD2.F32 R15, -RZ, R37.H0_H0 ;  /* 0x20000025ff0f7230 */ /* 0x000fe20000004100 */
[----:B------:R-:W-:Y:S01]  /*4d80*/  F2FP.F16.E4M3.UNPACK_B R14, R14.H1 ;  /* 0x0000000eff0e723e */ /* 0x000fe200030006ff */
[----:B------:R-:W-:Y:S01]  /*4d90*/  FFMA.FTZ R34, R34, R99, R97 ;  /* 0x0000006322227223 */ /* 0x000fe20000010061 */
[----:B------:R-:W-:-:S02]  /*4da0*/  HADD2.F32 R97, -RZ, R41.H0_H0 ;  /* 0x20000029ff617230 */ /* 0x000fc40000004100 */
[----:B------:R-:W-:Y:S01]  /*4db0*/  FFMA.FTZ R35, R35, R99, -R100 ;  /* 0x0000006323237223 */ /* 0x000fe20000010864 */
[----:B------:R-:W-:Y:S01]  /*4dc0*/  HADD2.F32 R104, -RZ, R101.H0_H0 ;  /* 0x20000065ff687230 */ /* 0x000fe20000004100 */
[----:B------:R-:W-:Y:S01]  /*4dd0*/  F2FP.F16.E4M3.UNPACK_B R107, R13.H1 ;  /* 0x0000000dff6b723e */ /* 0x000fe200030006ff */
        /* <DEDUP_REMOVED lines=10> */
[C---:B------:R-:W-:Y:S01]  /*4e80*/  FMUL.FTZ R108, R100.reuse, R101 ;  /* 0x00000065646c7220 */ /* 0x040fe20000410000 */
[----:B------:R-:W-:Y:S01]  /*4e90*/  F2FP.F16.E4M3.UNPACK_B R104, R43.H1 ;  /* 0x0000002bff68723e */ /* 0x000fe200030006ff */
[C---:B------:R-:W-:Y:S01]  /*4ea0*/  FMUL.FTZ R101, R37.reuse, R101 ;  /* 0x0000006525657220 */ /* 0x040fe20000410000 */
[----:B------:R-:W-:Y:S01]  /*4eb0*/  F2FP.F16.E4M3.UNPACK_B R43, R13 ;  /* 0x0000000dff2b723e */ /* 0x000fe200020006ff */
[----:B------:R-:W-:Y:S01]  /*4ec0*/  FFMA.FTZ R37, R37, R99, -R108 ;  /* 0x0000006325257223 */ /* 0x000fe2000001086c */
[----:B------:R-:W-:Y:S01]  /*4ed0*/  F2FP.F16.E4M3.UNPACK_B R97, R39 ;  /* 0x00000027ff61723e */ /* 0x000fe200020006ff */
[----:B------:R-:W-:Y:S01]  /*4ee0*/  FFMA.FTZ R100, R100, R99, R101 ;  /* 0x0000006364647223 */ /* 0x000fe20000010065 */
[----:B------:R-:W-:Y:S01]  /*4ef0*/  F2FP.F16.E4M3.UNPACK_B R39, R39.H1 ;  /* 0x00000027ff27723e */ /* 0x000fe200030006ff */
        /* <DEDUP_REMOVED lines=10> */
[----:B------:R-:W-:Y:S01]  /*4fa0*/  HADD2.F32 R103, -RZ, R104.H0_H0 ;  /* 0x20000068ff677230 */ /* 0x000fe20000004100 */
[----:B------:R-:W-:Y:S01]  /*4fb0*/  F2FP.SATFINITE.E4M3.F32.PACK_AB_MERGE_C R15, R100, R15, RZ ;  /* 0x0000000f640f723e */ /* 0x000fe200048070ff */
[----:B------:R-:W-:Y:S02]  /*4fc0*/  HADD2.F32 R106, -RZ, R13.H0_H0 ;  /* 0x2000000dff6a7230 */ /* 0x000fe40000004100 */
[-C--:B------:R-:W-:Y:S01]  /*4fd0*/  FMUL.FTZ R112, R102, R109.reuse ;  /* 0x0000006d66707220 */ /* 0x080fe20000410000 */
[----:B------:R-:W-:Y:S02]  /*4fe0*/  HADD2.F32 R105, -RZ, R12.H0_H0 ;  /* 0x2000000cff697230 */ /* 0x000fe40000004100 */
[----:B------:R-:W-:Y:S01]  /*4ff0*/  FMUL.FTZ R111, R103, R109 ;  /* 0x0000006d676f7220 */ /* 0x000fe20000410000 */
[----:B------:R-:W-:-:S02]  /*5000*/  HADD2.F32 R104, -RZ, R104.H1_H1 ;  /* 0x30000068ff687230 */ /* 0x000fc40000004100 */
[-C--:B------:R-:W-:Y:S01]  /*5010*/  FFMA.FTZ R101, R101, R106.reuse, R108 ;  /* 0x0000006a65657223 */ /* 0x080fe2000001006c */
[----:B------:R-:W-:Y:S02]  /*5020*/  HADD2.F32 R107, -RZ, R107.H1_H1 ;  /* 0x3000006bff6b7230 */ /* 0x000fe40000004100 */
[----:B------:R-:W-:Y:S01]  /*5030*/  FFMA.FTZ R103, R103, R105, R112 ;  /* 0x0000006967677223 */ /* 0x000fe20000010070 */
[----:B------:R-:W-:Y:S02]  /*5040*/  HADD2.F32 R39, -RZ, R39.H1_H1 ;  /* 0x30000027ff277230 */ /* 0x000fe40000004100 */
[----:B------:R-:W-:Y:S01]  /*5050*/  FFMA.FTZ R99, R99, R106, -R110 ;  /* 0x0000006a63637223 */ /* 0x000fe2000001086e */
[----:B------:R-:W-:Y:S02]  /*5060*/  HADD2.F32 R41, -RZ, R41.H1_H1 ;  /* 0x30000029ff297230 */ /* 0x000fe40000004100 */
[----:B------:R-:W-:Y:S01]  /*5070*/  FMUL.FTZ R112, R104, R107 ;  /* 0x0000006b68707220 */ /* 0x000fe20000410000 */
[----:B------:R-:W-:-:S02]  /*5080*/  HADD2.F32 R108, -RZ, R43.H1_H1 ;  /* 0x3000002bff6c7230 */ /* 0x000fc40000004100 */
[----:B------:R-:W-:Y:S01]  /*5090*/  FMUL.FTZ R107, R39, R107 ;  /* 0x0000006b276b7220 */ /* 0x000fe20000410000 */
[----:B------:R-:W-:Y:S02]  /*50a0*/  HADD2.F32 R12, -RZ, R12.H1_H1 ;  /* 0x3000000cff0c7230 */ /* 0x000fe40000004100 */
[----:B------:R-:W-:Y:S01]  /*50b0*/  FFMA.FTZ R102, R102, R105, -R111 ;  /* 0x0000006966667223 */ /* 0x000fe2000001086f */
[----:B------:R-:W-:Y:S02]  /*50c0*/  HADD2.F32 R97, -RZ, R97.H1_H1 ;  /* 0x30000061ff617230 */ /* 0x000fe40000004100 */
[----:B------:R-:W-:Y:S01]  /*50d0*/  FMUL.FTZ R110, R41, R108 ;  /* 0x0000006c296e7220 */ /* 0x000fe20000410000 */
[----:B------:R-:W-:Y:S02]  /*50e0*/  HADD2.F32 R106, -RZ, R13.H1_H1 ;  /* 0x3000000dff6a7230 */ /* 0x000fe40000004100 */
[-C--:B------:R-:W-:Y:S01]  /*50f0*/  FFMA.FTZ R39, R39, R12.reuse, -R112 ;  /* 0x0000000c27277223 */ /* 0x080fe20000010870 */
[----:B------:R-:W-:Y:S01]  /*5100*/  FFMA.FTZ R12, R104, R12, R107 ;  /* 0x0000000c680c7223 */ /* 0x000fe2000001006b */
[----:B------:R-:W-:Y:S01]  /*5110*/  FMUL.FTZ R108, R97, R108 ;  /* 0x0000006c616c7220 */ /* 0x000fe20000410000 */
[----:B------:R-:W-:Y:S01]  /*5120*/  F2FP.SATFINITE.E4M3.F32.PACK_AB_MERGE_C R37, R35, R32, R14 ;  /* 0x000000202325723e */ /* 0x000fe2000480700e */
[----:B------:R-:W-:Y:S01]  /*5130*/  FFMA.FTZ R110, R97, R106, -R110 ;  /* 0x0000006a616e7223 */ /* 0x000fe2000001086e */
[----:B------:R-:W-:Y:S01]  /*5140*/  F2FP.SATFINITE.E4M3.F32.PACK_AB_MERGE_C R39, R39, R102, RZ ;  /* 0x000000662727723e */ /* 0x000fe200048070ff */
[----:B------:R-:W-:Y:S01]  /*5150*/  FFMA.FTZ R108, R41, R106, R108 ;  /* 0x0000006a296c7223 */ /* 0x000fe2000001006c */
[----:B------:R-:W-:-:S02]  /*5160*/  F2FP.SATFINITE.E4M3.F32.PACK_AB_MERGE_C R12, R12, R103, RZ ;  /* 0x000000670c0c723e */ /* 0x000fc400048070ff */
[----:B------:R-:W-:Y:S02]  /*5170*/  F2FP.SATFINITE.E4M3.F32.PACK_AB_MERGE_C R39, R110, R99, R39 ;  /* 0x000000636e27723e */ /* 0x000fe40004807027 */
[----:B------:R-:W-:Y:S02]  /*5180*/  F2FP.SATFINITE.E4M3.F32.PACK_AB_MERGE_C R41, R34, R33, R15 ;  /* 0x000000212229723e */ /* 0x000fe4000480700f */
[----:B------:R-:W-:-:S07]  /*5190*/  F2FP.SATFINITE.E4M3.F32.PACK_AB_MERGE_C R43, R108, R101, R12 ;  /* 0x000000656c2b723e */ /* 0x000fce000480700c */
.L_x_1894:
[----:B------:R-:W-:Y:S05]  /*51a0*/  BSYNC B2 ;  /* 0x0000000000027941 */ /* 0x000fea0003800000 */
.L_x_1893:
[----:B0-----:R0:W-:Y:S04]  /*51b0*/  STG.E.128 desc[UR40][R82.64], R36 ;  /* 0x0000002452007986 */ /* 0x0011e8000c101d28 */
[----:B--2---:R0:W-:Y:S02]  /*51c0*/  @!P4 STG.E.128 desc[UR40][R84.64], R40 ;  /* 0x000000285400c986 */ /* 0x0041e4000c101d28 */
.L_x_1892:
[----:B------:R-:W-:Y:S05]  /*51d0*/  BSYNC B1 ;  /* 0x0000000000017941 */ /* 0x000fea0003800000 */
.L_x_1891:
[----:B------:R-:W-:-:S13]  /*51e0*/  ISETP.NE.AND P4, PT, R45, RZ, PT ;  /* 0x000000ff2d00720c */ /* 0x000fda0003f85270 */
[----:B------:R-:W-:Y:S05]  /*51f0*/  @!P4 BRA `(.L_x_1875) ;  /* 0x000000100028c947 */ /* 0x000fea0003800000 */
[----:B------:R-:W2:Y:S04]  /*5200*/  LDL R32, [R1+0x4] ;  /* 0x0000040001207983 */ /* 0x000ea80000100800 */
[----:B------:R-:W3:Y:S04]  /*5210*/  LDL R15, [R1+0x5c] ;  /* 0x00005c00010f7983 */ /* 0x000ee80000100800 */
[----:B------:R-:W4:Y:S01]  /*5220*/  LDL R14, [R1+0xc] ;  /* 0x00000c00010e7983 */ /* 0x000f220000100800 */
[----:B------:R-:W-:Y:S01]  /*5230*/  SEL R98, R61, R98, !P0 ;  /* 0x000000623d627207 */ /* 0x000fe20004000000 */
[----:B0-----:R-:W-:Y:S01]  /*5240*/  VIADD R40, R157, 0x20 ;  /* 0x000000209d287836 */ /* 0x001fe20000000000 */
[----:B------:R-:W-:Y:S01]  /*5250*/  IADD3 R37, P4, P5, R58, R78, R7 ;  /* 0x0000004e3a257210 */ /* 0x000fe20007d9e007 */
[----:B------:R-:W-:Y:S01]  /*5260*/  BSSY B1, `(.L_x_1895) ;  /* 0x00000e4000017945 */ /* 0x000fe20003800000 */
[----:B------:R-:W-:-:S02]  /*5270*/  SHF.R.S32.HI R13, RZ, 0x1f, R98 ;  /* 0x0000001fff0d7819 */ /* 0x000fc40000011462 */
[----:B------:R-:W-:Y:S02]  /*5280*/  IADD3.X R38, R80, R95, R3, P4, P5 ;  /* 0x0000005f50267210 */ /* 0x000fe400027ea403 */
[----:B------:R-:W-:Y:S02]  /*5290*/  LEA.HI R13, R13, R98, RZ, 0x5 ;  /* 0x000000620d0d7211 */ /* 0x000fe400078f28ff */
[----:B------:R-:W-:Y:S02]  /*52a0*/  ISETP.GE.AND P5, PT, R40, R90, PT ;  /* 0x0000005a2800720c */ /* 0x000fe40003fa6270 */
[----:B------:R-:W-:Y:S02]  /*52b0*/  SHF.R.S32.HI R13, RZ, 0x5, R13 ;  /* 0x00000005ff0d7819 */ /* 0x000fe4000001140d */
        /* <DEDUP_REMOVED lines=19> */
[----:B------:R-:W-:Y:S02]  /*53f0*/  SHF.R.U32.HI R43, RZ, 0x10, R9 ;  /* 0x00000010ff2b7819 */ /* 0x000fe40000011609 */
[----:B------:R-:W-:Y:S02]  /*5400*/  SHF.R.U32.HI R42, RZ, 0x8, R11 ;  /* 0x00000008ff2a7819 */ /* 0x000fe4000001160b */
[----:B------:R-:W-:Y:S02]  /*5410*/  SHF.L.U32 R9, R84, 0x8, RZ ;  /* 0x0000000854097819 */ /* 0x000fe400000006ff */
[----:B------:R-:W-:-:S02]  /*5420*/  SHF.R.U32.HI R41, RZ, 0x8, R31 ;  /* 0x00000008ff297819 */ /* 0x000fc4000001161f */
[----:B------:R-:W-:Y:S02]  /*5430*/  LOP3.LUT R10, R11, 0xff0000ff, RZ, 0xc0, !PT ;  /* 0xff0000ff0b0a7812 */ /* 0x000fe400078ec0ff */
        /* <DEDUP_REMOVED lines=65> */
[-C--:B------:R-:W-:Y:S01]  /*5850*/  F2FP.F16.E4M3.UNPACK_B R38, R14.reuse.H1 ;  /* 0x0000000eff26723e */ /* 0x080fe200030006ff */
[----:B------:R-:W-:Y:S01]  /*5860*/  HADD2.F32 R82, -RZ, R42.H0_H0 ;  /* 0x2000002aff527230 */ /* 0x000fe20000004100 */
[----:B------:R-:W-:Y:S01]  /*5870*/  F2FP.F16.E4M3.UNPACK_B R93, R93 ;  /* 0x0000005dff5d723e */ /* 0x000fe200020006ff */
        /* <DEDUP_REMOVED lines=11> */
[----:B------:R-:W-:Y:S01]  /*5930*/  FMUL.FTZ R99, R83, R90 ;  /* 0x0000005a53637220 */ /* 0x000fe20000410000 */
[----:B------:R-:W-:Y:S01]  /*5940*/  F2FP.F16.E4M3.UNPACK_B R40, R34 ;  /* 0x00000022ff28723e */ /* 0x000fe200020006ff */
[----:B------:R-:W-:Y:S01]  /*5950*/  FMUL.FTZ R90, R42, R90 ;  /* 0x0000005a2a5a7220 */ /* 0x000fe20000410000 */
[----:B------:R-:W-:Y:S01]  /*5960*/  FFMA.FTZ R82, R82, R85, R97 ;  /* 0x0000005552527223 */ /* 0x000fe20000010061 */
[----:B------:R-:W-:Y:S01]  /*5970*/  FFMA.FTZ R101, R42, R84, -R99 ;  /* 0x000000542a657223 */ /* 0x000fe20000010863 */
[----:B------:R-:W-:Y:S01]  /*5980*/  HADD2.F32 R85, -RZ, R93.H0_H0 ;  /* 0x2000005dff557230 */ /* 0x000fe20000004100 */
[----:B------:R-:W-:Y:S01]  /*5990*/  F2FP.SATFINITE.E4M3.F32.PACK_AB_MERGE_C R12, R29, R12, RZ ;  /* 0x0000000c1d0c723e */ /* 0x000fe200048070ff */
[----:B------:R-:W-:-:S02]  /*59a0*/  HADD2.F32 R42, -RZ, R40.H0_H0 ;  /* 0x20000028ff2a7230 */ /* 0x000fc40000004100 */
[----:B------:R-:W-:Y:S01]  /*59b0*/  FFMA.FTZ R103, R83, R84, R90 ;  /* 0x0000005453677223 */ /* 0x000fe2000001005a */
[----:B------:R-:W-:Y:S02]  /*59c0*/  HADD2.F32 R34, -RZ, R14.H0_H0 ;  /* 0x2000000eff227230 */ /* 0x000fe40000004100 */
[----:B------:R-:W-:Y:S01]  /*59d0*/  FFMA.FTZ R43, R43, R92, R94 ;  /* 0x0000005c2b2b7223 */ /* 0x000fe2000001005e */
[----:B------:R-:W-:Y:S02]  /*59e0*/  HADD2.F32 R93, -RZ, R93.H1_H1 ;  /* 0x3000005dff5d7230 */ /* 0x000fe40000004100 */
[----:B------:R-:W-:Y:S01]  /*59f0*/  FMUL.FTZ R97, R42, R85 ;  /* 0x000000552a617220 */ /* 0x000fe20000410000 */
[----:B------:R-:W-:Y:S01]  /*5a00*/  HADD2.F32 R40, -RZ, R40.H1_H1 ;  /* 0x30000028ff287230 */ /* 0x000fe20000004100 */
[----:B------:R-:W-:Y:S01]  /*5a10*/  F2FP.SATFINITE.E4M3.F32.PACK_AB_MERGE_C R28, R31, R28, RZ ;  /* 0x0000001c1f1c723e */ /* 0x000fe200048070ff */
[----:B------:R-:W-:Y:S01]  /*5a20*/  HADD2.F32 R83, -RZ, R91.H0_H0 ;  /* 0x2000005bff537230 */ /* 0x000fe20000004100 */
[----:B------:R-:W-:Y:S01]  /*5a30*/  F2FP.SATFINITE.E4M3.F32.PACK_AB_MERGE_C R12, R41, R30, R12 ;  /* 0x0000001e290c723e */ /* 0x000fe2000480700c */
[----:B------:R-:W-:-:S02]  /*5a40*/  HADD2.F32 R14, -RZ, R14.H1_H1 ;  /* 0x3000000eff0e7230 */ /* 0x000fc40000004100 */
[----:B------:R-:W-:Y:S01]  /*5a50*/  FMUL.FTZ R85, R34, R85 ;  /* 0x0000005522557220 */ /* 0x000fe20000410000 */
[----:B------:R-:W-:Y:S01]  /*5a60*/  F2FP.F16.E4M3.UNPACK_B R31, R33 ;  /* 0x00000021ff1f723e */ /* 0x000fe200020006ff */
[----:B------:R-:W-:Y:S01]  /*5a70*/  HADD2.F32 R91, -RZ, R91.H1_H1 ;  /* 0x3000005bff5b7230 */ /* 0x000fe20000004100 */
[----:B------:R-:W-:Y:S01]  /*5a80*/  F2FP.F16.E4M3.UNPACK_B R30, R11 ;  /* 0x0000000bff1e723e */ /* 0x000fe200020006ff */
[----:B------:R-:W-:Y:S01]  /*5a90*/  FMUL.FTZ R99, R40, R93 ;  /* 0x0000005d28637220 */ /* 0x000fe20000410000 */
[----:B------:R-:W-:Y:S01]  /*5aa0*/  F2FP.F16.E4M3.UNPACK_B R29, R13 ;  /* 0x0000000dff1d723e */ /* 0x000fe200020006ff */
        /* <DEDUP_REMOVED lines=9> */
[----:B------:R-:W-:Y:S01]  /*5b40*/  FFMA.FTZ R93, R40, R91, R93 ;  /* 0x0000005b285d7223 */ /* 0x000fe2000001005d */
[----:B------:R-:W-:Y:S02]  /*5b50*/  HADD2.F32 R40, -RZ, R31.H1_H1 ;  /* 0x3000001fff287230 */ /* 0x000fe40000004100 */
[-C--:B------:R-:W-:Y:S01]  /*5b60*/  FMUL.FTZ R85, R38, R83.reuse ;  /* 0x0000005326557220 */ /* 0x080fe20000410000 */
[----:B------:R-:W-:Y:S02]  /*5b70*/  HADD2.F32 R43, -RZ, R41.H0_H0 ;  /* 0x20000029ff2b7230 */ /* 0x000fe40000004100 */
[C---:B------:R-:W-:Y:S01]  /*5b80*/  FMUL.FTZ R31, R28.reuse, R83 ;  /* 0x000000531c1f7220 */ /* 0x040fe20000410000 */
[----:B------:R-:W-:Y:S01]  /*5b90*/  HADD2.F32 R83, -RZ, R30.H1_H1 ;  /* 0x3000001eff537230 */ /* 0x000fe20000004100 */
[----:B------:R-:W-:Y:S01]  /*5ba0*/  F2FP.F16.E4M3.UNPACK_B R33, R33.H1 ;  /* 0x00000021ff21723e */ /* 0x000fe200030006ff */
[----:B------:R-:W-:Y:S02]  /*5bb0*/  HADD2.F32 R30, -RZ, R29.H1_H1 ;  /* 0x3000001dff1e7230 */ /* 0x000fe40000004100 */
[-C--:B------:R-:W-:Y:S01]  /*5bc0*/  FFMA.FTZ R28, R28, R43.reuse, -R85 ;  /* 0x0000002b1c1c7223 */ /* 0x080fe20000010855 */
[----:B------:R-:W-:Y:S01]  /*5bd0*/  FFMA.FTZ R29, R38, R43, R31 ;  /* 0x0000002b261d7223 */ /* 0x000fe2000001001f */
[----:B------:R-:W-:-:S02]  /*5be0*/  HADD2.F32 R41, -RZ, R41.H1_H1 ;  /* 0x30000029ff297230 */ /* 0x000fc40000004100 */
        /* <DEDUP_REMOVED lines=27> */
[----:B------:R-:W-:Y:S01]  /*5da0*/  F2FP.F16.E4M3.UNPACK_B R33, R15 ;  /* 0x0000000fff21723e */ /* 0x000fe200020006ff */
[----:B------:R-:W-:Y:S01]  /*5db0*/  FFMA.FTZ R14, R14, R91, -R99 ;  /* 0x0000005b0e0e7223 */ /* 0x000fe20000010863 */
[----:B------:R-:W-:Y:S01]  /*5dc0*/  F2FP.F16.E4M3.UNPACK_B R42, R35.H1 ;  /* 0x00000023ff2a723e */ /* 0x000fe200030006ff */
[----:B------:R-:W-:Y:S01]  /*5dd0*/  HADD2.F32 R91, -RZ, R90.H0_H0 ;  /* 0x2000005aff5b7230 */ /* 0x000fe20000004100 */
[----:B------:R-:W-:Y:S01]  /*5de0*/  F2FP.F16.E4M3.UNPACK_B R15, R15.H1 ;  /* 0x0000000fff0f723e */ /* 0x000fe200030006ff */
        /* <DEDUP_REMOVED lines=8> */
[----:B------:R-:W-:Y:S01]  /*5e70*/  HADD2.F32 R43, -RZ, R41.H0_H0 ;  /* 0x20000029ff2b7230 */ /* 0x000fe20000004100 */
[----:B------:R-:W-:Y:S01]  /*5e80*/  F2FP.SATFINITE.E4M3.F32.PACK_AB_MERGE_C R11, R38, R11, RZ ;  /* 0x0000000b260b723e */ /* 0x000fe200048070ff */
[----:B------:R-:W-:-:S02]  /*5e90*/  HADD2.F32 R83, -RZ, R82.H0_H0 ;  /* 0x20000052ff537230 */ /* 0x000fc40000004100 */
[-C--:B------:R-:W-:Y:S01]  /*5ea0*/  FMUL.FTZ R93, R8, R91.reuse ;  /* 0x0000005b085d7220 */ /* 0x080fe20000410000 */
[C---:B------:R-:W-:Y:S01]  /*5eb0*/  FMUL.FTZ R91, R40.reuse, R91 ;  /* 0x0000005b285b7220 */ /* 0x040fe20000410000 */
[----:B------:R-:W-:Y:S02]  /*5ec0*/  HADD2.F32 R42, -RZ, R42.H1_H1 ;  /* 0x3000002aff2a7230 */ /* 0x000fe40000004100 */
[-C--:B------:R-:W-:Y:S01]  /*5ed0*/  FMUL.FTZ R94, R43, R92.reuse ;  /* 0x0000005c2b5e7220 */ /* 0x080fe20000410000 */
[----:B------:R-:W-:Y:S02]  /*5ee0*/  HADD2.F32 R90, -RZ, R90.H1_H1 ;  /* 0x3000005aff5a7230 */ /* 0x000fe40000004100 */
[----:B------:R-:W-:Y:S01]  /*5ef0*/  FFMA.FTZ R93, R40, R83, -R93 ;  /* 0x00000053285d7223 */ /* 0x000fe2000001085d */
[----:B------:R-:W-:Y:S02]  /*5f00*/  HADD2.F32 R15, -RZ, R15.H1_H1 ;  /* 0x3000000fff0f7230 */ /* 0x000fe40000004100 */
[----:B------:R-:W-:Y:S01]  /*5f10*/  FMUL.FTZ R92, R35, R92 ;  /* 0x0000005c235c7220 */ /* 0x000fe20000410000 */
[----:B------:R-:W-:-:S02]  /*5f20*/  HADD2.F32 R84, -RZ, R9.H0_H0 ;  /* 0x20000009ff547230 */ /* 0x000fc40000004100 */
[----:B------:R-:W-:Y:S01]  /*5f30*/  FFMA.FTZ R91, R8, R83, R91 ;  /* 0x00000053085b7223 */ /* 0x000fe2000001005b */
[----:B------:R-:W-:Y:S02]  /*5f40*/  HADD2.F32 R41, -RZ, R41.H1_H1 ;  /* 0x30000029ff297230 */ /* 0x000fe40000004100 */
[----:B------:R-:W-:Y:S01]  /*5f50*/  FMUL.FTZ R98, R42, R90 ;  /* 0x0000005a2a627220 */ /* 0x000fe20000410000 */
[----:B------:R-:W-:Y:S02]  /*5f60*/  HADD2.F32 R40, -RZ, R85.H1_H1 ;  /* 0x30000055ff287230 */ /* 0x000fe40000004100 */
[-C--:B------:R-:W-:Y:S01]  /*5f70*/  FFMA.FTZ R94, R35, R84.reuse, -R94 ;  /* 0x00000054235e7223 */ /* 0x080fe2000001085e */
[----:B------:R-:W-:Y:S02]  /*5f80*/  HADD2.F32 R82, -RZ, R82.H1_H1 ;  /* 0x30000052ff527230 */ /* 0x000fe40000004100 */
[----:B------:R-:W-:Y:S01]  /*5f90*/  FFMA.FTZ R92, R43, R84, R92 ;  /* 0x000000542b5c7223 */ /* 0x000fe2000001005c */
[----:B------:R-:W-:-:S02]  /*5fa0*/  HADD2.F32 R33, -RZ, R33.H1_H1 ;  /* 0x30000021ff217230 */ /* 0x000fc40000004100 */
[----:B------:R-:W-:Y:S01]  /*5fb0*/  FMUL.FTZ R84, R41, R40 ;  /* 0x0000002829547220 */ /* 0x000fe20000410000 */
[----:B------:R-:W-:Y:S02]  /*5fc0*/  HADD2.F32 R8, -RZ, R9.H1_H1 ;  /* 0x30000009ff087230 */ /* 0x000fe40000004100 */
[C---:B------:R-:W-:Y:S01]  /*5fd0*/  FMUL.FTZ R9, R15.reuse, R90 ;  /* 0x0000005a0f097220 */ /* 0x040fe20000410000 */
[----:B------:R-:W-:Y:S01]  /*5fe0*/  FFMA.FTZ R98, R15, R82, -R98 ;  /* 0x000000520f627223 */ /* 0x000fe20000010862 */
[C---:B------:R-:W-:Y:S01]  /*5ff0*/  FMUL.FTZ R40, R33.reuse, R40 ;  /* 0x0000002821287220 */ /* 0x040fe20000410000 */
[----:B------:R-:W-:Y:S01]  /*6000*/  F2FP.SATFINITE.E4M3.F32.PACK_AB_MERGE_C R14, R14, R97, R101 ;  /* 0x000000610e0e723e */ /* 0x000fe20004807065 */
[----:B------:R-:W-:Y:S01]  /*6010*/  FFMA.FTZ R42, R42, R82, R9 ;  /* 0x000000522a2a7223 */ /* 0x000fe20000010009 */
[-C--:B------:R-:W-:Y:S01]  /*6020*/  FFMA.FTZ R33, R33, R8.reuse, -R84 ;  /* 0x0000000821217223 */ /* 0x080fe20000010854 */
[----:B------:R-:W-:Y:S01]  /*6030*/  FFMA.FTZ R41, R41, R8, R40 ;  /* 0x0000000829297223 */ /* 0x000fe20000010028 */
[----:B------:R-:W-:-:S02]  /*6040*/  F2FP.SATFINITE.E4M3.F32.PACK_AB_MERGE_C R93, R98, R93, RZ ;  /* 0x0000005d625d723e */ /* 0x000fc400048070ff */
[----:B------:R-:W-:Y:S02]  /*6050*/  F2FP.SATFINITE.E4M3.F32.PACK_AB_MERGE_C R42, R42, R91, RZ ;  /* 0x0000005b2a2a723e */ /* 0x000fe400048070ff */
[----:B------:R-:W-:Y:S02]  /*6060*/  F2FP.SATFINITE.E4M3.F32.PACK_AB_MERGE_C R15, R33, R94, R93 ;  /* 0x0000005e210f723e */ /* 0x000fe4000480705d */
[----:B------:R-:W-:Y:S02]  /*6070*/  F2FP.SATFINITE.E4M3.F32.PACK_AB_MERGE_C R13, R13, R28, R10 ;  /* 0x0000001c0d0d723e */ /* 0x000fe4000480700a */
[----:B------:R-:W-:Y:S02]  /*6080*/  F2FP.SATFINITE.E4M3.F32.PACK_AB_MERGE_C R33, R30, R29, R11 ;  /* 0x0000001d1e21723e */ /* 0x000fe4000480700b */
[----:B------:R-:W-:-:S07]  /*6090*/  F2FP.SATFINITE.E4M3.F32.PACK_AB_MERGE_C R35, R41, R92, R42 ;  /* 0x0000005c2923723e */ /* 0x000fce000480702a */
.L_x_1896:
[----:B------:R-:W-:Y:S05]  /*60a0*/  BSYNC B1 ;  /* 0x0000000000017941 */ /* 0x000fea0003800000 */
.L_x_1895:
        /* <DEDUP_REMOVED lines=10> */
.L_x_1868:
[----:B------:R-:W-:-:S13]  /*6150*/  ISETP.NE.AND P3, PT, R23, 0x3, PT ;  /* 0x000000031700780c */ /* 0x000fda0003f65270 */
[----:B------:R-:W-:Y:S05]  /*6160*/  @!P3 BRA `(.L_x_1897) ;  /* 0x000000000004b947 */ /* 0x000fea0003800000 */
[----:B------:R-:W-:Y:S01]  /*6170*/  BPT.TRAP 0x1 ;  /* 0x000000040000795c */ /* 0x000fe20000300000 */
.L_x_1897:
        /* <DEDUP_REMOVED lines=8> */
.L_x_2131:
[----:B------:R-:W-:Y:S05]  /*6200*/  BSYNC B1 ;  /* 0x0000000000017941 */ /* 0x000fea0003800000 */
.L_x_1898:
        /* <DEDUP_REMOVED lines=9> */
.L_x_1875:
[----:B------:R-:W-:Y:S05]  /*62a0*/  BSYNC B0 ;  /* 0x0000000000007941 */ /* 0x000fea0003800000 */
.L_x_1867:
        /* <DEDUP_REMOVED lines=17> */
.L_x_1901:
[----:B------:R-:W-:Y:S05]  /*63c0*/  BSYNC B0 ;  /* 0x0000000000007941 */ /* 0x000fea0003800000 */
.L_x_1900:
[----:B------:R-:W2:Y:S01]  /*63d0*/  SYNCS.PHASECHK.TRANS64.TRYWAIT P5, [R86+URZ+0x19cb0], R89 ;  /* 0x019cb059560075a7 */ /* 0x000ea200080a017f */
[----:B------:R-:W-:Y:S01]  /*63e0*/  BSSY B0, `(.L_x_1902) ;  /* 0x0000003000007945 */ /* 0x000fe20003800000 */
[----:B------:R-:W-:-:S03]  /*63f0*/  ISETP.GE.AND P3, PT, R19, R88, PT ;  /* 0x000000581300720c */ /* 0x000fc60003f66270 */
[----:B--2---:R-:W-:Y:S10]  /*6400*/  @!P5 BRA `(.L_x_1903) ;  /* 0x000001600090d947 */ /* 0x004ff40003800000 */
.L_x_2132:
[----:B------:R-:W-:Y:S05]  /*6410*/  BSYNC B0 ;  /* 0x0000000000007941 */ /* 0x000fea0003800000 */
.L_x_1902:
        /* <DEDUP_REMOVED lines=13> */
[----:B------:R-:W-:Y:S01]  /*64f0*/  IADD3 R28, P3, R14, UR6, RZ ;  /* 0x000000060e1c7c10 */ /* 0x000fe2000ff7e0ff */
[----:B------:R-:W-:-:S03]  /*6500*/  VIADD R30, R157, 0x20 ;  /* 0x000000209d1e7836 */ /* 0x000fc60000000000 */
        /* <DEDUP_REMOVED lines=8> */
.L_x_1905:
[----:B------:R-:W-:Y:S05]  /*6590*/  BSYNC B0 ;  /* 0x0000000000007941 */ /* 0x000fea0003800000 */
.L_x_1904:
[----:B------:R-:W-:Y:S01]  /*65a0*/  @!PT LDS RZ, [RZ] ;  /* 0x00000000fffff984 */ /* 0x000fe20000000800 */
[----:B------:R-:W-:Y:S01]  /*65b0*/  @!PT LDS RZ, [RZ] ;  /* 0x00000000fffff984 */ /* 0x000fe20000000800 */
[----:B------:R-:W-:Y:S01]  /*65c0*/  @!PT LDS RZ, [RZ] ;  /* 0x00000000fffff984 */ /* 0x000fe20000000800 */
[----:B------:R-:W-:Y:S01]  /*65d0*/  @!PT LDS RZ, [RZ] ;  /* 0x00000000fffff984 */ /* 0x000fe20000000800 */
[----:B------:R3:W-:Y:S06]  /*65e0*/  MEMBAR.ALL.CTA ;  /* 0x0000000000007992 */ /* 0x0007ec0000008000 */
[----:B---3--:R-:W3:Y:S01]  /*65f0*/  FENCE.VIEW.ASYNC.S ;  /* 0x00000000000073c6 */ /* 0x008ee20000000000 */
[----:B0-2---:R-:W-:Y:S01]  /*6600*/  @!P4 IADD3 R86, R86, 0x19cc0, RZ ;  /* 0x00019cc05656c810 */ /* 0x005fe20007ffe0ff */
[----:B------:R-:W-:Y:S01]  /*6610*/  VIADD R17, R17, 0x1 ;  /* 0x0000000111117836 */ /* 0x000fe20000000000 */
[----:B---3--:R2:W-:Y:S02]  /*6620*/  BAR.SYNC.DEFER_BLOCKING R62, 0x80 ;  /* 0x0002003e0000751d */ /* 0x0085e40000010000 */
[----:B------:R-:W-:-:S02]  /*6630*/  @!P4 PRMT R86, RZ, 0x654, R86 ;  /* 0x00000654ff56c816 */ /* 0x000fc40000000056 */
[----:B------:R-:W-:Y:S02]  /*6640*/  PLOP3.LUT P3, PT, PT, PT, PT, 0x8, 0x0 ;  /* 0x000000000000781c */ /* 0x000fe40003f6e170 */
[----:B------:R2:W-:Y:S01]  /*6650*/  @!P4 SYNCS.ARRIVE.TRANS64.RED.A1T0 RZ, [R86+URZ], RZ ;  /* 0x000000ff56ffc9a7 */ /* 0x0005e2000810043f */
[----:B------:R-:W-:-:S04]  /*6660*/  ISETP.NE.AND P4, PT, R17, 0x2, PT ;  /* 0x000000021100780c */ /* 0x000fc80003f85270 */
[----:B-1----:R-:W-:Y:S02]  /*6670*/  SEL R9, RZ, 0x1, P4 ;  /* 0x00000001ff097807 */ /* 0x002fe40002000000 */
[----:B------:R-:W-:Y:S02]  /*6680*/  SEL R17, R17, RZ, P4 ;  /* 0x000000ff11117207 */ /* 0x000fe40002000000 */
[----:B------:R-:W-:Y:S01]  /*6690*/  LOP3.LUT R156, R156, R9, RZ, 0x3c, !PT ;  /* 0x000000099c9c7212 */ /* 0x000fe200078e3cff */
[----:B--2---:R-:W-:Y:S06]  /*66a0*/  @P2 BRA `(.L_x_1906) ;  /* 0xffffffbc00242947 */ /* 0x004fec000383ffff */
.L_x_1862:
[----:B------:R-:W2:Y:S01]  /*66b0*/  LDL R9, [R1+0x14] ;  /* 0x0000140001097983 */ /* 0x000ea20000100800 */
[----:B------:R-:W1:Y:S03]  /*66c0*/  LDC R0, c[0x0][0x428] ;  /* 0x00010a00ff007b82 */ /* 0x000e660000000800 */
[----:B------:R-:W2:Y:S01]  /*66d0*/  LDL R8, [R1+0x18] ;  /* 0x0000180001087983 */ /* 0x000ea20000100800 */
[----:B------:R-:W-:Y:S01]  /*66e0*/  IMAD.MOV.U32 R57, RZ, RZ, R154 ;  /* 0x000000ffff397224 */ /* 0x000fe200078e009a */
[----:B------:R-:W-:Y:S01]  /*66f0*/  BSSY B0, `(.L_x_1907) ;  /* 0x000002d000007945 */ /* 0x000fe20003800000 */
[----:B------:R-:W-:Y:S01]  /*6700*/  PLOP3.LUT P0, PT, PT, PT, PT, 0x80, 0x0 ;  /* 0x000000000000781c */ /* 0x000fe20003f0f070 */
[----:B------:R-:W-:Y:S01]  /*6710*/  IMAD.MOV.U32 R135, RZ, RZ, RZ ;  /* 0x000000ffff877224 */ /* 0x000fe200078e00ff */
[----:B0-----:R-:W-:Y:S02]  /*6720*/  CS2R R10, SRZ ;  /* 0x00000000000a7805 */ /* 0x001fe4000001ff00 */
[----:B------:R-:W-:-:S02]  /*6730*/  CS2R R6, SRZ ;  /* 0x0000000000067805 */ /* 0x000fc4000001ff00 */
[----:B----4-:R-:W-:Y:S02]  /*6740*/  CS2R R12, SRZ ;  /* 0x00000000000c7805 */ /* 0x010fe4000001ff00 */
[----:B------:R-:W-:Y:S02]  /*6750*/  CS2R R14, SRZ ;  /* 0x00000000000e7805 */ /* 0x000fe4000001ff00 */
[----:B------:R-:W-:Y:S02]  /*6760*/  CS2R R20, SRZ ;  /* 0x0000000000147805 */ /* 0x000fe4000001ff00 */
[----:B------:R-:W-:Y:S02]  /*6770*/  CS2R R26, SRZ ;  /* 0x00000000001a7805 */ /* 0x000fe4000001ff00 */
[----:B------:R-:W-:Y:S01]  /*6780*/  CS2R R28, SRZ ;  /* 0x00000000001c7805 */ /* 0x000fe2000001ff00 */
        /* <DEDUP_REMOVED lines=9> */
[----:B-1----:R-:W-:Y:S02]  /*6820*/  ISETP.NE.AND P1, PT, R0, 0x1, PT ;  /* 0x000000010000780c */ /* 0x002fe40003f25270 */
[----:B------:R-:W-:Y:S02]  /*6830*/  CS2R R46, SRZ ;  /* 0x00000000002e7805 */ /* 0x000fe4000001ff00 */
[----:B------:R-:W-:Y:S02]  /*6840*/  CS2R R48, SRZ ;  /* 0x0000000000307805 */ /* 0x000fe4000001ff00 */
[----:B------:R-:W-:Y:S02]  /*6850*/  CS2R R50, SRZ ;  /* 0x0000000000327805 */ /* 0x000fe4000001ff00 */
[----:B------:R-:W-:Y:S01]  /*6860*/  CS2R R52, SRZ ;  /* 0x0000000000347805 */ /* 0x000fe2000001ff00 */
[----:B------:R-:W-:-:S02]  /*6870*/  IMAD.MOV.U32 R54, RZ, RZ, RZ ;  /* 0x000000ffff367224 */ /* 0x000fc400078e00ff */
[----:B------:R-:W-:Y:S02]  /*6880*/  IMAD.MOV.U32 R56, RZ, RZ, RZ ;  /* 0x000000ffff387224 */ /* 0x000fe400078e00ff */
[----:B------:R-:W-:Y:S01]  /*6890*/  IMAD.MOV.U32 R58, RZ, RZ, RZ ;  /* 0x000000ffff3a7224 */ /* 0x000fe200078e00ff */
[----:B------:R-:W0:Y:S08]  /*68a0*/  @P1 LDC R5, c[0x0][0x42c] ;  /* 0x00010b00ff051b82 */ /* 0x000e300000000800 */
[----:B------:R-:W1:Y:S01]  /*68b0*/  @P1 LDC R4, c[0x0][0x430] ;  /* 0x00010c00ff041b82 */ /* 0x000e620000000800 */
[----:B0-----:R-:W-:-:S05]  /*68c0*/  @P1 IMAD.HI.U32 R5, R154, R5, RZ ;  /* 0x000000059a051227 */ /* 0x001fca00078e00ff */
[----:B-1----:R-:W-:-:S05]  /*68d0*/  @P1 SHF.R.U32.HI R57, RZ, R4, R5 ;  /* 0x00000004ff391219 */ /* 0x002fca0000011605 */
[----:B------:R0:W-:Y:S01]  /*68e0*/  STL [R1+0x30], R57 ;  /* 0x0000303901007387 */ /* 0x0001e20000100800 */
[----:B--2---:R-:W-:Y:S02]  /*68f0*/  IADD3 R0, R8, 0x13f, -R9 ;  /* 0x0000013f08007810 */ /* 0x004fe40007ffe809 */
[----:B------:R-:W-:-:S03]  /*6900*/  CS2R R8, SRZ ;  /* 0x0000000000087805 */ /* 0x000fc6000001ff00 */
[----:B------:R-:W-:-:S05]  /*6910*/  IMAD R0, R153, 0xc0, R0 ;  /* 0x000000c099007824 */ /* 0x000fca00078e0200 */
[----:B------:R-:W-:-:S04]  /*6920*/  SHF.R.S32.HI R3, RZ, 0x1f, R0 ;  /* 0x0000001fff037819 */ /* 0x000fc80000011400 */
[----:B------:R-:W-:Y:S01]  /*6930*/  LEA.HI R3, R3, R0, RZ, 0x7 ;  /* 0x0000000003037211 */ /* 0x000fe200078f38ff */
[----:B------:R-:W-:-:S03]  /*6940*/  IMAD.MOV.U32 R0, RZ, RZ, RZ ;  /* 0x000000ffff007224 */ /* 0x000fc600078e00ff */
[----:B------:R-:W-:-:S04]  /*6950*/  SHF.R.S32.HI R3, RZ, 0x7, R3 ;  /* 0x00000007ff037819 */ /* 0x000fc80000011403 */
[----:B------:R-:W-:Y:S02]  /*6960*/  VIMNMX R88, R2, R3, PT ;  /* 0x0000000302587248 */ /* 0x000fe40003fe0100 */
[----:B------:R-:W-:Y:S02]  /*6970*/  CS2R R2, SRZ ;  /* 0x0000000000027805 */ /* 0x000fe4000001ff00 */
[----:B------:R-:W-:Y:S01]  /*6980*/  ISETP.GE.AND P1, PT, R88, 0x1, PT ;  /* 0x000000015800780c */ /* 0x000fe20003f26270 */
[----:B0-----:R-:W-:-:S12]  /*6990*/  @P3 BRA `(.L_x_1908) ;  /* 0x0000000000083947 */ /* 0x001fd80003800000 */
[----:B------:R-:W0:Y:S02]  /*69a0*/  FENCE.VIEW.ASYNC.G ;  /* 0x00000000000073c6 */ /* 0x000e240000000100 */
[----:B0-----:R-:W-:Y:S06]  /*69b0*/  BAR.ARV 0xc, 0x200 ;  /* 0x0308000000007b1d */ /* 0x001fec0000002000 */
.L_x_1908:
[----:B------:R-:W-:Y:S05]  /*69c0*/  BSYNC B0 ;  /* 0x0000000000007941 */ /* 0x000fea0003800000 */
.L_x_1907:
[----:B------:R-:W-:Y:S02]  /*69d0*/  IMAD.MOV.U32 R55, RZ, RZ, RZ ;  /* 0x000000ffff377224 */ /* 0x000fe400078e00ff */
[----:B------:R-:W-:Y:S01]  /*69e0*/  IMAD.MOV.U32 R60, RZ, RZ, RZ ;  /* 0x000000ffff3c7224 */ /* 0x000fe200078e00ff */
[----:B------:R-:W-:Y:S06]  /*69f0*/  @!P1 BRA `(.L_x_1909) ;  /* 0x000000d400e49947 */ /* 0x000fec0003800000 */
        /* <DEDUP_REMOVED lines=32> */
.L_x_1911:
[----:B------:R-:W-:Y:S05]  /*6c00*/  BSYNC B6 ;  /* 0x0000000000067941 */ /* 0x000fea0003800000 */
.L_x_1910:
        /* <DEDUP_REMOVED lines=10> */
[----:B------:R-:W0:Y:S08]  /*6cb0*/  @P1 LDC.64 R10, c[0x0][0x9b8] ;  /* 0x00026e00ff0a1b82 */ /* 0x000e300000000a00 */
[----:B------:R-:W1:Y:S08]  /*6cc0*/  @P0 LDC.64 R12, c[0x0][0x9b0] ;  /* 0x00026c00ff0c0b82 */ /* 0x000e700000000a00 */
[----:B------:R-:W4:Y:S01]  /*6cd0*/  @P1 LDC.64 R14, c[0x0][0x9c0] ;  /* 0x00027000ff0e1b82 */ /* 0x000f220000000a00 */
[----:B--2---:R-:W-:-:S02]  /*6ce0*/  @P0 IMAD R0, R2, R8, RZ ;  /* 0x0000000802000224 */ /* 0x004fc400078e02ff */
[----:B0-----:R-:W-:Y:S02]  /*6cf0*/  @P1 IMAD R4, R2, R10, RZ ;  /* 0x0000000a02041224 */ /* 0x001fe400078e02ff */
[C---:B---3--:R-:W-:Y:S02]  /*6d00*/  @P0 IMAD R9, R20.reuse, R9, R0 ;  /* 0x0000000914090224 */ /* 0x048fe400078e0200 */
[----:B------:R-:W-:-:S04]  /*6d10*/  @P0 IMAD.WIDE.U32 R2, R20, R8, RZ ;  /* 0x0000000814020225 */ /* 0x000fc800078e00ff */
[----:B------:R-:W-:Y:S01]  /*6d20*/  @P0 IMAD.IADD R3, R3, 0x1, R9 ;  /* 0x0000000103030824 */ /* 0x000fe200078e0209 */
[----:B------:R-:W-:Y:S01]  /*6d30*/  @P1 SHF.R.S32.HI R9, RZ, 0x1f, R57 ;  /* 0x0000001fff091819 */ /* 0x000fe20000011439 */
[C---:B------:R-:W-:Y:S02]  /*6d40*/  @P1 IMAD R11, R20.reuse, R11, R4 ;  /* 0x0000000b140b1224 */ /* 0x040fe400078e0204 */
[----:B------:R-:W-:-:S04]  /*6d50*/  @P1 IMAD.WIDE.U32 R4, R20, R10, RZ ;  /* 0x0000000a14041225 */ /* 0x000fc800078e00ff */
[----:B-1----:R-:W-:Y:S02]  /*6d60*/  @P0 IMAD R0, R7, R12, RZ ;  /* 0x0000000c07000224 */ /* 0x002fe400078e02ff */
[----:B----4-:R-:W-:Y:S02]  /*6d70*/  @P1 IMAD R6, R9, R14, RZ ;  /* 0x0000000e09061224 */ /* 0x010fe400078e02ff */
[----:B------:R-:W-:Y:S02]  /*6d80*/  @P1 IMAD.IADD R5, R5, 0x1, R11 ;  /* 0x0000000105051824 */ /* 0x000fe400078e020b */
[C---:B------:R-:W-:Y:S01]  /*6d90*/  @P0 IMAD R9, R57.reuse, R13, R0 ;  /* 0x0000000d39090224 */ /* 0x040fe200078e0200 */
[----:B------:R-:W-:Y:S01]  /*6da0*/  MOV R0, 0x3f800000 ;  /* 0x3f80000000007802 */ /* 0x000fe20000000f00 */
[----:B------:R-:W-:-:S04]  /*6db0*/  @P0 IMAD.WIDE.U32 R2, R57, R12, R2 ;  /* 0x0000000c39020225 */ /* 0x000fc800078e0002 */
[C---:B------:R-:W-:Y:S02]  /*6dc0*/  @P1 IMAD R11, R57.reuse, R15, R6 ;  /* 0x0000000f390b1224 */ /* 0x040fe400078e0206 */
[----:B------:R-:W-:Y:S01]  /*6dd0*/  @P1 IMAD.WIDE.U32 R6, R57, R14, R4 ;  /* 0x0000000e39061225 */ /* 0x000fe200078e0004 */
[----:B------:R-:W-:Y:S01]  /*6de0*/  @P0 LEA R4, P2, R2, UR4, 0x2 ;  /* 0x0000000402040c11 */ /* 0x000fe2000f8410ff */
[----:B------:R-:W-:Y:S02]  /*6df0*/  ULDC UR4, c[0x0][0x3d4] ;  /* 0x0000f50000047ab9 */ /* 0x000fe40000000800 */
[----:B------:R-:W-:Y:S01]  /*6e00*/  @P0 IMAD.IADD R5, R3, 0x1, R9 ;  /* 0x0000000103050824 */ /* 0x000fe200078e0209 */
[----:B------:R-:W-:Y:S01]  /*6e10*/  @P1 LEA R8, P3, R6, UR6, 0x2 ;  /* 0x0000000606081c11 */ /* 0x000fe2000f8610ff */
[----:B------:R-:W-:-:S03]  /*6e20*/  @P1 IMAD.IADD R3, R7, 0x1, R11 ;  /* 0x0000000107031824 */ /* 0x000fc600078e020b */
[----:B------:R-:W-:Y:S02]  /*6e30*/  @P0 LEA.HI.X R5, R2, UR5, R5, 0x2, P2 ;  /* 0x0000000502050c11 */ /* 0x000fe400090f1405 */
        /* <DEDUP_REMOVED lines=19> */
.L_x_1915:
[----:B-1----:R1:W2:Y:S02]  /*6f70*/  SYNCS.PHASECHK.TRANS64.TRYWAIT P0, [R16+URZ+0x19c00], R3 ;  /* 0x019c0003100075a7 */ /* 0x0022a4000800017f */
[----:B--2---:R-:W-:Y:S05]  /*6f80*/  @!P0 NANOSLEEP.SYNCS 0x989680 ;  /* 0x009896800000895d */ /* 0x004fea0003900000 */
[----:B------:R-:W2:Y:S02]  /*6f90*/  @!P0 SYNCS.PHASECHK.TRANS64 P0, [R16+URZ+0x19c00], R3 ;  /* 0x019c0003100085a7 */ /* 0x000ea4000800007f */
[----:B--2---:R-:W-:Y:S05]  /*6fa0*/  @!P0 BRA `(.L_x_1915) ;  /* 0xfffffffc00f08947 */ /* 0x004fea000383ffff */
.L_x_1914:
[----:B------:R-:W-:Y:S05]  /*6fb0*/  BSYNC B0 ;  /* 0x0000000000007941 */ /* 0x000fea0003800000 */
.L_x_1913:
[----:B------:R-:W-:Y:S05]  /*6fc0*/  BRA `(.L_x_1916) ;  /* 0x0000004400f87947 */ /* 0x000fea0003800000 */
.L_x_1912:
[----:B------:R-:W0:Y:S01]  /*6fd0*/  S2R R4, SR_TID.X ;  /* 0x0000000000047919 */ /* 0x000e220000002100 */
[----:B------:R-:W-:Y:S01]  /*6fe0*/  LOP3.LUT P0, RZ, R26, 0x9f, RZ, 0xc0, !PT ;  /* 0x0000009f1aff7812 */ /* 0x000fe2000780c0ff */
[----:B------:R-:W-:Y:S01]  /*6ff0*/  ULDC.64 UR4, c[0x0][0x3d8] ;  /* 0x0000f60000047ab9 */ /* 0x000fe20000000a00 */
[----:B-----5:R-:W-:Y:S01]  /*7000*/  SHF.R.S32.HI R0, RZ, 0x1f, R24 ;  /* 0x0000001fff007819 */ /* 0x020fe20000011418 */
[----:B------:R-:W-:Y:S01]  /*7010*/  ULDC.64 UR6, c[0x0][0x3e8] ;  /* 0x0000fa0000067ab9 */ /* 0x000fe20000000a00 */
[----:B------:R-:W-:Y:S01]  /*7020*/  IMAD.WIDE.U32 R38, R24, UR4, RZ ;  /* 0x0000000418267c25 */ /* 0x000fe2000f8e00ff */
[----:B------:R-:W-:Y:S01]  /*7030*/  BSSY B6, `(.L_x_1917) ;  /* 0x0000020000067945 */ /* 0x000fe20003800000 */
[----:B------:R-:W-:Y:S02]  /*7040*/  SHF.R.S32.HI R50, RZ, 0x1f, R157 ;  /* 0x0000001fff327819 */ /* 0x000fe4000001149d */
        /* <DEDUP_REMOVED lines=8> */
[----:B------:R-:W-:-:S04]  /*70d0*/  LEA.HI R35, R4, R4, RZ, 0x1 ;  /* 0x0000000404237211 */ /* 0x000fc800078f08ff */
[----:B------:R-:W-:-:S05]  /*70e0*/  LOP3.LUT R35, R35, 0xfffffffe, RZ, 0xc0, !PT ;  /* 0xfffffffe23237812 */ /* 0x000fca00078ec0ff */
[----:B------:R-:W-:-:S04]  /*70f0*/  IMAD.IADD R35, R4, 0x1, -R35 ;  /* 0x0000000104237824 */ /* 0x000fc800078e0a23 */
[----:B------:R-:W-:-:S05]  /*7100*/  IMAD.SHL.U32 R35, R35, 0x8, RZ ;  /* 0x0000000823237824 */ /* 0x000fca00078e00ff */
        /* <DEDUP_REMOVED lines=17> */
[----:B-1----:R-:W-:Y:S05]  /*7220*/  CALL.ABS.NOINC R14 ;  /* 0x000000000e007343 */ /* 0x002fea0003c00000 */
.L_x_1918:
[----:B------:R-:W-:Y:S05]  /*7230*/  BSYNC B6 ;  /* 0x0000000000067941 */ /* 0x000fea0003800000 */
.L_x_1917:
[----:B------:R-:W2:Y:S01]  /*7240*/  LDL R21, [R1+0x14] ;  /* 0x0000140001157983 */ /* 0x000ea20000100800 */
[----:B------:R-:W0:Y:S01]  /*7250*/  LDC.64 R10, c[0x0][0x3d8] ;  /* 0x0000f600ff0a7b82 */ /* 0x000e220000000a00 */
[----:B------:R-:W-:Y:S02]  /*7260*/  ULDC.U8 UR4, c[0x0][0x3f0] ;  /* 0x0000fc0000047ab9 */ /* 0x000fe40000000000 */
[----:B------:R-:W3:Y:S01]  /*7270*/  LDL R20, [R1+0x28] ;  /* 0x0000280001147983 */ /* 0x000ee20000100800 */
[----:B------:R-:W-:Y:S01]  /*7280*/  ISETP.NE.AND P0, PT, RZ, UR4, PT ;  /* 0x00000004ff007c0c */ /* 0x000fe2000bf05270 */
[----:B------:R-:W-:Y:S01]  /*7290*/  BSSY B0, `(.L_x_1919) ;  /* 0x0000449000007945 */ /* 0x000fe20003800000 */
[----:B------:R-:W-:Y:S02]  /*72a0*/  SHF.R.S32.HI R3, RZ, 0x1f, R153 ;  /* 0x0000001fff037819 */ /* 0x000fe40000011499 */
[----:B------:R-:W1:Y:S03]  /*72b0*/  LDC.64 R12, c[0x0][0x3e8] ;  /* 0x0000fa00ff0c7b82 */ /* 0x000e660000000a00 */
[----:B0-----:R-:W-:-:S02]  /*72c0*/  IMAD R4, R3, R10, RZ ;  /* 0x0000000a03047224 */ /* 0x001fc400078e02ff */
[----:B------:R-:W-:-:S04]  /*72d0*/  IMAD.WIDE.U32 R42, R153, R10, RZ ;  /* 0x0000000a992a7225 */ /* 0x000fc800078e00ff */
[-C--:B-1----:R-:W-:Y:S02]  /*72e0*/  IMAD R6, R3, R12.reuse, RZ ;  /* 0x0000000c03067224 */ /* 0x082fe400078e02ff */
[----:B------:R-:W-:-:S04]  /*72f0*/  IMAD.WIDE.U32 R14, R153, R12, RZ ;  /* 0x0000000c990e7225 */ /* 0x000fc800078e00ff */
[C---:B------:R-:W-:Y:S02]  /*7300*/  IMAD R3, R153.reuse, R11, R4 ;  /* 0x0000000b99037224 */ /* 0x040fe400078e0204 */
[----:B------:R-:W-:Y:S02]  /*7310*/  IMAD R5, R153, R13, R6 ;  /* 0x0000000d99057224 */ /* 0x000fe400078e0206 */
[----:B------:R-:W-:Y:S02]  /*7320*/  IMAD.IADD R44, R43, 0x1, R3 ;  /* 0x000000012b2c7824 */ /* 0x000fe400078e0203 */
[----:B------:R-:W-:Y:S02]  /*7330*/  IMAD.IADD R48, R15, 0x1, R5 ;  /* 0x000000010f307824 */ /* 0x000fe400078e0205 */
[----:B--2---:R-:W-:Y:S02]  /*7340*/  IMAD R0, R153, -0xc0, R21 ;  /* 0xffffff4099007824 */ /* 0x004fe400078e0215 */
[----:B---3--:R-:W-:-:S03]  /*7350*/  IMAD.IADD R20, R16, 0x1, R20 ;  /* 0x0000000110147824 */ /* 0x008fc600078e0214 */
[----:B------:R-:W-:Y:S01]  /*7360*/  VIMNMX R4, R0, 0xc0, PT ;  /* 0x000000c000047848 */ /* 0x000fe20003fe0100 */
        /* <DEDUP_REMOVED lines=22> */
[----:B------:R-:W-:Y:S01]  /*74d0*/  SHF.R.S32.HI R46, RZ, 0x1f, R19 ;  /* 0x0000001fff2e7819 */ /* 0x000fe20000011413 */
[----:B------:R-:W-:Y:S01]  /*74e0*/  IMAD.MOV.U32 R8, RZ, RZ, R35 ;  /* 0x000000ffff087224 */ /* 0x000fe200078e0023 */
[----:B------:R-:W-:Y:S01]  /*74f0*/  ULDC UR4, c[0x0][0x3d4] ;  /* 0x0000f50000047ab9 */ /* 0x000fe20000000800 */
[----:B------:R-:W-:Y:S01]  /*7500*/  IMAD.MOV.U32 R9, RZ, RZ, R34 ;  /* 0x000000ffff097224 */ /* 0x000fe200078e0022 */
[----:B------:R-:W-:Y:S01]  /*7510*/  ULDC.64 UR6, c[0x0][0x3c8] ;  /* 0x0000f20000067ab9 */ /* 0x000fe20000000a00 */
[-C--:B------:R-:W-:Y:S01]  /*7520*/  IMAD R0, R46, R10.reuse, RZ ;  /* 0x0000000a2e007224 */ /* 0x080fe200078e02ff */
[----:B------:R-:W-:Y:S01]  /*7530*/  ULDC.64 UR8, c[0x0][0x3e0] ;  /* 0x0000f80000087ab9 */ /* 0x000fe20000000a00 */
[----:B------:R-:W-:Y:S01]  /*7540*/  IMAD.WIDE.U32 R24, R19, R10, R8 ;  /* 0x0000000a13187225 */ /* 0x000fe200078e0008 */
[----:B------:R-:W-:Y:S02]  /*7550*/  ISETP.GE.AND P3, PT, R35, UR4, PT ;  /* 0x0000000423007c0c */ /* 0x000fe4000bf66270 */
[----:B------:R-:W-:-:S02]  /*7560*/  CS2R R32, SRZ ;  /* 0x0000000000207805 */ /* 0x000fc4000001ff00 */
[----:B------:R-:W-:Y:S01]  /*7570*/  CS2R R30, SRZ ;  /* 0x00000000001e7805 */ /* 0x000fe2000001ff00 */
[----:B------:R-:W-:Y:S01]  /*7580*/  IMAD R26, R46, R12, RZ ;  /* 0x0000000c2e1a7224 */ /* 0x000fe200078e02ff */
[----:B------:R-:W-:Y:S01]  /*7590*/  IADD3 R38, P1, R24, R38, RZ ;  /* 0x0000002618267210 */ /* 0x000fe20007f3e0ff */
[----:B------:R-:W-:Y:S01]  /*75a0*/  IMAD.WIDE.U32 R8, R19, R12, R8 ;  /* 0x0000000c13087225 */ /* 0x000fe200078e0008 */
[----:B------:R-:W-:-:S03]  /*75b0*/  CS2R R28, SRZ ;  /* 0x00000000001c7805 */ /* 0x000fc6000001ff00 */
        /* <DEDUP_REMOVED lines=26> */
.L_x_1922:
[----:B------:R-:W-:Y:S05]  /*7760*/  BSYNC B1 ;  /* 0x0000000000017941 */ /* 0x000fea0003800000 */
.L_x_1921:
[----:B0-----:R-:W2:Y:S01]  /*7770*/  LDL R34, [R1+0x4c] ;  /* 0x00004c0001227983 */ /* 0x001ea20000100800 */
[-C--:B------:R-:W-:Y:S01]  /*7780*/  IMAD.WIDE.U32 R6, R3, R10.reuse, R6 ;  /* 0x0000000a03067225 */ /* 0x080fe200078e0006 */
[----:B------:R-:W-:Y:S01]  /*7790*/  ULDC.64 UR4, c[0x0][0x3c8] ;  /* 0x0000f20000047ab9 */ /* 0x000fe20000000a00 */
[----:B------:R-:W-:Y:S02]  /*77a0*/  ULDC.64 UR6, c[0x0][0x3e0] ;  /* 0x0000f80000067ab9 */ /* 0x000fe40000000a00 */
[C---:B------:R-:W-:Y:S02]  /*77b0*/  IMAD R10, R21.reuse, R10, RZ ;  /* 0x0000000a150a7224 */ /* 0x040fe400078e02ff */
[-C--:B------:R-:W-:Y:S02]  /*77c0*/  IMAD R0, R21, R12.reuse, RZ ;  /* 0x0000000c15007224 */ /* 0x080fe400078e02ff */
[----:B------:R-:W-:Y:S01]  /*77d0*/  IMAD.WIDE.U32 R14, R3, R12, R4 ;  /* 0x0000000c030e7225 */ /* 0x000fe200078e0004 */
        /* <DEDUP_REMOVED lines=12> */
.L_x_2135:
[----:B------:R-:W-:-:S03]  /*78a0*/  UMOV UR4, 0xffffffff ;  /* 0xffffffff00047882 */ /* 0x000fc60000000000 */
[----:B------:R-:W-:Y:S05]  /*78b0*/  BRA.DIV UR4, `(.L_x_1924) ;  /* 0x0000014e049c7947 */ /* 0x000fea000b800000 */
.L_x_2138:
[----:B------:R-:W-:-:S03]  /*78c0*/  UMOV UR4, 0xffffffff ;  /* 0xffffffff00047882 */ /* 0x000fc60000000000 */
[----:B------:R-:W-:Y:S05]  /*78d0*/  BRA.DIV UR4, `(.L_x_1925) ;  /* 0x0000014e04bc7947 */ /* 0x000fea000b800000 */
.L_x_2141:
[----:B------:R-:W-:-:S03]  /*78e0*/  UMOV UR4, 0xffffffff ;  /* 0xffffffff00047882 */ /* 0x000fc60000000000 */
[----:B------:R-:W-:Y:S05]  /*78f0*/  BRA.DIV UR4, `(.L_x_1926) ;  /* 0x0000014e04dc7947 */ /* 0x000fea000b800000 */
.L_x_2144:
[----:B------:R-:W0:Y:S01]  /*7900*/  SYNCS.PHASECHK.TRANS64.TRYWAIT P1, [R16+URZ+0x19c00], R5 ;  /* 0x019c0005100075a7 */ /* 0x000e22000802017f */
[----:B------:R-:W-:Y:S04]  /*7910*/  BSSY B1, `(.L_x_1927) ;  /* 0x0000002000017945 */ /* 0x000fe80003800000 */
[----:B0-----:R-:W-:Y:S05]  /*7920*/  @!P1 BRA `(.L_x_1928) ;  /* 0x0000014c00f89947 */ /* 0x001fea0003800000 */
.L_x_2145:
[----:B------:R-:W-:Y:S05]  /*7930*/  BSYNC B1 ;  /* 0x0000000000017941 */ /* 0x000fea0003800000 */
.L_x_1927:
[----:B------:R-:W-:Y:S05]  /*7940*/  @P0 BRA `(.L_x_1929) ;  /* 0x0000003c00740947 */ /* 0x000fea0003800000 */
[----:B------:R-:W1:Y:S01]  /*7950*/  S2R R0, SR_TID.X ;  /* 0x0000000000007919 */ /* 0x000e620000002100 */
[----:B------:R-:W-:Y:S01]  /*7960*/  BSSY B1, `(.L_x_1930) ;  /* 0x0000083000017945 */ /* 0x000fe20003800000 */
[----:B-1----:R-:W-:-:S04]  /*7970*/  IADD3 R0, R0, -0x80, RZ ;  /* 0xffffff8000007810 */ /* 0x002fc80007ffe0ff */
[----:B------:R-:W-:-:S04]  /*7980*/  LEA.HI R4, R0, R0, RZ, 0x1 ;  /* 0x0000000000047211 */ /* 0x000fc800078f08ff */
[----:B------:R-:W-:-:S05]  /*7990*/  LOP3.LUT R4, R4, 0xfffffffe, RZ, 0xc0, !PT ;  /* 0xfffffffe04047812 */ /* 0x000fca00078ec0ff */
[----:B------:R-:W-:Y:S02]  /*79a0*/  IMAD.IADD R4, R0, 0x1, -R4 ;  /* 0x0000000100047824 */ /* 0x000fe400078e0a04 */
[----:B------:R-:W1:Y:S02]  /*79b0*/  LDC R0, c[0x0][0x3d4] ;  /* 0x0000f500ff007b82 */ /* 0x000e640000000800 */
[----:B------:R-:W-:-:S04]  /*79c0*/  IMAD.SHL.U32 R4, R4, 0x8, RZ ;  /* 0x0000000804047824 */ /* 0x000fc800078e00ff */
[C---:B------:R-:W-:Y:S02]  /*79d0*/  VIADD R3, R4.reuse, 0x10 ;  /* 0x0000001004037836 */ /* 0x040fe40000000000 */
[C---:B0-----:R-:W-:Y:S01]  /*79e0*/  VIADD R5, R4.reuse, 0x20 ;  /* 0x0000002004057836 */ /* 0x041fe20000000000 */
[-C--:B-1----:R-:W-:Y:S02]  /*79f0*/  ISETP.GE.AND P0, PT, R4, R0.reuse, PT ;  /* 0x000000000400720c */ /* 0x082fe40003f06270 */
[-C--:B------:R-:W-:Y:S02]  /*7a00*/  ISETP.GE.AND P1, PT, R3, R0.reuse, PT ;  /* 0x000000000300720c */ /* 0x080fe40003f26270 */
[----:B------:R-:W-:-:S09]  /*7a10*/  ISETP.GE.AND P2, PT, R5, R0, PT ;  /* 0x000000000500720c */ /* 0x000fd20003f46270 */
[----:B------:R-:W-:Y:S05]  /*7a20*/  @P0 BRA `(.L_x_1931) ;  /* 0x0000000400d80947 */ /* 0x000fea0003800000 */
[----:B------:R-:W0:Y:S01]  /*7a30*/  LDS.128 R4, [R20+0xf000] ;  /* 0x00f0000014047984 */ /* 0x000e220000000c00 */
        /* <DEDUP_REMOVED lines=10> */
[----:B------:R-:W-:Y:S02]  /*7ae0*/  LOP3.LUT R3, R32, 0xff, RZ, 0xc0, !PT ;  /* 0x000000ff20037812 */ /* 0x000fe400078ec0ff */
[----:B------:R-:W-:Y:S01]  /*7af0*/  LOP3.LUT R0, R0, 0xff, RZ, 0xc0, !PT ;  /* 0x000000ff00007812 */ /* 0x000fe200078ec0ff */
[----:B------:R-:W-:Y:S01]  /*7b00*/  IMAD.U32 R11, R11, 0x10000, RZ ;  /* 0x000100000b0b7824 */ /* 0x000fe200078e00ff */
[----:B------:R-:W-:Y:S01]  /*7b10*/  PRMT R12, R12, 0x7604, R15 ;  /* 0x000076040c0c7816 */ /* 0x000fe2000000000f */
[----:B------:R-:W-:Y:S01]  /*7b20*/  IMAD.U32 R15, R14, 0x10000, RZ ;  /* 0x000100000e0f7824 */ /* 0x000fe200078e00ff */
[----:B------:R-:W-:-:S02]  /*7b30*/  PRMT R3, R0, 0x7604, R3 ;  /* 0x0000760400037816 */ /* 0x000fc40000000003 */
[----:B------:R-:W-:Y:S02]  /*7b40*/  SHF.R.U32.HI R0, RZ, 0x8, R30 ;  /* 0x00000008ff007819 */ /* 0x000fe4000001161e */
[----:B------:R-:W-:Y:S02]  /*7b50*/  LOP3.LUT R3, R3, 0xff0000, R32, 0xf8, !PT ;  /* 0x00ff000003037812 */ /* 0x000fe400078ef820 */
[----:B------:R-:W-:Y:S02]  /*7b60*/  LOP3.LUT R15, R12, 0xff0000, R15, 0xf8, !PT ;  /* 0x00ff00000c0f7812 */ /* 0x000fe400078ef80f */
[----:B------:R-:W-:Y:S02]  /*7b70*/  LOP3.LUT R11, R10, 0xff0000, R11, 0xf8, !PT ;  /* 0x00ff00000a0b7812 */ /* 0x000fe400078ef80b */
[----:B------:R-:W-:Y:S02]  /*7b80*/  LOP3.LUT R13, R30, 0xff, RZ, 0xc0, !PT ;  /* 0x000000ff1e0d7812 */ /* 0x000fe400078ec0ff */
[----:B------:R-:W-:-:S02]  /*7b90*/  LOP3.LUT R0, R0, 0xff, RZ, 0xc0, !PT ;  /* 0x000000ff00007812 */ /* 0x000fc400078ec0ff */
[----:B------:R-:W-:Y:S02]  /*7ba0*/  LOP3.LUT R14, R3, 0xff000000, R32, 0xf8, !PT ;  /* 0xff000000030e7812 */ /* 0x000fe400078ef820 */
[----:B------:R-:W-:Y:S02]  /*7bb0*/  LOP3.LUT R31, R15, 0xff000000, R31, 0xf8, !PT ;  /* 0xff0000000f1f7812 */ /* 0x000fe400078ef81f */
[----:B------:R-:W-:Y:S02]  /*7bc0*/  LOP3.LUT R32, R11, 0xff000000, R33, 0xf8, !PT ;  /* 0xff0000000b207812 */ /* 0x000fe400078ef821 */
[----:B------:R-:W-:Y:S02]  /*7bd0*/  PRMT R13, R0, 0x7604, R13 ;  /* 0x00007604000d7816 */ /* 0x000fe4000000000d */
[----:B0-----:R-:W-:Y:S02]  /*7be0*/  F2FP.F16.E4M3.UNPACK_B R0, R6.H1 ;  /* 0x00000006ff00723e */ /* 0x001fe400030006ff */
[----:B------:R-:W-:-:S02]  /*7bf0*/  F2FP.F16.E4M3.UNPACK_B R33, R31 ;  /* 0x0000001fff21723e */ /* 0x000fc400020006ff */
[----:B------:R-:W-:Y:S01]  /*7c00*/  F2FP.F16.E4M3.UNPACK_B R15, R32 ;  /* 0x00000020ff0f723e */ /* 0x000fe200020006ff */
[--C-:B------:R-:W-:Y:S01]  /*7c10*/  HADD2.F32 R11, -RZ, R0.reuse.H1_H1 ;  /* 0x30000000ff0b7230 */ /* 0x100fe20000004100 */
[--C-:B------:R-:W-:Y:S01]  /*7c20*/  LOP3.LUT R13, R13, 0xff0000, R30.reuse, 0xf8, !PT ;  /* 0x00ff00000d0d7812 */ /* 0x100fe200078ef81e */
[----:B------:R-:W-:Y:S01]  /*7c30*/  HADD2.F32 R34, -RZ, R33.H1_H1 ;  /* 0x30000021ff227230 */ /* 0x000fe20000004100 */
[----:B------:R-:W-:Y:S01]  /*7c40*/  F2FP.F16.E4M3.UNPACK_B R3, R6 ;  /* 0x00000006ff03723e */ /* 0x000fe200020006ff */
[----:B------:R-:W-:Y:S01]  /*7c50*/  HADD2.F32 R21, -RZ, R15.H1_H1 ;  /* 0x3000000fff157230 */ /* 0x000fe20000004100 */
[----:B------:R-:W-:Y:S01]  /*7c60*/  LOP3.LUT R30, R13, 0xff000000, R30, 0xf8, !PT ;  /* 0xff0000000d1e7812 */ /* 0x000fe200078ef81e */
        /* <DEDUP_REMOVED lines=82> */
.L_x_1931:
[----:B------:R-:W-:Y:S05]  /*8190*/  BSYNC B1 ;  /* 0x0000000000017941 */ /* 0x000fea0003800000 */
.L_x_1930:
[----:B------:R-:W-:Y:S04]  /*81a0*/  BSSY B1, `(.L_x_1932) ;  /* 0x000007c000017945 */ /* 0x000fe80003800000 */
[----:B------:R-:W-:Y:S05]  /*81b0*/  @P1 BRA `(.L_x_1933) ;  /* 0x0000000400e81947 */ /* 0x000fea0003800000 */
[----:B0-----:R-:W0:Y:S01]  /*81c0*/  LDS.128 R4, [R20+0x10800] ;  /* 0x0108000014047984 */ /* 0x001e220000000c00 */
        /* <DEDUP_REMOVED lines=11> */
[----:B------:R-:W-:-:S02]  /*8280*/  PRMT R11, R11, 0x7604, R10 ;  /* 0x000076040b0b7816 */ /* 0x000fc4000000000a */
[----:B------:R-:W-:Y:S02]  /*8290*/  SHF.R.U32.HI R0, RZ, 0x10, R26 ;  /* 0x00000010ff007819 */ /* 0x000fe4000001161a */
        /* <DEDUP_REMOVED lines=17> */
[----:B------:R-:W-:Y:S01]  /*83b0*/  SHF.R.U32.HI R12, RZ, 0x10, R28 ;  /* 0x00000010ff0c7819 */ /* 0x000fe2000001161c */
[--C-:B------:R-:W-:Y:S01]  /*83c0*/  HADD2.F32 R11, -RZ, R0.reuse.H1_H1 ;  /* 0x30000000ff0b7230 */ /* 0x100fe20000004100 */
[----:B------:R-:W-:Y:S01]  /*83d0*/  F2FP.F16.E4M3.UNPACK_B R15, R26 ;  /* 0x0000001aff0f723e */ /* 0x000fe200020006ff */
[----:B------:R-:W-:Y:S01]  /*83e0*/  HADD2.F32 R30, -RZ, R27.H1_H1 ;  /* 0x3000001bff1e7230 */ /* 0x000fe20000004100 */
[----:B------:R-:W-:Y:S01]  /*83f0*/  LOP3.LUT R12, R12, 0xff, RZ, 0xc0, !PT ;  /* 0x000000ff0c0c7812 */ /* 0x000fe200078ec0ff */
[----:B------:R-:W-:Y:S01]  /*8400*/  HADD2.F32 R10, -RZ, R0.H0_H0 ;  /* 0x20000000ff0a7230 */ /* 0x000fe20000004100 */
[----:B------:R-:W-:Y:S01]  /*8410*/  F2FP.F16.E4M3.UNPACK_B R3, R6 ;  /* 0x00000006ff03723e */ /* 0x000fe200020006ff */
[----:B------:R-:W-:Y:S01]  /*8420*/  HADD2.F32 R21, -RZ, R15.H1_H1 ;  /* 0x3000000fff157230 */ /* 0x000fe20000004100 */
[----:B------:R-:W-:Y:S01]  /*8430*/  PRMT R13, R12, 0x7054, R13 ;  /* 0x000070540c0d7816 */ /* 0x000fe2000000000d */
[----:B------:R-:W-:Y:S01]  /*8440*/  FMUL.FTZ R31, R11, R30 ;  /* 0x0000001e0b1f7220 */ /* 0x000fe20000410000 */
[----:B------:R-:W-:-:S02]  /*8450*/  F2FP.F16.E4M3.UNPACK_B R12, R7 ;  /* 0x00000007ff0c723e */ /* 0x000fc400020006ff */
[-C--:B------:R-:W-:Y:S01]  /*8460*/  FMUL.FTZ R11, R11, R21.reuse ;  /* 0x000000150b0b7220 */ /* 0x080fe20000410000 */
[----:B------:R-:W-:Y:S01]  /*8470*/  LOP3.LUT R28, R13, 0xff000000, R28, 0xf8, !PT ;  /* 0xff0000000d1c7812 */ /* 0x000fe200078ef81c */
[C---:B------:R-:W-:Y:S01]  /*8480*/  FFMA.FTZ R33, R10.reuse, R21, -R31 ;  /* 0x000000150a217223 */ /* 0x040fe2000001081f */
[----:B------:R-:W-:Y:S01]  /*8490*/  F2FP.F16.E4M3.UNPACK_B R13, R7.H1 ;  /* 0x00000007ff0d723e */ /* 0x000fe200030006ff */
[----:B------:R-:W-:Y:S01]  /*84a0*/  FFMA.FTZ R34, R10, R30, R11 ;  /* 0x0000001e0a227223 */ /* 0x000fe2000001000b */
        /* <DEDUP_REMOVED lines=75> */
.L_x_1933:
[----:B------:R-:W-:Y:S05]  /*8960*/  BSYNC B1 ;  /* 0x0000000000017941 */ /* 0x000fea0003800000 */
.L_x_1932:
[----:B------:R-:W-:Y:S05]  /*8970*/  @P2 BRA `(.L_x_1929) ;  /* 0x0000002c00682947 */ /* 0x000fea0003800000 */
[----:B01----:R-:W0:Y:S01]  /*8980*/  LDS.128 R4, [R20+0x12000] ;  /* 0x0120000014047984 */ /* 0x003e220000000c00 */
        /* <DEDUP_REMOVED lines=118> */
.L_x_1920:
[----:B------:R-:W0:Y:S01]  /*90f0*/  LDC R0, c[0x0][0x428] ;  /* 0x00010a00ff007b82 */ /* 0x000e220000000800 */
[----:B------:R-:W-:Y:S01]  /*9100*/  ISETP.GE.AND P0, PT, R19, R4, PT ;  /* 0x000000041300720c */ /* 0x000fe20003f06270 */
[----:B------:R-:W-:Y:S01]  /*9110*/  IMAD R3, R153, 0xc0, R19 ;  /* 0x000000c099037824 */ /* 0x000fe200078e0213 */
        /* <DEDUP_REMOVED lines=15> */
[----:B0-----:R-:W-:-:S05]  /*9210*/  @P1 IMAD.HI.U32 R0, R3, R0, RZ ;  /* 0x0000000003001227 */ /* 0x001fca00078e00ff */
[----:B-1----:R-:W-:Y:S02]  /*9220*/  @P1 SHF.R.U32.HI R3, RZ, R5, R0 ;  /* 0x00000005ff031219 */ /* 0x002fe40000011600 */
[----:B------:R-:W-:Y:S02]  /*9230*/  CS2R R4, SRZ ;  /* 0x0000000000047805 */ /* 0x000fe4000001ff00 */
[----:B------:R-:W-:Y:S01]  /*9240*/  SHF.R.S32.HI R21, RZ, 0x1f, R3 ;  /* 0x0000001fff157819 */ /* 0x000fe20000011403 */
[----:B------:R-:W-:Y:S06]  /*9250*/  @P0 BRA `(.L_x_1935) ;  /* 0x00000000009c0947 */ /* 0x000fec0003800000 */
[----:B------:R-:W-:Y:S01]  /*9260*/  MOV R5, R50 ;  /* 0x0000003200057202 */ /* 0x000fe20000000f00 */
[----:B------:R-:W-:Y:S01]  /*9270*/  IMAD.MOV.U32 R4, RZ, RZ, R157 ;  /* 0x000000ffff047224 */ /* 0x000fe200078e009d */
[----:B------:R-:W-:Y:S01]  /*9280*/  SHF.R.S32.HI R49, RZ, 0x1f, R19 ;  /* 0x0000001fff317819 */ /* 0x000fe20000011413 */
[----:B------:R-:W-:Y:S01]  /*9290*/  ULDC UR4, c[0x0][0x3d4] ;  /* 0x0000f50000047ab9 */ /* 0x000fe20000000800 */
[----:B------:R-:W-:Y:S01]  /*92a0*/  ULDC.64 UR6, c[0x0][0x3c8] ;  /* 0x0000f20000067ab9 */ /* 0x000fe20000000a00 */
[-CC-:B------:R-:W-:Y:S01]  /*92b0*/  IMAD.WIDE.U32 R6, R19, R10.reuse, R4.reuse ;  /* 0x0000000a13067225 */ /* 0x180fe200078e0004 */
[----:B------:R-:W-:Y:S01]  /*92c0*/  ULDC.64 UR8, c[0x0][0x3e0] ;  /* 0x0000f80000087ab9 */ /* 0x000fe20000000a00 */
[----:B------:R-:W-:Y:S02]  /*92d0*/  ISETP.GE.AND P3, PT, R157, UR4, PT ;  /* 0x000000049d007c0c */ /* 0x000fe4000bf66270 */
[----:B------:R-:W-:Y:S01]  /*92e0*/  CS2R R28, SRZ ;  /* 0x00000000001c7805 */ /* 0x000fe2000001ff00 */
[C---:B------:R-:W-:Y:S01]  /*92f0*/  IMAD R0, R49.reuse, R10, RZ ;  /* 0x0000000a31007224 */ /* 0x040fe200078e02ff */
[----:B------:R-:W-:Y:S01]  /*9300*/  IADD3 R38, P1, R6, R38, RZ ;  /* 0x0000002606267210 */ /* 0x000fe20007f3e0ff */
[-C--:B------:R-:W-:Y:S01]  /*9310*/  IMAD R24, R49, R12.reuse, RZ ;  /* 0x0000000c31187224 */ /* 0x080fe200078e02ff */
[----:B------:R-:W-:Y:S01]  /*9320*/  CS2R R30, SRZ ;  /* 0x00000000001e7805 */ /* 0x000fe2000001ff00 */
[----:B------:R-:W-:Y:S01]  /*9330*/  IMAD.WIDE.U32 R4, R19, R12, R4 ;  /* 0x0000000c13047225 */ /* 0x000fe200078e0004 */
[----:B------:R-:W-:-:S02]  /*9340*/  CS2R R32, SRZ ;  /* 0x0000000000207805 */ /* 0x000fc4000001ff00 */
[----:B------:R-:W-:Y:S02]  /*9350*/  CS2R R34, SRZ ;  /* 0x0000000000227805 */ /* 0x000fe4000001ff00 */
[----:B------:R-:W-:Y:S01]  /*9360*/  CS2R R26, SRZ ;  /* 0x00000000001a7805 */ /* 0x000fe2000001ff00 */
[C---:B------:R-:W-:Y:S01]  /*9370*/  IMAD R6, R19.reuse, R11, R0 ;  /* 0x0000000b13067224 */ /* 0x040fe200078e0200 */
[----:B------:R-:W-:Y:S01]  /*9380*/  IADD3 R40, P2, R4, R40, RZ ;  /* 0x0000002804287210 */ /* 0x000fe20007f5e0ff */
[----:B------:R-:W-:Y:S02]  /*9390*/  IMAD R24, R19, R13, R24 ;  /* 0x0000000d13187224 */ /* 0x000fe400078e0218 */
[----:B------:R-:W-:Y:S01]  /*93a0*/  VIADD R49, R157, 0x20 ;  /* 0x000000209d317836 */ /* 0x000fe20000000000 */
[----:B------:R-:W-:Y:S01]  /*93b0*/  IADD3.X R39, R37, R6, R7, P1, !PT ;  /* 0x0000000625277210 */ /* 0x000fe20000ffe407 */
[----:B------:R-:W-:Y:S01]  /*93c0*/  IMAD R7, R48, 0xc0, RZ ;  /* 0x000000c030077824 */ /* 0x000fe200078e02ff */
[----:B------:R-:W-:Y:S01]  /*93d0*/  IADD3.X R41, R45, R24, R5, P2, !PT ;  /* 0x000000182d297210 */ /* 0x000fe200017fe405 */
[----:B------:R-:W-:Y:S01]  /*93e0*/  IMAD R5, R44, 0xc0, RZ ;  /* 0x000000c02c057824 */ /* 0x000fe200078e02ff */
[----:B------:R-:W-:Y:S01]  /*93f0*/  ISETP.GE.AND P4, PT, R49, UR4, PT ;  /* 0x0000000431007c0c */ /* 0x000fe2000bf86270 */
[----:B------:R-:W-:Y:S01]  /*9400*/  IMAD.WIDE.U32 R42, R42, 0xc0, R38 ;  /* 0x000000c02a2a7825 */ /* 0x000fe200078e0026 */
[----:B------:R-:W-:-:S03]  /*9410*/  CS2R R24, SRZ ;  /* 0x0000000000187805 */ /* 0x000fc6000001ff00 */
[----:B------:R-:W-:Y:S01]  /*9420*/  IMAD.WIDE.U32 R14, R14, 0xc0, R40 ;  /* 0x000000c00e0e7825 */ /* 0x000fe200078e0028 */
[----:B------:R-:W-:Y:S02]  /*9430*/  IADD3 R38, P1, R42, UR6, RZ ;  /* 0x000000062a267c10 */ /* 0x000fe4000ff3e0ff */
[----:B------:R-:W-:Y:S02]  /*9440*/  IADD3 R14, P2, R14, UR8, RZ ;  /* 0x000000080e0e7c10 */ /* 0x000fe4000ff5e0ff */
[----:B------:R-:W-:Y:S02]  /*9450*/  IADD3.X R39, R5, UR7, R43, P1, !PT ;  /* 0x0000000705277c10 */ /* 0x000fe40008ffe42b */
[----:B------:R-:W-:Y:S02]  /*9460*/  CS2R R4, SRZ ;  /* 0x0000000000047805 */ /* 0x000fe4000001ff00 */
[----:B------:R-:W-:Y:S02]  /*9470*/  IADD3.X R15, R7, UR9, R15, P2, !PT ;  /* 0x00000009070f7c10 */ /* 0x000fe400097fe40f */
[----:B------:R-:W-:Y:S01]  /*9480*/  CS2R R6, SRZ ;  /* 0x0000000000067805 */ /* 0x000fe2000001ff00 */
[----:B------:R0:W5:Y:S04]  /*9490*/  @!P3 LDG.E.128 R28, desc[UR40][R38.64] ;  /* 0x00000028261cb981 */ /* 0x000168000c1e1d00 */
[----:B------:R0:W5:Y:S04]  /*94a0*/  @!P4 LDG.E.128 R32, desc[UR40][R38.64+0x20] ;  /* 0x000020282620c981 */ /* 0x000168000c1e1d00 */
[----:B------:R0:W5:Y:S04]  /*94b0*/  @!P3 LDG.E.128 R4, desc[UR40][R14.64] ;  /* 0x000000280e04b981 */ /* 0x000168000c1e1d00 */
[----:B------:R0:W5:Y:S02]  /*94c0*/  @!P4 LDG.E.128 R24, desc[UR40][R14.64+0x20] ;  /* 0x000020280e18c981 */ /* 0x000164000c1e1d00 */
.L_x_1935:
[----:B------:R-:W-:Y:S05]  /*94d0*/  BSYNC B1 ;  /* 0x0000000000017941 */ /* 0x000fea0003800000 */
.L_x_1934:
        /* <DEDUP_REMOVED lines=19> */
.L_x_2148:
[----:B------:R-:W-:-:S03]  /*9610*/  UMOV UR4, 0xffffffff ;  /* 0xffffffff00047882 */ /* 0x000fc60000000000 */
[----:B------:R-:W-:Y:S05]  /*9620*/  BRA.DIV UR4, `(.L_x_1937) ;  /* 0x0000013204f07947 */ /* 0x000fea000b800000 */
.L_x_2151:
[----:B------:R-:W-:-:S03]  /*9630*/  UMOV UR4, 0xffffffff ;  /* 0xffffffff00047882 */ /* 0x000fc60000000000 */
[----:B------:R-:W-:Y:S05]  /*9640*/  BRA.DIV UR4, `(.L_x_1938) ;  /* 0x0000013604107947 */ /* 0x000fea000b800000 */
.L_x_2154:
[----:B------:R-:W-:-:S03]  /*9650*/  UMOV UR4, 0xffffffff ;  /* 0xffffffff00047882 */ /* 0x000fc60000000000 */
[----:B------:R-:W-:Y:S05]  /*9660*/  BRA.DIV UR4, `(.L_x_1939) ;  /* 0x0000013604307947 */ /* 0x000fea000b800000 */
.L_x_2157:
[----:B------:R-:W0:Y:S01]  /*9670*/  SYNCS.PHASECHK.TRANS64.TRYWAIT P1, [R16+URZ+0x19c00], R9 ;  /* 0x019c0009100075a7 */ /* 0x000e22000802017f */
[----:B------:R-:W-:Y:S04]  /*9680*/  BSSY B1, `(.L_x_1940) ;  /* 0x0000002000017945 */ /* 0x000fe80003800000 */
[----:B0-----:R-:W-:Y:S05]  /*9690*/  @!P1 BRA `(.L_x_1941) ;  /* 0x00000134004c9947 */ /* 0x001fea0003800000 */
.L_x_2158:
[----:B------:R-:W-:Y:S05]  /*96a0*/  BSYNC B1 ;  /* 0x0000000000017941 */ /* 0x000fea0003800000 */
.L_x_1940:
[----:B------:R-:W-:Y:S05]  /*96b0*/  @P0 BRA `(.L_x_1929) ;  /* 0x0000002000180947 */ /* 0x000fea0003800000 */
[----:B------:R1:W5:Y:S01]  /*96c0*/  LDL R62, [R1+0x4] ;  /* 0x00000400013e7983 */ /* 0x0003620000100800 */
[----:B------:R-:W2:Y:S03]  /*96d0*/  LDC R0, c[0x0][0x3d4] ;  /* 0x0000f500ff007b82 */ /* 0x000ea60000000800 */
[----:B------:R1:W5:Y:S01]  /*96e0*/  LDL R61, [R1+0xc] ;  /* 0x00000c00013d7983 */ /* 0x0003620000100800 */
[----:B------:R-:W-:-:S03]  /*96f0*/  VIADD R3, R157, 0x20 ;  /* 0x000000209d037836 */ /* 0x000fc60000000000 */
[----:B------:R1:W5:Y:S01]  /*9700*/  LDL R60, [R1+0x5c] ;  /* 0x00005c00013c7983 */ /* 0x0003620000100800 */
[----:B------:R-:W-:Y:S01]  /*9710*/  BSSY B1, `(.L_x_1942) ;  /* 0x00000fd000017945 */ /* 0x000fe20003800000 */
[-C--:B--2---:R-:W-:Y:S02]  /*9720*/  ISETP.GE.AND P0, PT, R157, R0.reuse, PT ;  /* 0x000000009d00720c */ /* 0x084fe40003f06270 */
[----:B------:R-:W-:-:S11]  /*9730*/  ISETP.GE.AND P1, PT, R3, R0, PT ;  /* 0x000000000300720c */ /* 0x000fd60003f26270 */
[----:B-1----:R-:W-:Y:S05]  /*9740*/  @P0 BRA `(.L_x_1943) ;  /* 0x0000000c00e40947 */ /* 0x002fea0003800000 */
[----:B------:R-:W1:Y:S01]  /*9750*/  S2R R11, SR_TID.X ;  /* 0x00000000000b7919 */ /* 0x000e620000002100 */
[----:B-----5:R-:W-:Y:S02]  /*9760*/  SHF.R.U32.HI R3, RZ, 0x8, R28 ;  /* 0x00000008ff037819 */ /* 0x020fe4000001161c */
[----:B------:R-:W-:Y:S02]  /*9770*/  LOP3.LUT R8, R28, 0xff, RZ, 0xc0, !PT ;  /* 0x000000ff1c087812 */ /* 0x000fe400078ec0ff */
[----:B------:R-:W-:Y:S02]  /*9780*/  LOP3.LUT R3, R3, 0xff, RZ, 0xc0, !PT ;  /* 0x000000ff03037812 */ /* 0x000fe400078ec0ff */
[----:B0-----:R-:W-:Y:S02]  /*9790*/  SHF.R.U32.HI R9, RZ, 0x8, R29 ;  /* 0x00000008ff097819 */ /* 0x001fe4000001161d */
[----:B------:R-:W-:Y:S02]  /*97a0*/  PRMT R21, R3, 0x7604, R8 ;  /* 0x0000760403157816 */ /* 0x000fe40000000008 */
[----:B------:R-:W-:-:S02]  /*97b0*/  LOP3.LUT R10, R29, 0xff, RZ, 0xc0, !PT ;  /* 0x000000ff1d0a7812 */ /* 0x000fc400078ec0ff */
[----:B------:R-:W-:Y:S02]  /*97c0*/  LOP3.LUT R9, R9, 0xff, RZ, 0xc0, !PT ;  /* 0x000000ff09097812 */ /* 0x000fe400078ec0ff */
[----:B------:R-:W-:Y:S02]  /*97d0*/  LOP3.LUT R12, R30, 0xff, RZ, 0xc0, !PT ;  /* 0x000000ff1e0c7812 */ /* 0x000fe400078ec0ff */
[----:B------:R-:W-:Y:S02]  /*97e0*/  PRMT R37, R9, 0x7604, R10 ;  /* 0x0000760409257816 */ /* 0x000fe4000000000a */
[----:B------:R-:W-:Y:S02]  /*97f0*/  SHF.R.U32.HI R9, RZ, 0x8, R31 ;  /* 0x00000008ff097819 */ /* 0x000fe4000001161f */
[----:B------:R-:W-:Y:S02]  /*9800*/  LOP3.LUT R10, R31, 0xff, RZ, 0xc0, !PT ;  /* 0x000000ff1f0a7812 */ /* 0x000fe400078ec0ff */
[----:B------:R-:W-:-:S02]  /*9810*/  LOP3.LUT R9, R9, 0xff, RZ, 0xc0, !PT ;  /* 0x000000ff09097812 */ /* 0x000fc400078ec0ff */
[----:B------:R-:W-:Y:S02]  /*9820*/  LOP3.LUT R15, R4, 0xff, RZ, 0xc0, !PT ;  /* 0x000000ff040f7812 */ /* 0x000fe400078ec0ff */
        /* <DEDUP_REMOVED lines=23> */
[----:B------:R-:W-:Y:S01]  /*99a0*/  LOP3.LUT R3, R3, R60, RZ, 0x3c, !PT ;  /* 0x0000003c03037212 */ /* 0x000fe200078e3cff */
[----:B------:R-:W0:Y:S01]  /*99b0*/  LDS.128 R8, [R20+0xf000] ;  /* 0x00f0000014087984 */ /* 0x000e220000000c00 */
[----:B------:R-:W-:Y:S02]  /*99c0*/  PRMT R42, R38, 0x7604, R41 ;  /* 0x00007604262a7816 */ /* 0x000fe40000000029 */
[----:B------:R-:W-:Y:S02]  /*99d0*/  IADD3 R3, R16, R13, R3 ;  /* 0x0000000d10037210 */ /* 0x000fe40007ffe003 */
[----:B------:R-:W-:-:S02]  /*99e0*/  SHF.R.U32.HI R38, RZ, 0x10, R29 ;  /* 0x00000010ff267819 */ /* 0x000fc4000001161d */
[----:B------:R-:W-:Y:S01]  /*99f0*/  PRMT R49, R43, 0x7604, R44 ;  /* 0x000076042b317816 */ /* 0x000fe2000000002c */
[----:B------:R-:W1:Y:S01]  /*9a00*/  LDS.128 R12, [R3+0xf000] ;  /* 0x00f00000030c7984 */ /* 0x000e620000000c00 */
[----:B------:R-:W-:Y:S01]  /*9a10*/  SHF.R.U32.HI R43, RZ, 0x10, R5 ;  /* 0x00000010ff2b7819 */ /* 0x000fe20000011605 */
[----:B------:R-:W-:Y:S01]  /*9a20*/  IMAD.U32 R38, R38, 0x10000, RZ ;  /* 0x0001000026267824 */ /* 0x000fe200078e00ff */
[----:B------:R-:W-:Y:S02]  /*9a30*/  SHF.R.U32.HI R46, RZ, 0x8, R7 ;  /* 0x00000008ff2e7819 */ /* 0x000fe40000011607 */
[----:B------:R-:W-:Y:S01]  /*9a40*/  SHF.R.U32.HI R41, RZ, 0x10, R31 ;  /* 0x00000010ff297819 */ /* 0x000fe2000001161f */
[----:B------:R-:W-:Y:S01]  /*9a50*/  IMAD.U32 R43, R43, 0x10000, RZ ;  /* 0x000100002b2b7824 */ /* 0x000fe200078e00ff */
[----:B------:R-:W-:Y:S02]  /*9a60*/  LOP3.LUT R47, R7, 0xff, RZ, 0xc0, !PT ;  /* 0x000000ff072f7812 */ /* 0x000fe400078ec0ff */
[----:B------:R-:W-:Y:S01]  /*9a70*/  LOP3.LUT R46, R46, 0xff, RZ, 0xc0, !PT ;  /* 0x000000ff2e2e7812 */ /* 0x000fe200078ec0ff */
[----:B------:R-:W-:Y:S01]  /*9a80*/  IMAD.U32 R41, R41, 0x10000, RZ ;  /* 0x0001000029297824 */ /* 0x000fe200078e00ff */
[----:B------:R-:W-:-:S02]  /*9a90*/  SHF.R.U32.HI R51, RZ, 0x10, R7 ;  /* 0x00000010ff337819 */ /* 0x000fc40000011607 */
[----:B------:R-:W-:Y:S02]  /*9aa0*/  LOP3.LUT R37, R37, 0xff0000, R38, 0xf8, !PT ;  /* 0x00ff000025257812 */ /* 0x000fe400078ef826 */
[----:B------:R-:W-:Y:S01]  /*9ab0*/  PRMT R46, R46, 0x7604, R47 ;  /* 0x000076042e2e7816 */ /* 0x000fe2000000002f */
[----:B------:R-:W-:Y:S01]  /*9ac0*/  IMAD.U32 R51, R51, 0x10000, RZ ;  /* 0x0001000033337824 */ /* 0x000fe200078e00ff */
        /* <DEDUP_REMOVED lines=16> */
[-C--:B------:R-:W-:Y:S02]  /*9bd0*/  F2FP.F16.E4M3.UNPACK_B R41, R11.reuse ;  /* 0x0000000bff29723e */ /* 0x080fe400020006ff */
[----:B------:R-:W-:Y:S02]  /*9be0*/  F2FP.F16.E4M3.UNPACK_B R46, R11.H1 ;  /* 0x0000000bff2e723e */ /* 0x000fe400030006ff */
[----:B------:R-:W-:Y:S02]  /*9bf0*/  F2FP.F16.E4M3.UNPACK_B R50, R49 ;  /* 0x00000031ff32723e */ /* 0x000fe400020006ff */
[----:B-1----:R-:W-:Y:S02]  /*9c00*/  F2FP.F16.E4M3.UNPACK_B R8, R13 ;  /* 0x0000000dff08723e */ /* 0x002fe400020006ff */
[----:B------:R-:W-:Y:S02]  /*9c10*/  F2FP.F16.E4M3.UNPACK_B R11, R43 ;  /* 0x0000002bff0b723e */ /* 0x000fe400020006ff */
[----:B------:R-:W-:Y:S01]  /*9c20*/  LOP3.LUT R53, R51, 0xff000000, R7, 0xf8, !PT ;  /* 0xff00000033357812 */ /* 0x000fe200078ef807 */
[----:B------:R-:W-:Y:S01]  /*9c30*/  HADD2.F32 R51, -RZ, R50.H0_H0 ;  /* 0x20000032ff337230 */ /* 0x000fe20000004100 */
[-C--:B------:R-:W-:Y:S01]  /*9c40*/  F2FP.F16.E4M3.UNPACK_B R31, R9.reuse ;  /* 0x00000009ff1f723e */ /* 0x080fe200020006ff */
[----:B------:R-:W-:Y:S01]  /*9c50*/  HADD2.F32 R6, -RZ, R8.H0_H0 ;  /* 0x20000008ff067230 */ /* 0x000fe20000004100 */
[----:B------:R-:W-:Y:S01]  /*9c60*/  F2FP.F16.E4M3.UNPACK_B R37, R9.H1 ;  /* 0x00000009ff25723e */ /* 0x000fe200030006ff */
[----:B------:R-:W-:Y:S01]  /*9c70*/  HADD2.F32 R44, -RZ, R11.H0_H0 ;  /* 0x2000000bff2c7230 */ /* 0x000fe20000004100 */
[-C--:B------:R-:W-:Y:S01]  /*9c80*/  F2FP.F16.E4M3.UNPACK_B R39, R12.reuse ;  /* 0x0000000cff27723e */ /* 0x080fe200020006ff */
[----:B------:R-:W-:Y:S01]  /*9c90*/  HADD2.F32 R9, -RZ, R31.H0_H0 ;  /* 0x2000001fff097230 */ /* 0x000fe20000004100 */
[----:B------:R-:W-:Y:S01]  /*9ca0*/  F2FP.F16.E4M3.UNPACK_B R45, R12.H1 ;  /* 0x0000000cff2d723e */ /* 0x000fe200030006ff */
[C---:B------:R-:W-:Y:S01]  /*9cb0*/  FMUL.FTZ R12, R6.reuse, R51 ;  /* 0x00000033060c7220 */ /* 0x040fe20000410000 */
[----:B------:R-:W-:Y:S01]  /*9cc0*/  F2FP.F16.E4M3.UNPACK_B R38, R13.H1 ;  /* 0x0000000dff26723e */ /* 0x000fe200030006ff */
[-C--:B------:R-:W-:Y:S01]  /*9cd0*/  FMUL.FTZ R52, R6, R44.reuse ;  /* 0x0000002c06347220 */ /* 0x080fe20000410000 */
[----:B------:R-:W-:Y:S01]  /*9ce0*/  F2FP.F16.E4M3.UNPACK_B R49, R49.H1 ;  /* 0x00000031ff31723e */ /* 0x000fe200030006ff */
[C---:B------:R-:W-:Y:S01]  /*9cf0*/  FFMA.FTZ R6, R9.reuse, R44, -R12 ;  /* 0x0000002c09067223 */ /* 0x040fe2000001080c */
[----:B------:R-:W-:Y:S01]  /*9d00*/  F2FP.F16.E4M3.UNPACK_B R43, R43.H1 ;  /* 0x0000002bff2b723e */ /* 0x000fe200030006ff */
[----:B------:R-:W-:Y:S01]  /*9d10*/  FFMA.FTZ R9, R9, R51, R52 ;  /* 0x0000003309097223 */ /* 0x000fe20000010034 */
[----:B------:R-:W-:Y:S01]  /*9d20*/  HADD2.F32 R12, -RZ, R11.H1_H1 ;  /* 0x3000000bff0c7230 */ /* 0x000fe20000004100 */
[-C--:B------:R-:W-:Y:S01]  /*9d30*/  F2FP.F16.E4M3.UNPACK_B R42, R15.reuse ;  /* 0x0000000fff2a723e */ /* 0x080fe200020006ff */
[----:B------:R-:W-:Y:S01]  /*9d40*/  HADD2.F32 R50, -RZ, R50.H1_H1 ;  /* 0x30000032ff327230 */ /* 0x000fe20000004100 */
[----:B------:R-:W-:Y:S01]  /*9d50*/  F2FP.F16.E4M3.UNPACK_B R47, R15.H1 ;  /* 0x0000000fff2f723e */ /* 0x000fe200030006ff */
[----:B------:R-:W-:Y:S01]  /*9d60*/  HADD2.F32 R8, -RZ, R8.H1_H1 ;  /* 0x30000008ff087230 */ /* 0x000fe20000004100 */
[-C--:B------:R-:W-:Y:S01]  /*9d70*/  F2FP.F16.E4M3.UNPACK_B R7, R14.reuse ;  /* 0x0000000eff07723e */ /* 0x080fe200020006ff */
        /* <DEDUP_REMOVED lines=11> */
[----:B------:R-:W-:Y:S01]  /*9e30*/  FFMA.FTZ R11, R31, R12, -R54 ;  /* 0x0000000c1f0b7223 */ /* 0x000fe20000010836 */
[----:B------:R-:W-:Y:S02]  /*9e40*/  HADD2.F32 R38, -RZ, R38.H1_H1 ;  /* 0x30000026ff267230 */ /* 0x000fe40000004100 */
[C---:B------:R-:W-:Y:S01]  /*9e50*/  FFMA.FTZ R12, R13.reuse, R44, -R56 ;  /* 0x0000002c0d0c7223 */ /* 0x040fe20000010838 */
[----:B------:R-:W-:Y:S01]  /*9e60*/  FFMA.FTZ R13, R13, R52, R51 ;  /* 0x000000340d0d7223 */ /* 0x000fe20000010033 */
[----:B------:R-:W-:Y:S01]  /*9e70*/  F2FP.F16.E4M3.UNPACK_B R51, R53 ;  /* 0x00000035ff33723e */ /* 0x000fe200020006ff */
[----:B------:R-:W-:Y:S01]  /*9e80*/  FFMA.FTZ R8, R31, R50, R15 ;  /* 0x000000321f087223 */ /* 0x000fe2000001000f */
[-C--:B------:R-:W-:Y:S01]  /*9e90*/  F2FP.F16.E4M3.UNPACK_B R44, R48.reuse ;  /* 0x00000030ff2c723e */ /* 0x080fe200020006ff */
[----:B------:R-:W-:Y:S02]  /*9ea0*/  HADD2.F32 R43, -RZ, R43.H1_H1 ;  /* 0x3000002bff2b7230 */ /* 0x000fe40000004100 */
[----:B------:R-:W-:Y:S01]  /*9eb0*/  FMUL.FTZ R54, R38, R49 ;  /* 0x0000003126367220 */ /* 0x000fe20000410000 */
[----:B------:R-:W-:Y:S01]  /*9ec0*/  HADD2.F32 R52, -RZ, R51.H0_H0 ;  /* 0x20000033ff347230 */ /* 0x000fe20000004100 */
[----:B------:R-:W-:Y:S01]  /*9ed0*/  F2FP.F16.E4M3.UNPACK_B R48, R48.H1 ;  /* 0x00000030ff30723e */ /* 0x000fe200030006ff */
[----:B------:R-:W-:-:S02]  /*9ee0*/  HADD2.F32 R15, -RZ, R42.H0_H0 ;  /* 0x2000002aff0f7230 */ /* 0x000fc40000004100 */
[-C--:B------:R-:W-:Y:S01]  /*9ef0*/  FMUL.FTZ R38, R38, R43.reuse ;  /* 0x0000002b26267220 */ /* 0x080fe20000410000 */
[----:B------:R-:W-:Y:S01]  /*9f00*/  HADD2.F32 R50, -RZ, R44.H0_H0 ;  /* 0x2000002cff327230 */ /* 0x000fe20000004100 */
[----:B------:R-:W-:Y:S01]  /*9f10*/  F2FP.F16.E4M3.UNPACK_B R5, R10 ;  /* 0x0000000aff05723e */ /* 0x000fe200020006ff */
[----:B------:R-:W-:Y:S02]  /*9f20*/  HADD2.F32 R37, -RZ, R37.H1_H1 ;  /* 0x30000025ff257230 */ /* 0x000fe40000004100 */
[C---:B------:R-:W-:Y:S01]  /*9f30*/  FMUL.FTZ R56, R15.reuse, R52 ;  /* 0x000000340f387220 */ /* 0x040fe20000410000 */
[----:B------:R-:W-:Y:S02]  /*9f40*/  HADD2.F32 R31, -RZ, R41.H0_H0 ;  /* 0x20000029ff1f7230 */ /* 0x000fe40000004100 */
[-C--:B------:R-:W-:Y:S01]  /*9f50*/  FMUL.FTZ R55, R15, R50.reuse ;  /* 0x000000320f377220 */ /* 0x080fe20000410000 */
[----:B------:R-:W-:Y:S02]  /*9f60*/  HADD2.F32 R51, -RZ, R51.H1_H1 ;  /* 0x30000033ff337230 */ /* 0x000fe40000004100 */
[C---:B------:R-:W-:Y:S01]  /*9f70*/  FFMA.FTZ R15, R37.reuse, R43, -R54 ;  /* 0x0000002b250f7223 */ /* 0x040fe20000010836 */
[----:B------:R-:W-:Y:S01]  /*9f80*/  F2FP.F16.E4M3.UNPACK_B R54, R53.H1 ;  /* 0x00000035ff36723e */ /* 0x000fe200030006ff */
[----:B------:R-:W-:Y:S01]  /*9f90*/  FFMA.FTZ R38, R37, R49, R38 ;  /* 0x0000003125267223 */ /* 0x000fe20000010026 */
[----:B------:R-:W-:Y:S01]  /*9fa0*/  FFMA.FTZ R37, R31, R50, -R56 ;  /* 0x000000321f257223 */ /* 0x000fe20000010838 */
[----:B------:R-:W-:-:S02]  /*9fb0*/  HADD2.F32 R42, -RZ, R42.H1_H1 ;  /* 0x3000002aff2a7230 */ /* 0x000fc40000004100 */
[----:B------:R-:W-:Y:S01]  /*9fc0*/  FFMA.FTZ R31, R31, R52, R55 ;  /* 0x000000341f1f7223 */ /* 0x000fe20000010037 */
[----:B------:R-:W-:Y:S01]  /*9fd0*/  HADD2.F32 R49, -RZ, R44.H1_H1 ;  /* 0x3000002cff317230 */ /* 0x000fe20000004100 */
[----:B------:R-:W-:Y:S01]  /*9fe0*/  F2FP.F16.E4M3.UNPACK_B R10, R10.H1 ;  /* 0x0000000aff0a723e */ /* 0x000fe200030006ff */
[----:B------:R-:W-:Y:S02]  /*9ff0*/  HADD2.F32 R52, -RZ, R54.H0_H0 ;  /* 0x20000036ff347230 */ /* 0x000fe40000004100 */
[C---:B------:R-:W-:Y:S01]  /*a000*/  FMUL.FTZ R56, R42.reuse, R51 ;  /* 0x000000332a387220 */ /* 0x040fe20000410000 */
[----:B------:R-:W-:Y:S02]  /*a010*/  HADD2.F32 R44, -RZ, R47.H0_H0 ;  /* 0x2000002fff2c7230 */ /* 0x000fe40000004100 */
[----:B------:R-:W-:Y:S01]  /*a020*/  FMUL.FTZ R42, R42, R49 ;  /* 0x000000312a2a7220 */ /* 0x000fe20000410000 */
[----:B------:R-:W-:Y:S01]  /*a030*/  HADD2.F32 R50, -RZ, R48.H0_H0 ;  /* 0x20000030ff327230 */ /* 0x000fe20000004100 */
[----:B------:R-:W-:Y:S01]  /*a040*/  F2FP.SATFINITE.E4M3.F32.PACK_AB_MERGE_C R13, R38, R13, RZ ;  /* 0x0000000d260d723e */ /* 0x000fe200048070ff */
[----:B------:R-:W-:-:S02]  /*a050*/  HADD2.F32 R41, -RZ, R41.H1_H1 ;  /* 0x30000029ff297230 */ /* 0x000fc40000004100 */
[C---:B------:R-:W-:Y:S01]  /*a060*/  FMUL.FTZ R58, R44.reuse, R52 ;  /* 0x000000342c3a7220 */ /* 0x040fe20000410000 */
[----:B------:R-:W-:Y:S02]  /*a070*/  HADD2.F32 R43, -RZ, R46.H0_H0 ;  /* 0x2000002eff2b7230 */ /* 0x000fe40000004100 */
[-C--:B------:R-:W-:Y:S01]  /*a080*/  FMUL.FTZ R53, R44, R50.reuse ;  /* 0x000000322c357220 */ /* 0x080fe20000410000 */
[----:B------:R-:W-:Y:S02]  /*a090*/  HADD2.F32 R55, -RZ, R54.H1_H1 ;  /* 0x30000036ff377230 */ /* 0x000fe40000004100 */
[C---:B------:R-:W-:Y:S01]  /*a0a0*/  FFMA.FTZ R44, R41.reuse, R49, -R56 ;  /* 0x00000031292c7223 */ /* 0x040fe20000010838 */
[----:B------:R-:W-:Y:S01]  /*a0b0*/  FFMA.FTZ R42, R41, R51, R42 ;  /* 0x00000033292a7223 */ /* 0x000fe2000001002a */
[C---:B------:R-:W-:Y:S01]  /*a0c0*/  FFMA.FTZ R41, R43.reuse, R50, -R58 ;  /* 0x000000322b297223 */ /* 0x040fe2000001083a */
[----:B------:R-:W-:Y:S01]  /*a0d0*/  F2FP.F16.E4M3.UNPACK_B R50, R28.H1 ;  /* 0x0000001cff32723e */ /* 0x000fe200030006ff */
[----:B------:R-:W-:Y:S01]  /*a0e0*/  FFMA.FTZ R43, R43, R52, R53 ;  /* 0x000000342b2b7223 */ /* 0x000fe20000010035 */
[----:B------:R-:W-:Y:S01]  /*a0f0*/  F2FP.F16.E4M3.UNPACK_B R53, R30.H1 ;  /* 0x0000001eff35723e */ /* 0x000fe200030006ff */
[----:B------:R-:W-:Y:S01]  /*a100*/  HADD2.F32 R52, -RZ, R48.H1_H1 ;  /* 0x30000030ff347230 */ /* 0x000fe20000004100 */
[----:B------:R-:W-:Y:S01]  /*a110*/  F2FP.SATFINITE.E4M3.F32.PACK_AB_MERGE_C R9, R8, R9, R13 ;  /* 0x000000090809723e */ /* 0x000fe2000480700d */
[----:B------:R-:W-:-:S02]  /*a120*/  HADD2.F32 R48, -RZ, R46.H1_H1 ;  /* 0x3000002eff307230 */ /* 0x000fc40000004100 */
[----:B------:R-:W-:Y:S02]  /*a130*/  HADD2.F32 R49, -RZ, R47.H1_H1 ;  /* 0x3000002fff317230 */ /* 0x000fe40000004100 */
[----:B------:R-:W-:Y:S02]  /*a140*/  HADD2.F32 R46, -RZ, R45.H0_H0 ;  /* 0x2000002dff2e7230 */ /* 0x000fe40000004100 */
[----:B------:R-:W-:Y:S02]  /*a150*/  HADD2.F32 R51, -RZ, R50.H0_H0 ;  /* 0x20000032ff337230 */ /* 0x000fe40000004100 */
[C---:B------:R-:W-:Y:S01]  /*a160*/  FMUL.FTZ R57, R49.reuse, R55 ;  /* 0x0000003731397220 */ /* 0x040fe20000410000 */
[----:B------:R-:W-:Y:S02]  /*a170*/  HADD2.F32 R54, -RZ, R53.H0_H0 ;  /* 0x20000035ff367230 */ /* 0x000fe40000004100 */
[----:B------:R-:W-:Y:S01]  /*a180*/  FMUL.FTZ R58, R49, R52 ;  /* 0x00000034313a7220 */ /* 0x000fe20000410000 */
[----:B------:R-:W-:-:S02]  /*a190*/  HADD2.F32 R47, -RZ, R40.H0_H0 ;  /* 0x20000028ff2f7230 */ /* 0x000fc40000004100 */
[CC--:B------:R-:W-:Y:S01]  /*a1a0*/  FMUL.FTZ R49, R46.reuse, R51.reuse ;  /* 0x000000332e317220 */ /* 0x0c0fe20000410000 */
[----:B------:R-:W-:Y:S02]  /*a1b0*/  HADD2.F32 R45, -RZ, R45.H1_H1 ;  /* 0x3000002dff2d7230 */ /* 0x000fe40000004100 */
[-C--:B------:R-:W-:Y:S01]  /*a1c0*/  FMUL.FTZ R56, R46, R54.reuse ;  /* 0x000000362e387220 */ /* 0x080fe20000410000 */
[----:B------:R-:W-:Y:S02]  /*a1d0*/  HADD2.F32 R50, -RZ, R50.H1_H1 ;  /* 0x30000032ff327230 */ /* 0x000fe40000004100 */
[C---:B------:R-:W-:Y:S01]  /*a1e0*/  FFMA.FTZ R54, R47.reuse, R54, R49 ;  /* 0x000000362f367223 */ /* 0x040fe20000010031 */
[----:B------:R-:W-:Y:S01]  /*a1f0*/  HADD2.F32 R53, -RZ, R53.H1_H1 ;  /* 0x30000035ff357230 */ /* 0x000fe20000004100 */
[----:B------:R-:W-:Y:S01]  /*a200*/  F2FP.F16.E4M3.UNPACK_B R49, R30 ;  /* 0x0000001eff31723e */ /* 0x000fe200020006ff */
[----:B------:R-:W-:Y:S01]  /*a210*/  FFMA.FTZ R56, R47, R51, -R56 ;  /* 0x000000332f387223 */ /* 0x000fe20000010838 */
[----:B------:R-:W-:Y:S01]  /*a220*/  F2FP.F16.E4M3.UNPACK_B R47, R28 ;  /* 0x0000001cff2f723e */ /* 0x000fe200020006ff */
[----:B------:R-:W-:Y:S01]  /*a230*/  FFMA.FTZ R46, R48, R52, -R57 ;  /* 0x00000034302e7223 */ /* 0x000fe20000010839 */
[----:B------:R-:W-:-:S02]  /*a240*/  HADD2.F32 R40, -RZ, R40.H1_H1 ;  /* 0x30000028ff287230 */ /* 0x000fc40000004100 */
[----:B------:R-:W-:Y:S01]  /*a250*/  FFMA.FTZ R48, R48, R55, R58 ;  /* 0x0000003730307223 */ /* 0x000fe2000001003a */
[CC--:B------:R-:W-:Y:S01]  /*a260*/  FMUL.FTZ R28, R45.reuse, R50.reuse ;  /* 0x000000322d1c7220 */ /* 0x0c0fe20000410000 */
[-C--:B------:R-:W-:Y:S01]  /*a270*/  FMUL.FTZ R55, R45, R53.reuse ;  /* 0x000000352d377220 */ /* 0x080fe20000410000 */
[----:B------:R-:W-:Y:S02]  /*a280*/  HADD2.F32 R51, -RZ, R49.H0_H0 ;  /* 0x20000031ff337230 */ /* 0x000fe40000004100 */
[----:B------:R-:W-:Y:S02]  /*a290*/  HADD2.F32 R30, -RZ, R39.H0_H0 ;  /* 0x20000027ff1e7230 */ /* 0x000fe40000004100 */
[C---:B------:R-:W-:Y:S01]  /*a2a0*/  FFMA.FTZ R57, R40.reuse, R53, R28 ;  /* 0x0000003528397223 */ /* 0x040fe2000001001c */
[----:B------:R-:W-:Y:S02]  /*a2b0*/  HADD2.F32 R45, -RZ, R47.H0_H0 ;  /* 0x2000002fff2d7230 */ /* 0x000fe40000004100 */
[----:B------:R-:W-:Y:S01]  /*a2c0*/  FFMA.FTZ R55, R40, R50, -R55 ;  /* 0x0000003228377223 */ /* 0x000fe20000010837 */
[----:B------:R-:W-:-:S02]  /*a2d0*/  HADD2.F32 R28, -RZ, R29.H0_H0 ;  /* 0x2000001dff1c7230 */ /* 0x000fc40000004100 */
[C---:B------:R-:W-:Y:S01]  /*a2e0*/  FMUL.FTZ R53, R30.reuse, R51 ;  /* 0x000000331e357220 */ /* 0x040fe20000410000 */
[----:B------:R-:W-:Y:S02]  /*a2f0*/  HADD2.F32 R40, -RZ, R49.H1_H1 ;  /* 0x30000031ff287230 */ /* 0x000fe40000004100 */
[-C--:B------:R-:W-:Y:S01]  /*a300*/  FMUL.FTZ R49, R30, R45.reuse ;  /* 0x0000002d1e317220 */ /* 0x080fe20000410000 */
[----:B------:R-:W-:Y:S02]  /*a310*/  HADD2.F32 R39, -RZ, R39.H1_H1 ;  /* 0x30000027ff277230 */ /* 0x000fe40000004100 */
[C---:B------:R-:W-:Y:S01]  /*a320*/  FFMA.FTZ R53, R28.reuse, R45, -R53 ;  /* 0x0000002d1c357223 */ /* 0x040fe20000010835 */
[----:B------:R-:W-:Y:S01]  /*a330*/  HADD2.F32 R30, -RZ, R47.H1_H1 ;  /* 0x3000002fff1e7230 */ /* 0x000fe20000004100 */
[----:B------:R-:W-:Y:S01]  /*a340*/  F2FP.F16.E4M3.UNPACK_B R45, R4.H1 ;  /* 0x00000004ff2d723e */ /* 0x000fe200030006ff */
[----:B------:R-:W-:Y:S02]  /*a350*/  HADD2.F32 R29, -RZ, R29.H1_H1 ;  /* 0x3000001dff1d7230 */ /* 0x000fe40000004100 */
[C---:B------:R-:W-:Y:S01]  /*a360*/  FMUL.FTZ R50, R39.reuse, R40 ;  /* 0x0000002827327220 */ /* 0x040fe20000410000 */
        /* <DEDUP_REMOVED lines=15> */
[----:B------:R-:W-:Y:S01]  /*a460*/  F2FP.SATFINITE.E4M3.F32.PACK_AB_MERGE_C R43, R48, R43, RZ ;  /* 0x0000002b302b723e */ /* 0x000fe200048070ff */
[----:B------:R-:W-:-:S02]  /*a470*/  HADD2.F32 R14, -RZ, R14.H1_H1 ;  /* 0x3000000eff0e7230 */ /* 0x000fc40000004100 */
[C---:B------:R-:W-:Y:S01]  /*a480*/  FFMA.FTZ R51, R28.reuse, R29, -R51 ;  /* 0x0000001d1c337223 */ /* 0x040fe20000010833 */
[----:B------:R-:W-:Y:S02]  /*a490*/  HADD2.F32 R10, -RZ, R10.H1_H1 ;  /* 0x3000000aff0a7230 */ /* 0x000fe40000004100 */
[----:B------:R-:W-:Y:S01]  /*a4a0*/  FFMA.FTZ R59, R28, R47, R59 ;  /* 0x0000002f1c3b7223 */ /* 0x000fe2000001003b */
[--C-:B------:R-:W-:Y:S02]  /*a4b0*/  HADD2.F32 R28, -RZ, R4.reuse.H1_H1 ;  /* 0x30000004ff1c7230 */ /* 0x100fe40000004100 */
[C---:B------:R-:W-:Y:S01]  /*a4c0*/  FMUL.FTZ R29, R14.reuse, R45 ;  /* 0x0000002d0e1d7220 */ /* 0x040fe20000410000 */
[-C--:B------:R-:W-:Y:S01]  /*a4d0*/  FMUL.FTZ R14, R14, R39.reuse ;  /* 0x000000270e0e7220 */ /* 0x080fe20000410000 */
        /* <DEDUP_REMOVED lines=32> */
.L_x_1943:
[----:B------:R-:W-:Y:S05]  /*a6e0*/  BSYNC B1 ;  /* 0x0000000000017941 */ /* 0x000fea0003800000 */
.L_x_1942:
[----:B------:R-:W-:Y:S05]  /*a6f0*/  @P1 BRA `(.L_x_1929) ;  /* 0x0000001000081947 */ /* 0x000fea0003800000 */
[----:B------:R-:W2:Y:S01]  /*a700*/  LDL R51, [R1+0x58] ;  /* 0x0000580001337983 */ /* 0x000ea20000100800 */
[C---:B------:R-:W-:Y:S01]  /*a710*/  VIADD R13, R157.reuse, 0x20 ;  /* 0x000000209d0d7836 */ /* 0x040fe20000000000 */
[----:B-1---5:R-:W-:Y:S01]  /*a720*/  SHF.R.U32.HI R4, RZ, 0x8, R32 ;  /* 0x00000008ff047819 */ /* 0x022fe20000011620 */
[----:B------:R-:W-:Y:S01]  /*a730*/  VIADD R15, R157, 0x20 ;  /* 0x000000209d0f7836 */ /* 0x000fe20000000000 */
[----:B------:R-:W-:Y:S02]  /*a740*/  LOP3.LUT R3, R32, 0xff, RZ, 0xc0, !PT ;  /* 0x000000ff20037812 */ /* 0x000fe400078ec0ff */
[----:B------:R-:W-:Y:S02]  /*a750*/  SHF.R.S32.HI R13, RZ, 0x1f, R13 ;  /* 0x0000001fff0d7819 */ /* 0x000fe4000001140d */
[----:B------:R-:W-:Y:S02]  /*a760*/  LOP3.LUT R4, R4, 0xff, RZ, 0xc0, !PT ;  /* 0x000000ff04047812 */ /* 0x000fe400078ec0ff */
[----:B------:R-:W-:-:S02]  /*a770*/  LEA.HI R13, R13, R15, RZ, 0x4 ;  /* 0x0000000f0d0d7211 */ /* 0x000fc400078f20ff */
[----:B------:R-:W-:Y:S02]  /*a780*/  SHF.R.U32.HI R6, RZ, 0x8, R34 ;  /* 0x00000008ff067819 */ /* 0x000fe40000011622 */
[----:B------:R-:W-:Y:S02]  /*a790*/  SHF.R.S32.HI R13, RZ, 0x4, R13 ;  /* 0x00000004ff0d7819 */ /* 0x000fe4000001140d */
[----:B------:R-:W-:Y:S02]  /*a7a0*/  PRMT R12, R4, 0x7604, R3 ;  /* 0x00007604040c7816 */ /* 0x000fe40000000003 */
[----:B------:R-:W-:Y:S02]  /*a7b0*/  LOP3.LUT R3, R34, 0xff, RZ, 0xc0, !PT ;  /* 0x000000ff22037812 */ /* 0x000fe400078ec0ff */
[----:B------:R-:W-:Y:S02]  /*a7c0*/  LOP3.LUT R6, R6, 0xff, RZ, 0xc0, !PT ;  /* 0x000000ff06067812 */ /* 0x000fe400078ec0ff */
[----:B------:R-:W-:-:S02]  /*a7d0*/  LEA.HI R0, R0, R13, RZ, 0x1c ;  /* 0x0000000d00007211 */ /* 0x000fc400078fe0ff */
[----:B------:R-:W-:Y:S02]  /*a7e0*/  PRMT R21, R6, 0x7604, R3 ;  /* 0x0000760406157816 */ /* 0x000fe40000000003 */
[----:B------:R-:W-:Y:S02]  /*a7f0*/  SHF.R.U32.HI R10, RZ, 0x8, R24 ;  /* 0x00000008ff0a7819 */ /* 0x000fe40000011618 */
[C---:B------:R-:W-:Y:S01]  /*a800*/  LEA.HI R3, R0.reuse, R0, RZ, 0x1 ;  /* 0x0000000000037211 */ /* 0x040fe200078f08ff */
[----:B------:R-:W-:Y:S01]  /*a810*/  IMAD.SHL.U32 R0, R0, 0x10, RZ ;  /* 0x0000001000007824 */ /* 0x000fe200078e00ff */
[----:B------:R-:W-:Y:S02]  /*a820*/  SHF.R.U32.HI R11, RZ, 0x8, R33 ;  /* 0x00000008ff0b7819 */ /* 0x000fe40000011621 */
[----:B------:R-:W-:Y:S02]  /*a830*/  SHF.R.U32.HI R8, RZ, 0x8, R35 ;  /* 0x00000008ff087819 */ /* 0x000fe40000011623 */
[----:B0-----:R-:W-:-:S02]  /*a840*/  LOP3.LUT R9, R24, 0xff, RZ, 0xc0, !PT ;  /* 0x000000ff18097812 */ /* 0x001fc400078ec0ff */
[----:B------:R-:W-:Y:S02]  /*a850*/  LOP3.LUT R10, R10, 0xff, RZ, 0xc0, !PT ;  /* 0x000000ff0a0a7812 */ /* 0x000fe400078ec0ff */
[----:B------:R-:W-:Y:S02]  /*a860*/  SHF.R.S32.HI R3, RZ, 0x1, R3 ;  /* 0x00000001ff037819 */ /* 0x000fe40000011403 */
[----:B------:R-:W-:Y:S02]  /*a870*/  LOP3.LUT R0, R62, 0x10, R0, 0xf8, !PT ;  /* 0x000000103e007812 */ /* 0x000fe400078ef800 */
[----:B------:R-:W-:Y:S01]  /*a880*/  LOP3.LUT R7, R35, 0xff, RZ, 0xc0, !PT ;  /* 0x000000ff23077812 */ /* 0x000fe200078ec0ff */
[----:B------:R-:W-:Y:S01]  /*a890*/  IMAD R3, R3, 0x1800, R61 ;  /* 0x0000180003037824 */ /* 0x000fe200078e023d */
[----:B------:R-:W-:Y:S02]  /*a8a0*/  LOP3.LUT R4, R11, 0xff, RZ, 0xc0, !PT ;  /* 0x000000ff0b047812 */ /* 0x000fe400078ec0ff */
[----:B------:R-:W-:-:S02]  /*a8b0*/  LOP3.LUT R8, R8, 0xff, RZ, 0xc0, !PT ;  /* 0x000000ff08087812 */ /* 0x000fc400078ec0ff */
[----:B------:R-:W-:Y:S02]  /*a8c0*/  PRMT R31, R10, 0x7604, R9 ;  /* 0x000076040a1f7816 */ /* 0x000fe40000000009 */
[----:B------:R-:W-:Y:S02]  /*a8d0*/  SHF.R.U32.HI R9, RZ, 0x8, R25 ;  /* 0x00000008ff097819 */ /* 0x000fe40000011619 */
[----:B------:R-:W-:Y:S02]  /*a8e0*/  SHF.R.U32.HI R11, RZ, 0x8, R26 ;  /* 0x00000008ff0b7819 */ /* 0x000fe4000001161a */
[----:B------:R-:W-:Y:S02]  /*a8f0*/  LOP3.LUT R0, R0, R60, RZ, 0x3c, !PT ;  /* 0x0000003c00007212 */ /* 0x000fe400078e3cff */
[----:B------:R-:W-:Y:S02]  /*a900*/  PRMT R29, R8, 0x7604, R7 ;  /* 0x00007604081d7816 */ /* 0x000fe40000000007 */
[----:B------:R-:W-:-:S02]  /*a910*/  LOP3.LUT R8, R25, 0xff, RZ, 0xc0, !PT ;  /* 0x000000ff19087812 */ /* 0x000fc400078ec0ff */
[----:B------:R-:W-:Y:S02]  /*a920*/  LOP3.LUT R10, R26, 0xff, RZ, 0xc0, !PT ;  /* 0x000000ff1a0a7812 */ /* 0x000fe400078ec0ff */
[----:B------:R-:W-:Y:S02]  /*a930*/  LOP3.LUT R9, R9, 0xff, RZ, 0xc0, !PT ;  /* 0x000000ff09097812 */ /* 0x000fe400078ec0ff */
[----:B------:R-:W-:Y:S02]  /*a940*/  LOP3.LUT R11, R11, 0xff, RZ, 0xc0, !PT ;  /* 0x000000ff0b0b7812 */ /* 0x000fe400078ec0ff */
[----:B------:R-:W-:Y:S02]  /*a950*/  IADD3 R0, R16, R3, R0 ;  /* 0x0000000310007210 */ /* 0x000fe40007ffe000 */
[----:B------:R-:W-:Y:S02]  /*a960*/  LOP3.LUT R5, R33, 0xff, RZ, 0xc0, !PT ;  /* 0x000000ff21057812 */ /* 0x000fe400078ec0ff */
[----:B------:R-:W-:-:S02]  /*a970*/  PRMT R30, R9, 0x7604, R8 ;  /* 0x00007604091e7816 */ /* 0x000fc40000000008 */
[----:B------:R-:W-:Y:S02]  /*a980*/  PRMT R39, R11, 0x7604, R10 ;  /* 0x000076040b277816 */ /* 0x000fe4000000000a */
[----:B------:R-:W0:Y:S01]  /*a990*/  LDS.128 R8, [R0+0xf000] ;  /* 0x00f0000000087984 */ /* 0x000e220000000c00 */
[----:B------:R-:W-:Y:S02]  /*a9a0*/  PRMT R14, R4, 0x7604, R5 ;  /* 0x00007604040e7816 */ /* 0x000fe40000000005 */
[----:B------:R-:W-:Y:S02]  /*a9b0*/  SHF.R.U32.HI R20, RZ, 0x8, R27 ;  /* 0x00000008ff147819 */ /* 0x000fe4000001161b */
[----:B------:R-:W-:Y:S02]  /*a9c0*/  LOP3.LUT R13, R27, 0xff, RZ, 0xc0, !PT ;  /* 0x000000ff1b0d7812 */ /* 0x000fe400078ec0ff */
[----:B------:R-:W-:Y:S02]  /*a9d0*/  LOP3.LUT R20, R20, 0xff, RZ, 0xc0, !PT ;  /* 0x000000ff14147812 */ /* 0x000fe400078ec0ff */
[----:B------:R-:W-:-:S02]  /*a9e0*/  SHF.R.U32.HI R15, RZ, 0x10, R34 ;  /* 0x00000010ff0f7819 */ /* 0x000fc40000011622 */
[----:B------:R-:W-:Y:S02]  /*a9f0*/  PRMT R43, R20, 0x7604, R13 ;  /* 0x00007604142b7816 */ /* 0x000fe4000000000d */
[----:B------:R-:W-:Y:S02]  /*aa00*/  SHF.R.U32.HI R13, RZ, 0x10, R33 ;  /* 0x00000010ff0d7819 */ /* 0x000fe40000011621 */
[----:B------:R-:W-:Y:S02]  /*aa10*/  SHF.R.U32.HI R3, RZ, 0x10, R32 ;  /* 0x00000010ff037819 */ /* 0x000fe40000011620 */
[----:B------:R-:W-:Y:S02]  /*aa20*/  LOP3.LUT R13, R13, 0xff, RZ, 0xc0, !PT ;  /* 0x000000ff0d0d7812 */ /* 0x000fe400078ec0ff */
[----:B------:R-:W-:Y:S02]  /*aa30*/  LOP3.LUT R20, R15, 0xff, RZ, 0xc0, !PT ;  /* 0x000000ff0f147812 */ /* 0x000fe400078ec0ff */
[----:B------:R-:W-:-:S02]  /*aa40*/  PRMT R15, R13, 0x7054, R14 ;  /* 0x000070540d0f7816 */ /* 0x000fc4000000000e */
[----:B------:R-:W-:Y:S02]  /*aa50*/  SHF.R.U32.HI R13, RZ, 0x10, R25 ;  /* 0x00000010ff0d7819 */ /* 0x000fe40000011619 */
[----:B------:R-:W-:Y:S02]  /*aa60*/  LOP3.LUT R3, R3, 0xff, RZ, 0xc0, !PT ;  /* 0x000000ff03037812 */ /* 0x000fe400078ec0ff */
[----:B------:R-:W-:Y:S02]  /*aa70*/  SHF.R.U32.HI R14, RZ, 0x10, R26 ;  /* 0x00000010ff0e7819 */ /* 0x000fe4000001161a */
[----:B------:R-:W-:Y:S02]  /*aa80*/  LOP3.LUT R13, R13, 0xff, RZ, 0xc0, !PT ;  /* 0x000000ff0d0d7812 */ /* 0x000fe400078ec0ff */
[----:B------:R-:W-:Y:S02]  /*aa90*/  PRMT R3, R3, 0x7054, R12 ;  /* 0x0000705403037816 */ /* 0x000fe4000000000c */
[----:B------:R-:W-:-:S02]  /*aaa0*/  SHF.R.U32.HI R12, RZ, 0x10, R24 ;  /* 0x00000010ff0c7819 */ /* 0x000fc40000011618 */
[----:B------:R-:W-:Y:S02]  /*aab0*/  LOP3.LUT R14, R14, 0xff, RZ, 0xc0, !PT ;  /* 0x000000ff0e0e7812 */ /* 0x000fe400078ec0ff */
[----:B------:R-:W-:Y:S02]  /*aac0*/  PRMT R37, R13, 0x7054, R30 ;  /* 0x000070540d257816 */ /* 0x000fe4000000001e */
[----:B------:R-:W-:Y:S02]  /*aad0*/  SHF.R.U32.HI R28, RZ, 0x10, R35 ;  /* 0x00000010ff1c7819 */ /* 0x000fe40000011623 */
[----:B------:R-:W-:Y:S02]  /*aae0*/  LOP3.LUT R12, R12, 0xff, RZ, 0xc0, !PT ;  /* 0x000000ff0c0c7812 */ /* 0x000fe400078ec0ff */
[----:B------:R-:W-:Y:S02]  /*aaf0*/  PRMT R41, R14, 0x7054, R39 ;  /* 0x000070540e297816 */ /* 0x000fe40000000027 */
[----:B------:R-:W-:-:S02]  /*ab00*/  PRMT R21, R20, 0x7054, R21 ;  /* 0x0000705414157816 */ /* 0x000fc40000000015 */
[----:B------:R-:W-:Y:S02]  /*ab10*/  LOP3.LUT R39, R37, 0xff000000, R25, 0xf8, !PT ;  /* 0xff00000025277812 */ /* 0x000fe400078ef819 */
[----:B------:R-:W-:Y:S02]  /*ab20*/  SHF.R.U32.HI R20, RZ, 0x10, R27 ;  /* 0x00000010ff147819 */ /* 0x000fe4000001161b */
[----:B------:R-:W-:Y:S02]  /*ab30*/  LOP3.LUT R28, R28, 0xff, RZ, 0xc0, !PT ;  /* 0x000000ff1c1c7812 */ /* 0x000fe400078ec0ff */
[----:B------:R-:W-:Y:S02]  /*ab40*/  PRMT R31, R12, 0x7054, R31 ;  /* 0x000070540c1f7816 */ /* 0x000fe4000000001f */
[----:B------:R-:W-:Y:S02]  /*ab50*/  LOP3.LUT R13, R3, 0xff000000, R32, 0xf8, !PT ;  /* 0xff000000030d7812 */ /* 0x000fe400078ef820 */
[----:B------:R-:W-:-:S02]  /*ab60*/  LOP3.LUT R32, R15, 0xff000000, R33, 0xf8, !PT ;  /* 0xff0000000f207812 */ /* 0x000fc400078ef821 */
[----:B------:R-:W-:Y:S02]  /*ab70*/  LOP3.LUT R12, R41, 0xff000000, R26, 0xf8, !PT ;  /* 0xff000000290c7812 */ /* 0x000fe400078ef81a */
[----:B------:R-:W-:Y:S02]  /*ab80*/  F2FP.F16.E4M3.UNPACK_B R41, R39 ;  /* 0x00000027ff29723e */ /* 0x000fe400020006ff */
[----:B0-----:R-:W-:Y:S02]  /*ab90*/  F2FP.F16.E4M3.UNPACK_B R26, R9 ;  /* 0x00000009ff1a723e */ /* 0x001fe400020006ff */
[----:B------:R-:W-:Y:S01]  /*aba0*/  LOP3.LUT R20, R20, 0xff, RZ, 0xc0, !PT ;  /* 0x000000ff14147812 */ /* 0x000fe200078ec0ff */
[--C-:B------:R-:W-:Y:S01]  /*abb0*/  HADD2.F32 R42, -RZ, R41.reuse.H0_H0 ;  /* 0x20000029ff2a7230 */ /* 0x100fe20000004100 */
[----:B------:R-:W-:Y:S01]  /*abc0*/  PRMT R29, R28, 0x7054, R29 ;  /* 0x000070541c1d7816 */ /* 0x000fe2000000001d */
[----:B------:R-:W-:Y:S01]  /*abd0*/  HADD2.F32 R41, -RZ, R41.H1_H1 ;  /* 0x30000029ff297230 */ /* 0x000fe20000004100 */
[----:B------:R-:W-:-:S02]  /*abe0*/  F2FP.F16.E4M3.UNPACK_B R28, R32 ;  /* 0x00000020ff1c723e */ /* 0x000fc400020006ff */
[----:B------:R-:W-:Y:S02]  /*abf0*/  PRMT R43, R20, 0x7054, R43 ;  /* 0x00007054142b7816 */ /* 0x000fe4000000002b */
[----:B------:R-:W-:Y:S01]  /*ac00*/  LOP3.LUT R3, R21, 0xff000000, R34, 0xf8, !PT ;  /* 0xff00000015037812 */ /* 0x000fe200078ef822 */
[--C-:B------:R-:W-:Y:S01]  /*ac10*/  HADD2.F32 R40, -RZ, R28.reuse.H0_H0 ;  /* 0x2000001cff287230 */ /* 0x100fe20000004100 */
[----:B------:R-:W-:Y:S01]  /*ac20*/  LOP3.LUT R43, R43, 0xff000000, R27, 0xf8, !PT ;  /* 0xff0000002b2b7812 */ /* 0x000fe200078ef81b */
[----:B------:R-:W-:Y:S01]  /*ac30*/  HADD2.F32 R33, -RZ, R28.H1_H1 ;  /* 0x3000001cff217230 */ /* 0x000fe20000004100 */
[-C--:B------:R-:W-:Y:S02]  /*ac40*/  F2FP.F16.E4M3.UNPACK_B R21, R8.reuse ;  /* 0x00000008ff15723e */ /* 0x080fe400020006ff */
[----:B------:R-:W-:Y:S02]  /*ac50*/  F2FP.F16.E4M3.UNPACK_B R37, R8.H1 ;  /* 0x00000008ff25723e */ /* 0x000fe400030006ff */
[----:B------:R-:W-:-:S02]  /*ac60*/  F2FP.F16.E4M3.UNPACK_B R27, R9.H1 ;  /* 0x00000009ff1b723e */ /* 0x000fc400030006ff */
[----:B------:R-:W-:Y:S02]  /*ac70*/  F2FP.F16.E4M3.UNPACK_B R39, R39.H1 ;  /* 0x00000027ff27723e */ /* 0x000fe400030006ff */
[----:B------:R-:W-:Y:S02]  /*ac80*/  F2FP.F16.E4M3.UNPACK_B R32, R32.H1 ;  /* 0x00000020ff20723e */ /* 0x000fe400030006ff */
[----:B------:R-:W-:Y:S02]  /*ac90*/  LOP3.LUT R35, R29, 0xff000000, R35, 0xf8, !PT ;  /* 0xff0000001d237812 */ /* 0x000fe400078ef823 */
[----:B------:R-:W-:Y:S01]  /*aca0*/  LOP3.LUT R24, R31, 0xff000000, R24, 0xf8, !PT ;  /* 0xff0000001f187812 */ /* 0x000fe200078ef818 */
[--C-:B------:R-:W-:Y:S01]  /*acb0*/  HADD2.F32 R28, -RZ, R32.reuse.H0_H0 ;  /* 0x20000020ff1c7230 */ /* 0x100fe20000004100 */
[-C--:B------:R-:W-:Y:S01]  /*acc0*/  F2FP.F16.E4M3.UNPACK_B R30, R11.reuse ;  /* 0x0000000bff1e723e */ /* 0x080fe200020006ff */
[----:B------:R-:W-:Y:S01]  /*acd0*/  HADD2.F32 R32, -RZ, R32.H1_H1 ;  /* 0x30000020ff207230 */ /* 0x000fe20000004100 */
[----:B------:R-:W-:-:S02]  /*ace0*/  F2FP.F16.E4M3.UNPACK_B R38, R11.H1 ;  /* 0x0000000bff26723e */ /* 0x000fc400030006ff */
[----:B------:R-:W-:Y:S02]  /*acf0*/  F2FP.F16.E4M3.UNPACK_B R11, R10.H1 ;  /* 0x0000000aff0b723e */ /* 0x000fe400030006ff */
[----:B------:R-:W-:Y:S01]  /*ad00*/  F2FP.F16.E4M3.UNPACK_B R44, R43.H1 ;  /* 0x0000002bff2c723e */ /* 0x000fe200030006ff */
[----:B--2---:R-:W0:Y:S02]  /*ad10*/  LDS.128 R4, [R51+0xf000] ;  /* 0x00f0000033047984 */ /* 0x004e240000000c00 */
[-C--:B0-----:R-:W-:Y:S02]  /*ad20*/  F2FP.F16.E4M3.UNPACK_B R14, R5.reuse ;  /* 0x00000005ff0e723e */ /* 0x081fe400020006ff */
[----:B------:R-:W-:Y:S01]  /*ad30*/  F2FP.F16.E4M3.UNPACK_B R25, R5.H1 ;  /* 0x00000005ff19723e */ /* 0x000fe200030006ff */
[----:B------:R-:W-:Y:S01]  /*ad40*/  HADD2.F32 R5, -RZ, R26.H0_H0 ;  /* 0x2000001aff057230 */ /* 0x000fe20000004100 */
[-C--:B------:R-:W-:Y:S01]  /*ad50*/  F2FP.F16.E4M3.UNPACK_B R29, R7.reuse ;  /* 0x00000007ff1d723e */ /* 0x080fe200020006ff */
[----:B------:R-:W-:Y:S01]  /*ad60*/  HADD2.F32 R15, -RZ, R14.H0_H0 ;  /* 0x2000000eff0f7230 */ /* 0x000fe20000004100 */
[----:B------:R-:W-:Y:S01]  /*ad70*/  F2FP.F16.E4M3.UNPACK_B R34, R7.H1 ;  /* 0x00000007ff22723e */ /* 0x000fe200030006ff */
[----:B------:R-:W-:-:S02]  /*ad80*/  HADD2.F32 R26, -RZ, R26.H1_H1 ;  /* 0x3000001aff1a7230 */ /* 0x000fc40000004100 */
[C---:B------:R-:W-:Y:S01]  /*ad90*/  FMUL.FTZ R8, R5.reuse, R42 ;  /* 0x0000002a05087220 */ /* 0x040fe20000410000 */
[----:B------:R-:W-:Y:S01]  /*ada0*/  FMUL.FTZ R9, R5, R40 ;  /* 0x0000002805097220 */ /* 0x000fe20000410000 */
[----:B------:R-:W-:Y:S01]  /*adb0*/  HADD2.F32 R14, -RZ, R14.H1_H1 ;  /* 0x3000000eff0e7230 */ /* 0x000fe20000004100 */
[----:B------:R-:W-:Y:S01]  /*adc0*/  F2FP.F16.E4M3.UNPACK_B R20, R4 ;  /* 0x00000004ff14723e */ /* 0x000fe200020006ff */
[C---:B------:R-:W-:Y:S01]  /*add0*/  FFMA.FTZ R5, R15.reuse, R40, -R8 ;  /* 0x000000280f057223 */ /* 0x040fe20000010808 */
[----:B------:R-:W-:Y:S02]  /*ade0*/  HADD2.F32 R40, -RZ, R39.H0_H0 ;  /* 0x20000027ff287230 */ /* 0x000fe40000004100 */
[C---:B------:R-:W-:Y:S01]  /*adf0*/  FMUL.FTZ R45, R26.reuse, R41 ;  /* 0x000000291a2d7220 */ /* 0x040fe20000410000 */
[----:B------:R-:W-:Y:S02]  /*ae00*/  HADD2.F32 R8, -RZ, R27.H0_H0 ;  /* 0x2000001bff087230 */ /* 0x000fe40000004100 */
[----:B------:R-:W-:Y:S01]  /*ae10*/  FFMA.FTZ R9, R15, R42, R9 ;  /* 0x0000002a0f097223 */ /* 0x000fe20000010009 */
[----:B------:R-:W-:Y:S01]  /*ae20*/  FMUL.FTZ R26, R26, R33 ;  /* 0x000000211a1a7220 */ /* 0x000fe20000410000 */
[----:B------:R-:W-:Y:S01]  /*ae30*/  HADD2.F32 R15, -RZ, R25.H0_H0 ;  /* 0x20000019ff0f7230 */ /* 0x000fe20000004100 */
[----:B------:R-:W-:Y:S01]  /*ae40*/  F2FP.F16.E4M3.UNPACK_B R31, R4.H1 ;  /* 0x00000004ff1f723e */ /* 0x000fe200030006ff */
[C---:B------:R-:W-:Y:S01]  /*ae50*/  FMUL.FTZ R42, R8.reuse, R40 ;  /* 0x00000028082a7220 */ /* 0x040fe20000410000 */
[----:B------:R-:W-:Y:S01]  /*ae60*/  F2FP.F16.E4M3.UNPACK_B R4, R6 ;  /* 0x00000006ff04723e */ /* 0x000fe200020006ff */
[----:B------:R-:W-:Y:S01]  /*ae70*/  FMUL.FTZ R47, R8, R28 ;  /* 0x0000001c082f7220 */ /* 0x000fe20000410000 */
[----:B------:R-:W-:Y:S01]  /*ae80*/  F2FP.F16.E4M3.UNPACK_B R7, R6.H1 ;  /* 0x00000006ff07723e */ /* 0x000fe200030006ff */
[C---:B------:R-:W-:Y:S01]  /*ae90*/  FFMA.FTZ R8, R14.reuse, R41, R26 ;  /* 0x000000290e087223 */ /* 0x040fe2000001001a */
[----:B------:R-:W-:Y:S01]  /*aea0*/  F2FP.F16.E4M3.UNPACK_B R6, R10 ;  /* 0x0000000aff06723e */ /* 0x000fe200020006ff */
[----:B------:R-:W-:Y:S01]  /*aeb0*/  FFMA.FTZ R10, R14, R33, -R45 ;  /* 0x000000210e0a7223 */ /* 0x000fe2000001082d */
[----:B------:R-:W-:Y:S01]  /*aec0*/  F2FP.F16.E4M3.UNPACK_B R41, R43 ;  /* 0x0000002bff29723e */ /* 0x000fe200020006ff */
[C---:B------:R-:W-:Y:S01]  /*aed0*/  FFMA.FTZ R14, R15.reuse, R28, -R42 ;  /* 0x0000001c0f0e7223 */ /* 0x040fe2000001082a */
[-C--:B------:R-:W-:Y:S01]  /*aee0*/  F2FP.F16.E4M3.UNPACK_B R33, R35.reuse ;  /* 0x00000023ff21723e */ /* 0x080fe200020006ff */
[----:B------:R-:W-:Y:S01]  /*aef0*/  FFMA.FTZ R15, R15, R40, R47 ;  /* 0x000000280f0f7223 */ /* 0x000fe2000001002f */
[----:B------:R-:W-:Y:S01]  /*af00*/  HADD2.F32 R40, -RZ, R39.H1_H1 ;  /* 0x30000027ff287230 */ /* 0x000fe20000004100 */
[----:B------:R-:W-:Y:S01]  /*af10*/  F2FP.F16.E4M3.UNPACK_B R35, R35.H1 ;  /* 0x00000023ff23723e */ /* 0x000fe200030006ff */
[----:B------:R-:W-:-:S02]  /*af20*/  HADD2.F32 R27, -RZ, R27.H1_H1 ;  /* 0x3000001bff1b7230 */ /* 0x000fc40000004100 */
[----:B------:R-:W-:Y:S02]  /*af30*/  HADD2.F32 R28, -RZ, R25.H1_H1 ;  /* 0x30000019ff1c7230 */ /* 0x000fe40000004100 */
[----:B------:R-:W-:Y:S02]  /*af40*/  HADD2.F32 R42, -RZ, R41.H0_H0 ;  /* 0x20000029ff2a7230 */ /* 0x000fe40000004100 */
[C---:B------:R-:W-:Y:S01]  /*af50*/  FMUL.FTZ R45, R27.reuse, R40 ;  /* 0x000000281b2d7220 */ /* 0x040fe20000410000 */
[----:B------:R-:W-:Y:S02]  /*af60*/  HADD2.F32 R25, -RZ, R30.H0_H0 ;  /* 0x2000001eff197230 */ /* 0x000fe40000004100 */
[----:B------:R-:W-:Y:S01]  /*af70*/  FMUL.FTZ R27, R27, R32 ;  /* 0x000000201b1b7220 */ /* 0x000fe20000410000 */
[----:B------:R-:W-:Y:S02]  /*af80*/  HADD2.F32 R39, -RZ, R33.H0_H0 ;  /* 0x20000021ff277230 */ /* 0x000fe40000004100 */
[----:B------:R-:W-:-:S02]  /*af90*/  HADD2.F32 R26, -RZ, R29.H0_H0 ;  /* 0x2000001dff1a7230 */ /* 0x000fc40000004100 */
[C---:B------:R-:W-:Y:S01]  /*afa0*/  FMUL.FTZ R47, R25.reuse, R42 ;  /* 0x0000002a192f7220 */ /* 0x040fe20000410000 */
[----:B------:R-:W-:Y:S02]  /*afb0*/  HADD2.F32 R41, -RZ, R41.H1_H1 ;  /* 0x30000029ff297230 */ /* 0x000fe40000004100 */
[-C--:B------:R-:W-:Y:S01]  /*afc0*/  FMUL.FTZ R49, R25, R39.reuse ;  /* 0x0000002719317220 */ /* 0x080fe20000410000 */
[C---:B------:R-:W-:Y:S01]  /*afd0*/  FFMA.FTZ R25, R28.reuse, R32, -R45 ;  /* 0x000000201c197223 */ /* 0x040fe2000001082d */
[----:B------:R-:W-:Y:S01]  /*afe0*/  FFMA.FTZ R28, R28, R40, R27 ;  /* 0x000000281c1c7223 */ /* 0x000fe2000001001b */
[C---:B------:R-:W-:Y:S01]  /*aff0*/  FFMA.FTZ R27, R26.reuse, R39, -R47 ;  /* 0x000000271a1b7223 */ /* 0x040fe2000001082f */
[----:B------:R-:W-:Y:S01]  /*b000*/  FFMA.FTZ R26, R26, R42, R49 ;  /* 0x0000002a1a1a7223 */ /* 0x000fe20000010031 */
[----:B------:R-:W-:Y:S01]  /*b010*/  HADD2.F32 R42, -RZ, R44.H0_H0 ;  /* 0x2000002cff2a7230 */ /* 0x000fe20000004100 */
[----:B------:R-:W-:Y:S01]  /*b020*/  F2FP.SATFINITE.E4M3.F32.PACK_AB_MERGE_C R14, R25, R14, RZ ;  /* 0x0000000e190e723e */ /* 0x000fe200048070ff */
[----:B------:R-:W-:Y:S01]  /*b030*/  HADD2.F32 R32, -RZ, R38.H0_H0 ;  /* 0x20000026ff207230 */ /* 0x000fe20000004100 */
[----:B------:R-:W-:Y:S01]  /*b040*/  F2FP.SATFINITE.E4M3.F32.PACK_AB_MERGE_C R15, R28, R15, RZ ;  /* 0x0000000f1c0f723e */ /* 0x000fe200048070ff */
[----:B------:R-:W-:Y:S01]  /*b050*/  HADD2.F32 R40, -RZ, R35.H0_H0 ;  /* 0x20000023ff287230 */ /* 0x000fe20000004100 */
[----:B------:R-:W-:Y:S01]  /*b060*/  F2FP.SATFINITE.E4M3.F32.PACK_AB_MERGE_C R5, R10, R5, R14 ;  /* 0x000000050a05723e */ /* 0x000fe2000480700e */
[----:B------:R-:W-:-:S02]  /*b070*/  HADD2.F32 R39, -RZ, R33.H1_H1 ;  /* 0x30000021ff277230 */ /* 0x000fc40000004100 */
[C---:B------:R-:W-:Y:S01]  /*b080*/  FMUL.FTZ R50, R32.reuse, R42 ;  /* 0x0000002a20327220 */ /* 0x040fe20000410000 */
[----:B------:R-:W-:Y:S02]  /*b090*/  HADD2.F32 R33, -RZ, R34.H0_H0 ;  /* 0x20000022ff217230 */ /* 0x000fe40000004100 */
[-C--:B------:R-:W-:Y:S01]  /*b0a0*/  FMUL.FTZ R43, R32, R40.reuse ;  /* 0x00000028202b7220 */ /* 0x080fe20000410000 */
[----:B------:R-:W-:Y:S01]  /*b0b0*/  HADD2.F32 R30, -RZ, R30.H1_H1 ;  /* 0x3000001eff1e7230 */ /* 0x000fe20000004100 */
[----:B------:R-:W-:Y:S01]  /*b0c0*/  F2FP.SATFINITE.E4M3.F32.PACK_AB_MERGE_C R9, R8, R9, R15 ;  /* 0x000000090809723e */ /* 0x000fe2000480700f */
[----:B------:R-:W-:Y:S02]  /*b0d0*/  HADD2.F32 R29, -RZ, R29.H1_H1 ;  /* 0x3000001dff1d7230 */ /* 0x000fe40000004100 */
[C---:B------:R-:W-:Y:S01]  /*b0e0*/  FFMA.FTZ R32, R33.reuse, R40, -R50 ;  /* 0x0000002821207223 */ /* 0x040fe20000010832 */
[----:B------:R-:W-:Y:S01]  /*b0f0*/  FFMA.FTZ R33, R33, R42, R43 ;  /* 0x0000002a21217223 */ /* 0x000fe2000001002b */
[C---:B------:R-:W-:Y:S01]  /*b100*/  FMUL.FTZ R46, R30.reuse, R41 ;  /* 0x000000291e2e7220 */ /* 0x040fe20000410000 */
[----:B------:R-:W-:Y:S01]  /*b110*/  F2FP.F16.E4M3.UNPACK_B R43, R24.H1 ;  /* 0x00000018ff2b723e */ /* 0x000fe200030006ff */
[----:B------:R-:W-:Y:S01]  /*b120*/  FMUL.FTZ R48, R30, R39 ;  /* 0x000000271e307220 */ /* 0x000fe20000410000 */
[----:B------:R-:W-:Y:S01]  /*b130*/  F2FP.F16.E4M3.UNPACK_B R40, R13.H1 ;  /* 0x0000000dff28723e */ /* 0x000fe200030006ff */
[----:B------:R-:W-:Y:S01]  /*b140*/  FFMA.FTZ R30, R29, R39, -R46 ;  /* 0x000000271d1e7223 */ /* 0x000fe2000001082e */
[----:B------:R-:W-:-:S02]  /*b150*/  HADD2.F32 R42, -RZ, R35.H1_H1 ;  /* 0x30000023ff2a7230 */ /* 0x000fc40000004100 */
[----:B------:R-:W-:Y:S01]  /*b160*/  FFMA.FTZ R29, R29, R41, R48 ;  /* 0x000000291d1d7223 */ /* 0x000fe20000010030 */
[----:B------:R-:W-:Y:S02]  /*b170*/  HADD2.F32 R44, -RZ, R44.H1_H1 ;  /* 0x3000002cff2c7230 */ /* 0x000fe40000004100 */
[----:B------:R-:W-:Y:S02]  /*b180*/  HADD2.F32 R39, -RZ, R38.H1_H1 ;  /* 0x30000026ff277230 */ /* 0x000fe40000004100 */
[----:B------:R-:W-:Y:S02]  /*b190*/  HADD2.F32 R45, -RZ, R43.H0_H0 ;  /* 0x2000002bff2d7230 */ /* 0x000fe40000004100 */
[----:B------:R-:W-:Y:S02]  /*b1a0*/  HADD2.F32 R38, -RZ, R37.H0_H0 ;  /* 0x20000025ff267230 */ /* 0x000fe40000004100 */
[----:B------:R-:W-:Y:S01]  /*b1b0*/  FMUL.FTZ R46, R39, R44 ;  /* 0x0000002c272e7220 */ /* 0x000fe20000410000 */
[----:B------:R-:W-:-:S02]  /*b1c0*/  HADD2.F32 R41, -RZ, R40.H0_H0 ;  /* 0x20000028ff297230 */ /* 0x000fc40000004100 */
[----:B------:R-:W-:Y:S01]  /*b1d0*/  FMUL.FTZ R49, R39, R42 ;  /* 0x0000002a27317220 */ /* 0x000fe20000410000 */
[----:B------:R-:W-:Y:S02]  /*b1e0*/  HADD2.F32 R35, -RZ, R34.H1_H1 ;  /* 0x30000022ff237230 */ /* 0x000fe40000004100 */
[C---:B------:R-:W-:Y:S01]  /*b1f0*/  FMUL.FTZ R39, R38.reuse, R45 ;  /* 0x0000002d26277220 */ /* 0x040fe20000410000 */
[----:B------:R-:W-:Y:S02]  /*b200*/  HADD2.F32 R34, -RZ, R31.H0_H0 ;  /* 0x2000001fff227230 */ /* 0x000fe40000004100 */
[----:B------:R-:W-:Y:S01]  /*b210*/  FMUL.FTZ R38, R38, R41 ;  /* 0x0000002926267220 */ /* 0x000fe20000410000 */
[----:B------:R-:W-:Y:S02]  /*b220*/  HADD2.F32 R37, -RZ, R37.H1_H1 ;  /* 0x30000025ff257230 */ /* 0x000fe40000004100 */
[----:B------:R-:W-:Y:S01]  /*b230*/  FFMA.FTZ R52, R35, R44, R49 ;  /* 0x0000002c23347223 */ /* 0x000fe20000010031 */
[----:B------:R-:W-:-:S02]  /*b240*/  HADD2.F32 R40, -RZ, R40.H1_H1 ;  /* 0x30000028ff287230 */ /* 0x000fc40000004100 */
[C---:B------:R-:W-:Y:S01]  /*b250*/  FFMA.FTZ R45, R34.reuse, R45, R38 ;  /* 0x0000002d222d7223 */ /* 0x040fe20000010026 */
[----:B------:R-:W-:Y:S02]  /*b260*/  HADD2.F32 R38, -RZ, R43.H1_H1 ;  /* 0x3000002bff267230 */ /* 0x000fe40000004100 */
[----:B------:R-:W-:Y:S01]  /*b270*/  FFMA.FTZ R47, R35, R42, -R46 ;  /* 0x0000002a232f7223 */ /* 0x000fe2000001082e */
[----:B------:R-:W-:Y:S01]  /*b280*/  FFMA.FTZ R44, R34, R41, -R39 ;  /* 0x00000029222c7223 */ /* 0x000fe20000010827 */
        /* <DEDUP_REMOVED lines=73> */
.L_x_1929:
[----:B------:R-:W-:Y:S05]  /*b720*/  BSYNC B0 ;  /* 0x0000000000007941 */ /* 0x000fea0003800000 */
.L_x_1919:
        /* <DEDUP_REMOVED lines=8> */
.L_x_1916:
[----:B------:R-:W-:-:S13]  /*b7b0*/  ISETP.NE.AND P1, PT, R23, 0x3, PT ;  /* 0x000000031700780c */ /* 0x000fda0003f25270 */
[----:B------:R-:W-:Y:S05]  /*b7c0*/  @!P1 BRA `(.L_x_1944) ;  /* 0x0000000000049947 */ /* 0x000fea0003800000 */
[----:B------:R-:W-:Y:S01]  /*b7d0*/  BPT.TRAP 0x1 ;  /* 0x000000040000795c */ /* 0x000fe20000300000 */
.L_x_1944:
[----:B--2---:R-:W-:Y:S02]  /*b7e0*/  LEA R0, R18, R16, 0x3 ;  /* 0x0000001012007211 */ /* 0x004fe400078e18ff */
[----:B01-3-5:R-:W-:-:S04]  /*b7f0*/  SHF.L.U32 R7, R22, 0x1f, RZ ;  /* 0x0000001f16077819 */ /* 0x02bfc800000006ff */
[----:B------:R0:W1:Y:S01]  /*b800*/  SYNCS.PHASECHK.TRANS64.TRYWAIT P0, [R0+URZ+0x19c30], R7 ;  /* 0x019c3007000075a7 */ /* 0x000062000800017f */
[----:B------:R-:W-:Y:S05]  /*b810*/  @!P1 BRA `(.L_x_1945) ;  /* 0x0000000000049947 */ /* 0x000fea0003800000 */
[----:B------:R-:W-:Y:S01]  /*b820*/  BPT.TRAP 0x1 ;  /* 0x000000040000795c */ /* 0x000fe20000300000 */
.L_x_1945:
[----:B------:R-:W-:Y:S01]  /*b830*/  VIADD R3, R16, 0x13800 ;  /* 0x0001380010037836 */ /* 0x000fe20000000000 */
[----:B------:R-:W-:Y:S01]  /*b840*/  LOP3.LUT R4, R36, 0x10000, RZ, 0xfc, !PT ;  /* 0x0001000024047812 */ /* 0x000fe200078efcff */
[----:B------:R-:W-:-:S03]  /*b850*/  IMAD.MOV.U32 R5, RZ, RZ, -0x3ffffff0 ;  /* 0xc0000010ff057424 */ /* 0x000fc600078e00ff */
[----:B------:R-:W-:-:S04]  /*b860*/  SHF.R.U32.HI R3, RZ, 0x4, R3 ;  /* 0x00000004ff037819 */ /* 0x000fc80000011603 */
[----:B------:R-:W-:-:S04]  /*b870*/  LOP3.LUT R3, R3, 0x3fff, RZ, 0xc0, !PT ;  /* 0x00003fff03037812 */ /* 0x000fc800078ec0ff */
[----:B------:R-:W-:Y:S01]  /*b880*/  LOP3.LUT R154, R3, 0x10000, RZ, 0xfc, !PT ;  /* 0x00010000039a7812 */ /* 0x000fe200078efcff */
[----:B-1----:R-:W-:Y:S06]  /*b890*/  @P0 BRA `(.L_x_1946) ;  /* 0x0000000000080947 */ /* 0x002fec0003800000 */
[----:B------:R-:W1:Y:S02]  /*b8a0*/  SYNCS.PHASECHK.TRANS64.TRYWAIT P0, [R0+URZ+0x19c30], R7 ;  /* 0x019c3007000075a7 */ /* 0x000e64000800017f */
[----:B-1----:R-:W-:Y:S05]  /*b8b0*/  @!P0 BRA `(.L_x_1947) ;  /* 0x0000011000d88947 */ /* 0x002fea0003800000 */
.L_x_1946:
[----:B------:R-:W-:Y:S01]  /*b8c0*/  IMAD R8, R18, 0x300, R154 ;  /* 0x0000030012087824 */ /* 0x000fe200078e029a */
[----:B------:R-:W2:Y:S01]  /*b8d0*/  LDL R96, [R1+0x18] ;  /* 0x0000180001607983 */ /* 0x000ea20000100800 */
[----:B------:R-:W-:Y:S01]  /*b8e0*/  IMAD.MOV.U32 R9, RZ, RZ, -0x3ffffff0 ;  /* 0xc0000010ff097424 */ /* 0x000fe200078e00ff */
[----:B------:R-:W-:Y:S05]  /*b8f0*/  WARPSYNC.ALL ;  /* 0x0000000000007948 */ /* 0x000fea0003800000 */
[----:B------:R-:W-:Y:S01]  /*b900*/  R2UR UR4, R4 ;  /* 0x00000000040472ca */ /* 0x000fe200000e0000 */
[----:B------:R-:W3:Y:S01]  /*b910*/  LDL R98, [R1+0x14] ;  /* 0x0000140001627983 */ /* 0x000ee20000100800 */
[----:B------:R-:W-:-:S02]  /*b920*/  R2UR UR5, R5 ;  /* 0x00000000050572ca */ /* 0x000fc400000e0000 */
[----:B------:R-:W-:Y:S01]  /*b930*/  R2UR UR6, R8 ;  /* 0x00000000080672ca */ /* 0x000fe200000e0000 */
[----:B------:R-:W4:Y:S01]  /*b940*/  LDL R90, [R1+0x24] ;  /* 0x00002400015a7983 */ /* 0x000f220000100800 */
[----:B------:R-:W-:Y:S01]  /*b950*/  R2UR UR7, R9 ;  /* 0x00000000090772ca */ /* 0x000fe200000e0000 */
[----:B------:R-:W-:Y:S02]  /*b960*/  WARPGROUP.ARRIVE ;  /* 0x00000000000079c5 */ /* 0x000fe40000000000 */
[----:B------:R-:W5:Y:S10]  /*b970*/  LDL R91, [R1+0x20] ;  /* 0x00002000015b7983 */ /* 0x000f740000100800 */
[----:B------:R-:W-:Y:S01]  /*b980*/  QGMMA.64x128x32.F32.E4M3.E4M3 R24, gdesc[UR4], RZ, !UPT, gsb0 ;  /* 0x01e00000041879f3 */ /* 0x000fe2000c0008ff */
[----:B------:R-:W-:-:S02]  /*b990*/  VIADD R10, R4, 0x180 ;  /* 0x00000180040a7836 */ /* 0x000fc40000000000 */
[----:B------:R-:W-:Y:S02]  /*b9a0*/  VIADD R6, R8, 0x100 ;  /* 0x0000010008067836 */ /* 0x000fe40000000000 */
[----:B------:R-:W-:Y:S02]  /*b9b0*/  IMAD.MOV.U32 R11, RZ, RZ, -0x3ffffff0 ;  /* 0xc0000010ff0b7424 */ /* 0x000fe400078e00ff */
[----:B01----:R-:W-:Y:S01]  /*b9c0*/  IMAD.MOV.U32 R7, RZ, RZ, -0x3ffffff0 ;  /* 0xc0000010ff077424 */ /* 0x003fe200078e00ff */
[----:B------:R-:W-:Y:S02]  /*b9d0*/  R2UR UR4, R10 ;  /* 0x000000000a0472ca */ /* 0x000fe400000e0000 */
[----:B------:R-:W-:Y:S02]  /*b9e0*/  R2UR UR5, R11 ;  /* 0x000000000b0572ca */ /* 0x000fe400000e0000 */
[----:B------:R-:W-:Y:S02]  /*b9f0*/  R2UR UR6, R6 ;  /* 0x00000000060672ca */ /* 0x000fe400000e0000 */
[----:B------:R-:W-:Y:S01]  /*ba00*/  R2UR UR7, R7 ;  /* 0x00000000070772ca */ /* 0x000fe200000e0000 */
[----:B------:R-:W-:-:S02]  /*ba10*/  VIADD R6, R4, 0x300 ;  /* 0x0000030004067836 */ /* 0x000fc40000000000 */
[----:B------:R-:W-:Y:S02]  /*ba20*/  VIADD R8, R8, 0x200 ;  /* 0x0000020008087836 */ /* 0x000fe40000000000 */
[----:B------:R-:W-:Y:S02]  /*ba30*/  IMAD.MOV.U32 R7, RZ, RZ, -0x3ffffff0 ;  /* 0xc0000010ff077424 */ /* 0x000fe400078e00ff */
[----:B------:R-:W-:Y:S01]  /*ba40*/  IMAD.MOV.U32 R9, RZ, RZ, -0x3ffffff0 ;  /* 0xc0000010ff097424 */ /* 0x000fe200078e00ff */
        /* <DEDUP_REMOVED lines=10> */
[----:B------:R-:W-:Y:S01]  /*baf0*/  ULDC UR4, c[0x0][0x988] ;  /* 0x0002620000047ab9 */ /* 0x000fe20000000800 */
[----:B----4-:R-:W-:Y:S01]  /*bb00*/  IMAD R90, R153, 0xc0, R90 ;  /* 0x000000c0995a7824 */ /* 0x010fe200078e025a */
[----:B------:R-:W-:Y:S02]  /*bb10*/  WARPGROUP.DEPBAR.LE gsb0, 0x0 ;  /* 0x00008000000079c5 */ /* 0x000fe40000010000 */
[C---:B------:R-:W-:Y:S01]  /*bb20*/  FMUL.FTZ R109, R2.reuse, R27 ;  /* 0x0000001b026d7220 */ /* 0x040fe20000410000 */
[C---:B------:R-:W-:Y:S01]  /*bb30*/  FMUL.FTZ R27, R2.reuse, R43 ;  /* 0x0000002b021b7220 */ /* 0x040fe20000410000 */
[----:B------:R-:W-:Y:S02]  /*bb40*/  IMAD.MOV.U32 R43, RZ, RZ, -0x80 ;  /* 0xffffff80ff2b7424 */ /* 0x000fe400078e00ff */
[----:B------:R-:W-:Y:S02]  /*bb50*/  FMUL.FTZ R111, R2, R26 ;  /* 0x0000001a026f7220 */ /* 0x000fe40000410000 */
[----:B------:R-:W-:-:S04]  /*bb60*/  IMAD R26, R88, R43, 0x80 ;  /* 0x00000080581a7424 */ /* 0x000fc800078e022b */
[----:B--2---:R-:W-:Y:S02]  /*bb70*/  IMAD.IADD R26, R96, 0x1, R26 ;  /* 0x00000001601a7824 */ /* 0x004fe400078e021a */
[----:B------:R-:W-:-:S03]  /*bb80*/  FMUL.FTZ R107, R2, R30 ;  /* 0x0000001e026b7220 */ /* 0x000fc60000410000 */
[----:B---3--:R-:W-:Y:S01]  /*bb90*/  IADD3 R105, -R98, 0x1, R26 ;  /* 0x0000000162697810 */ /* 0x008fe20007ffe11a */
[----:B------:R-:W0:Y:S01]  /*bba0*/  MUFU.TANH R111, R111 ;  /* 0x0000006f006f7308 */ /* 0x000e220000002400 */
[----:B------:R-:W-:-:S03]  /*bbb0*/  FMUL.FTZ R103, R2, R31 ;  /* 0x0000001f02677220 */ /* 0x000fc60000410000 */
[----:B-----5:R-:W-:-:S04]  /*bbc0*/  IMAD R105, R91, -0x2, R105 ;  /* 0xfffffffe5b697824 */ /* 0x020fc800078e0269 */
[----:B------:R-:W1:Y:S01]  /*bbd0*/  MUFU.TANH R109, R109 ;  /* 0x0000006d006d7308 */ /* 0x000e620000002400 */
[----:B------:R-:W-:Y:S01]  /*bbe0*/  IMAD R92, R91, -0x2, R26 ;  /* 0xfffffffe5b5c7824 */ /* 0x000fe200078e021a */
[----:B------:R-:W-:Y:S01]  /*bbf0*/  IADD3 R43, R105, 0x8, R90 ;  /* 0x00000008692b7810 */ /* 0x000fe20007ffe05a */
[----:B------:R-:W-:-:S05]  /*bc00*/  FMUL.FTZ R101, R2, R34 ;  /* 0x0000002202657220 */ /* 0x000fca0000410000 */
[----:B------:R-:W2:Y:S01]  /*bc10*/  MUFU.TANH R107, R107 ;  /* 0x0000006b006b7308 */ /* 0x000ea20000002400 */
[----:B------:R-:W-:Y:S01]  /*bc20*/  VIMNMX R30, R92, R43, PT ;  /* 0x0000002b5c1e7248 */ /* 0x000fe20003fe0100 */
[----:B------:R-:W-:-:S06]  /*bc30*/  FMUL.FTZ R99, R2, R35 ;  /* 0x0000002302637220 */ /* 0x000fcc0000410000 */
[----:B------:R-:W3:Y:S01]  /*bc40*/  MUFU.TANH R103, R103 ;  /* 0x0000006700677308 */ /* 0x000ee20000002400 */
[----:B------:R-:W-:Y:S01]  /*bc50*/  ISETP.GT.AND P0, PT, R30, RZ, PT ;  /* 0x000000ff1e00720c */ /* 0x000fe20003f04270 */
[----:B------:R-:W-:Y:S01]  /*bc60*/  FMUL.FTZ R97, R2, R38 ;  /* 0x0000002602617220 */ /* 0x000fe20000410000 */
[----:B------:R-:W-:-:S05]  /*bc70*/  ISETP.GT.AND P2, PT, R30, 0x1, PT ;  /* 0x000000011e00780c */ /* 0x000fca0003f44270 */
[----:B------:R-:W4:Y:S01]  /*bc80*/  MUFU.TANH R101, R101 ;  /* 0x0000006500657308 */ /* 0x000f220000002400 */
[----:B------:R-:W-:Y:S01]  /*bc90*/  ISETP.GT.AND P3, PT, R30, 0x8, PT ;  /* 0x000000081e00780c */ /* 0x000fe20003f64270 */
[----:B------:R-:W-:Y:S01]  /*bca0*/  FMUL.FTZ R89, R2, R39 ;  /* 0x0000002702597220 */ /* 0x000fe20000410000 */
[----:B0-----:R-:W-:Y:S02]  /*bcb0*/  FSEL R111, R111, -INF , P0 ;  /* 0xff8000006f6f7808 */ /* 0x001fe40000000000 */
[----:B-1----:R-:W-:-:S03]  /*bcc0*/  FSEL R109, R109, -INF , P2 ;  /* 0xff8000006d6d7808 */ /* 0x002fc60001000000 */
[----:B------:R-:W0:Y:S01]  /*bcd0*/  MUFU.TANH R99, R99 ;  /* 0x0000006300637308 */ /* 0x000e220000002400 */
[----:B------:R-:W-:Y:S01]  /*bce0*/  ISETP.GT.AND P0, PT, R30, 0x9, PT ;  /* 0x000000091e00780c */ /* 0x000fe20003f04270 */
[----:B------:R-:W-:Y:S01]  /*bcf0*/  FMUL.FTZ R31, R2, R42 ;  /* 0x0000002a021f7220 */ /* 0x000fe20000410000 */
[----:B--2---:R-:W-:Y:S02]  /*bd00*/  FSEL R107, R107, -INF , P3 ;  /* 0xff8000006b6b7808 */ /* 0x004fe40001800000 */
[----:B------:R-:W-:-:S03]  /*bd10*/  FMNMX.FTZ R26, R111, R109, !PT ;  /* 0x0000006d6f1a7209 */ /* 0x000fc60007810000 */
[----:B------:R-:W1:Y:S01]  /*bd20*/  MUFU.TANH R97, R97 ;  /* 0x0000006100617308 */ /* 0x000e620000002400 */
[----:B------:R-:W-:Y:S02]  /*bd30*/  ISETP.GT.AND P2, PT, R30, 0x10, PT ;  /* 0x000000101e00780c */ /* 0x000fe40003f44270 */
[----:B---3--:R-:W-:Y:S02]  /*bd40*/  FSEL R103, R103, -INF , P0 ;  /* 0xff80000067677808 */ /* 0x008fe40000000000 */
[----:B------:R-:W-:-:S03]  /*bd50*/  FMNMX.FTZ R26, R107, R26, !PT ;  /* 0x0000001a6b1a7209 */ /* 0x000fc60007810000 */
[----:B------:R-:W2:Y:S01]  /*bd60*/  MUFU.TANH R89, R89 ;  /* 0x0000005900597308 */ /* 0x000ea20000002400 */
[----:B------:R-:W-:Y:S01]  /*bd70*/  ISETP.GT.AND P0, PT, R30, 0x11, PT ;  /* 0x000000111e00780c */ /* 0x000fe20003f04270 */
[----:B------:R-:W-:Y:S01]  /*bd80*/  FMUL.FTZ R39, R2, R46 ;  /* 0x0000002e02277220 */ /* 0x000fe20000410000 */
[----:B----4-:R-:W-:Y:S02]  /*bd90*/  FSEL R101, R101, -INF , P2 ;  /* 0xff80000065657808 */ /* 0x010fe40001000000 */
[----:B------:R-:W-:-:S03]  /*bda0*/  FMNMX.FTZ R26, R103, R26, !PT ;  /* 0x0000001a671a7209 */ /* 0x000fc60007810000 */
[----:B------:R-:W3:Y:S01]  /*bdb0*/  MUFU.TANH R31, R31 ;  /* 0x0000001f001f7308 */ /* 0x000ee20000002400 */
[----:B------:R-:W-:Y:S01]  /*bdc0*/  ISETP.GT.AND P2, PT, R30, 0x18, PT ;  /* 0x000000181e00780c */ /* 0x000fe20003f44270 */
[----:B------:R-:W-:Y:S01]  /*bdd0*/  FMUL.FTZ R35, R2, R47 ;  /* 0x0000002f02237220 */ /* 0x000fe20000410000 */
[----:B0-----:R-:W-:Y:S02]  /*bde0*/  FSEL R99, R99, -INF , P0 ;  /* 0xff80000063637808 */ /* 0x001fe40000000000 */
[----:B------:R-:W-:-:S03]  /*bdf0*/  FMNMX.FTZ R26, R101, R26, !PT ;  /* 0x0000001a651a7209 */ /* 0x000fc60007810000 */
[----:B------:R-:W0:Y:S01]  /*be00*/  MUFU.TANH R27, R27 ;  /* 0x0000001b001b7308 */ /* 0x000e220000002400 */
[C---:B------:R-:W-:Y:S01]  /*be10*/  FMUL.FTZ R3, R2.reuse, R24 ;  /* 0x0000001802037220 */ /* 0x040fe20000410000 */
[----:B------:R-:W-:Y:S01]  /*be20*/  FMUL.FTZ R24, R2, R41 ;  /* 0x0000002902187220 */ /* 0x000fe20000410000 */
[----:B------:R-:W-:Y:S01]  /*be30*/  ISETP.GT.AND P0, PT, R30, 0x19, PT ;  /* 0x000000191e00780c */ /* 0x000fe20003f04270 */
[C---:B------:R-:W-:Y:S01]  /*be40*/  FMUL.FTZ R41, R2.reuse, R50 ;  /* 0x0000003202297220 */ /* 0x040fe20000410000 */
[----:B-1----:R-:W-:Y:S02]  /*be50*/  FSEL R97, R97, -INF , P2 ;  /* 0xff80000061617808 */ /* 0x002fe40001000000 */
[----:B------:R-:W-:Y:S01]  /*be60*/  FMNMX.FTZ R26, R99, R26, !PT ;  /* 0x0000001a631a7209 */ /* 0x000fe20007810000 */
[----:B------:R-:W1:Y:S01]  /*be70*/  MUFU.TANH R39, R39 ;  /* 0x0000002700277308 */ /* 0x000e620000002400 */
[C---:B------:R-:W-:Y:S01]  /*be80*/  FMUL.FTZ R9, R2.reuse, R28 ;  /* 0x0000001c02097220 */ /* 0x040fe20000410000 */
[----:B------:R-:W-:Y:S01]  /*be90*/  FMUL.FTZ R28, R2, R45 ;  /* 0x0000002d021c7220 */ /* 0x000fe20000410000 */
[----:B------:R-:W-:Y:S01]  /*bea0*/  ISETP.GT.AND P2, PT, R30, 0x20, PT ;  /* 0x000000201e00780c */ /* 0x000fe20003f44270 */
[----:B------:R-:W-:Y:S01]  /*beb0*/  FMUL.FTZ R45, R2, R51 ;  /* 0x00000033022d7220 */ /* 0x000fe20000410000 */
[----:B--2---:R-:W-:-:S02]  /*bec0*/  FSEL R89, R89, -INF , P0 ;  /* 0xff80000059597808 */ /* 0x004fc40000000000 */
[----:B------:R-:W-:Y:S01]  /*bed0*/  FMNMX.FTZ R34, R97, R26, !PT ;  /* 0x0000001a61227209 */ /* 0x000fe20007810000 */
[----:B------:R-:W2:Y:S01]  /*bee0*/  MUFU.TANH R35, R35 ;  /* 0x0000002300237308 */ /* 0x000ea20000002400 */
[C---:B------:R-:W-:Y:S01]  /*bef0*/  FMUL.FTZ R13, R2.reuse, R32 ;  /* 0x00000020020d7220 */ /* 0x040fe20000410000 */
[----:B------:R-:W-:Y:S01]  /*bf00*/  FMUL.FTZ R32, R2, R49 ;  /* 0x0000003102207220 */ /* 0x000fe20000410000 */
[----:B------:R-:W-:Y:S01]  /*bf10*/  ISETP.GT.AND P0, PT, R30, 0x21, PT ;  /* 0x000000211e00780c */ /* 0x000fe20003f04270 */
[----:B------:R-:W-:Y:S01]  /*bf20*/  FMUL.FTZ R49, R2, R54 ;  /* 0x0000003602317220 */ /* 0x000fe20000410000 */
[----:B---3--:R-:W-:Y:S02]  /*bf30*/  FSEL R31, R31, -INF , P2 ;  /* 0xff8000001f1f7808 */ /* 0x008fe40001000000 */
[----:B------:R-:W-:Y:S01]  /*bf40*/  FMNMX.FTZ R34, R89, R34, !PT ;  /* 0x0000002259227209 */ /* 0x000fe20007810000 */
[----:B------:R-:W3:Y:S01]  /*bf50*/  MUFU.TANH R41, R41 ;  /* 0x0000002900297308 */ /* 0x000ee20000002400 */
[----:B------:R-:W-:Y:S01]  /*bf60*/  ISETP.GT.AND P2, PT, R30, 0x28, PT ;  /* 0x000000281e00780c */ /* 0x000fe20003f44270 */
[----:B------:R-:W-:Y:S01]  /*bf70*/  FMUL.FTZ R47, R2, R55 ;  /* 0x00000037022f7220 */ /* 0x000fe20000410000 */
[----:B0-----:R-:W-:-:S02]  /*bf80*/  FSEL R27, R27, -INF , P0 ;  /* 0xff8000001b1b7808 */ /* 0x001fc40000000000 */
[----:B------:R-:W-:-:S03]  /*bf90*/  FMNMX.FTZ R34, R31, R34, !PT ;  /* 0x000000221f227209 */ /* 0x000fc60007810000 */
[----:B------:R-:W0:Y:S01]  /*bfa0*/  MUFU.TANH R45, R45 ;  /* 0x0000002d002d7308 */ /* 0x000e220000002400 */
[C---:B------:R-:W-:Y:S01]  /*bfb0*/  FMUL.FTZ R15, R2.reuse, R36 ;  /* 0x00000024020f7220 */ /* 0x040fe20000410000 */
[----:B------:R-:W-:Y:S01]  /*bfc0*/  FMUL.FTZ R36, R2, R53 ;  /* 0x0000003502247220 */ /* 0x000fe20000410000 */
[----:B------:R-:W-:Y:S01]  /*bfd0*/  ISETP.GT.AND P0, PT, R30, 0x29, PT ;  /* 0x000000291e00780c */ /* 0x000fe20003f04270 */
[----:B------:R-:W-:Y:S01]  /*bfe0*/  FMUL.FTZ R53, R2, R58 ;  /* 0x0000003a02357220 */ /* 0x000fe20000410000 */
[----:B-1----:R-:W-:Y:S02]  /*bff0*/  FSEL R39, R39, -INF , P2 ;  /* 0xff80000027277808 */ /* 0x002fe40001000000 */
[----:B------:R-:W-:Y:S01]  /*c000*/  FMNMX.FTZ R34, R27, R34, !PT ;  /* 0x000000221b227209 */ /* 0x000fe20007810000 */
[----:B------:R-:W1:Y:S01]  /*c010*/  MUFU.TANH R49, R49 ;  /* 0x0000003100317308 */ /* 0x000e620000002400 */
[----:B------:R-:W-:Y:S01]  /*c020*/  ISETP.GT.AND P2, PT, R30, 0x30, PT ;  /* 0x000000301e00780c */ /* 0x000fe20003f44270 */
[----:B------:R-:W-:Y:S01]  /*c030*/  FMUL.FTZ R51, R2, R59 ;  /* 0x0000003b02337220 */ /* 0x000fe20000410000 */
[----:B--2---:R-:W-:-:S02]  /*c040*/  FSEL R35, R35, -INF , P0 ;  /* 0xff80000023237808 */ /* 0x004fc40000000000 */
[----:B------:R-:W-:-:S03]  /*c050*/  FMNMX.FTZ R34, R39, R34, !PT ;  /* 0x0000002227227209 */ /* 0x000fc60007810000 */
        /* <DEDUP_REMOVED lines=13> */
[----:B------:R-:W-:Y:S01]  /*c130*/  ISETP.GT.AND P0, PT, R30, 0x39, PT ;  /* 0x000000391e00780c */ /* 0x000fe20003f04270 */
[----:B------:R-:W-:Y:S01]  /*c140*/  FMUL.FTZ R63, R2, R66 ;  /* 0x00000042023f7220 */ /* 0x000fe20000410000 */
[----:B-1----:R-:W-:Y:S02]  /*c150*/  FSEL R49, R49, -INF , P2 ;  /* 0xff80000031317808 */ /* 0x002fe40001000000 */
[----:B------:R-:W-:-:S03]  /*c160*/  FMNMX.FTZ R34, R45, R34, !PT ;  /* 0x000000222d227209 */ /* 0x000fc60007810000 */
[----:B------:R-:W1:Y:S01]  /*c170*/  MUFU.TANH R57, R57 ;  /* 0x0000003900397308 */ /* 0x000e620000002400 */
[----:B------:R-:W-:Y:S01]  /*c180*/  ISETP.GT.AND P2, PT, R30, 0x40, PT ;  /* 0x000000401e00780c */ /* 0x000fe20003f44270 */
[----:B------:R-:W-:Y:S01]  /*c190*/  FMUL.FTZ R59, R2, R67 ;  /* 0x00000043023b7220 */ /* 0x000fe20000410000 */
[----:B--2---:R-:W-:Y:S02]  /*c1a0*/  FSEL R47, R47, -INF , P0 ;  /* 0xff8000002f2f7808 */ /* 0x004fe40000000000 */
[----:B------:R-:W-:-:S03]  /*c1b0*/  FMNMX.FTZ R34, R49, R34, !PT ;  /* 0x0000002231227209 */ /* 0x000fc60007810000 */
[----:B------:R-:W2:Y:S01]  /*c1c0*/  MUFU.TANH R55, R55 ;  /* 0x0000003700377308 */ /* 0x000ea20000002400 */
[----:B------:R-:W-:Y:S01]  /*c1d0*/  ISETP.GT.AND P0, PT, R30, 0x41, PT ;  /* 0x000000411e00780c */ /* 0x000fe20003f04270 */
[----:B------:R-:W-:Y:S01]  /*c1e0*/  FMUL.FTZ R26, R2, R70 ;  /* 0x00000046021a7220 */ /* 0x000fe20000410000 */
[----:B---3--:R-:W-:Y:S02]  /*c1f0*/  FSEL R53, R53, -INF , P2 ;  /* 0xff80000035357808 */ /* 0x008fe40001000000 */
[----:B------:R-:W-:-:S03]  /*c200*/  FMNMX.FTZ R34, R47, R34, !PT ;  /* 0x000000222f227209 */ /* 0x000fc60007810000 */
[----:B------:R-:W3:Y:S01]  /*c210*/  MUFU.TANH R63, R63 ;  /* 0x0000003f003f7308 */ /* 0x000ee20000002400 */
[----:B------:R-:W-:Y:S02]  /*c220*/  ISETP.GT.AND P2, PT, R30, 0x48, PT ;  /* 0x000000481e00780c */ /* 0x000fe40003f44270 */
[----:B0-----:R-:W-:Y:S02]  /*c230*/  FSEL R51, R51, -INF , P0 ;  /* 0xff80000033337808 */ /* 0x001fe40000000000 */
[----:B------:R-:W-:-:S03]  /*c240*/  FMNMX.FTZ R34, R53, R34, !PT ;  /* 0x0000002235227209 */ /* 0x000fc60007810000 */
[----:B------:R-:W0:Y:S01]  /*c250*/  MUFU.TANH R59, R59 ;  /* 0x0000003b003b7308 */ /* 0x000e220000002400 */
[----:B------:R-:W-:Y:S01]  /*c260*/  FMUL.FTZ R71, R2, R71 ;  /* 0x0000004702477220 */ /* 0x000fe20000410000 */
[----:B------:R-:W-:Y:S01]  /*c270*/  ISETP.GT.AND P0, PT, R30, 0x49, PT ;  /* 0x000000491e00780c */ /* 0x000fe20003f04270 */
[----:B------:R-:W-:Y:S01]  /*c280*/  FMUL.FTZ R74, R2, R74 ;  /* 0x0000004a024a7220 */ /* 0x000fe20000410000 */
[----:B-1----:R-:W-:Y:S02]  /*c290*/  FSEL R57, R57, -INF , P2 ;  /* 0xff80000039397808 */ /* 0x002fe40001000000 */
[----:B------:R-:W-:Y:S02]  /*c2a0*/  FMNMX.FTZ R38, R51, R34, !PT ;  /* 0x0000002233267209 */ /* 0x000fe40007810000 */
[----:B------:R-:W1:Y:S01]  /*c2b0*/  MUFU.TANH R26, R26 ;  /* 0x0000001a001a7308 */ /* 0x000e620000002400 */
[----:B------:R-:W-:Y:S02]  /*c2c0*/  ISETP.GT.AND P2, PT, R30, 0x50, PT ;  /* 0x000000501e00780c */ /* 0x000fe40003f44270 */
[----:B--2---:R-:W-:-:S02]  /*c2d0*/  FSEL R55, R55, -INF , P0 ;  /* 0xff80000037377808 */ /* 0x004fc40000000000 */
[----:B------:R-:W-:-:S03]  /*c2e0*/  FMNMX.FTZ R38, R57, R38, !PT ;  /* 0x0000002639267209 */ /* 0x000fc60007810000 */
[----:B------:R1:W2:Y:S01]  /*c2f0*/  MUFU.TANH R67, R71 ;  /* 0x0000004700437308 */ /* 0x0002a20000002400 */
[----:B------:R-:W-:Y:S01]  /*c300*/  FMUL.FTZ R75, R2, R75 ;  /* 0x0000004b024b7220 */ /* 0x000fe20000410000 */
[----:B------:R-:W-:Y:S02]  /*c310*/  ISETP.GT.AND P0, PT, R30, 0x51, PT ;  /* 0x000000511e00780c */ /* 0x000fe40003f04270 */
[----:B---3--:R-:W-:Y:S02]  /*c320*/  FSEL R63, R63, -INF , P2 ;  /* 0xff8000003f3f7808 */ /* 0x008fe40001000000 */
[----:B------:R-:W-:Y:S02]  /*c330*/  FMNMX.FTZ R38, R55, R38, !PT ;  /* 0x0000002637267209 */ /* 0x000fe40007810000 */
[----:B------:R-:W3:Y:S01]  /*c340*/  MUFU.TANH R74, R74 ;  /* 0x0000004a004a7308 */ /* 0x000ee20000002400 */
[----:B------:R-:W-:Y:S01]  /*c350*/  FMUL.FTZ R78, R2, R78 ;  /* 0x0000004e024e7220 */ /* 0x000fe20000410000 */
[----:B------:R-:W-:-:S02]  /*c360*/  ISETP.GT.AND P2, PT, R30, 0x58, PT ;  /* 0x000000581e00780c */ /* 0x000fc40003f44270 */
[----:B0-----:R-:W-:Y:S02]  /*c370*/  FSEL R59, R59, -INF , P0 ;  /* 0xff8000003b3b7808 */ /* 0x001fe40000000000 */
[----:B------:R-:W-:Y:S02]  /*c380*/  FMNMX.FTZ R38, R63, R38, !PT ;  /* 0x000000263f267209 */ /* 0x000fe40007810000 */
[----:B------:R-:W0:Y:S01]  /*c390*/  MUFU.TANH R75, R75 ;  /* 0x0000004b004b7308 */ /* 0x000e220000002400 */
[----:B------:R-:W-:Y:S01]  /*c3a0*/  FMUL.FTZ R79, R2, R79 ;  /* 0x0000004f024f7220 */ /* 0x000fe20000410000 */
[----:B------:R-:W-:Y:S02]  /*c3b0*/  ISETP.GT.AND P0, PT, R30, 0x59, PT ;  /* 0x000000591e00780c */ /* 0x000fe40003f04270 */
[----:B-1----:R-:W-:Y:S02]  /*c3c0*/  FSEL R71, R26, -INF , P2 ;  /* 0xff8000001a477808 */ /* 0x002fe40001000000 */
[----:B------:R-:W-:-:S02]  /*c3d0*/  FMNMX.FTZ R38, R59, R38, !PT ;  /* 0x000000263b267209 */ /* 0x000fc40007810000 */
[----:B------:R-:W1:Y:S01]  /*c3e0*/  MUFU.TANH R78, R78 ;  /* 0x0000004e004e7308 */ /* 0x000e620000002400 */
[----:B------:R-:W-:Y:S01]  /*c3f0*/  FMUL.FTZ R82, R2, R82 ;  /* 0x0000005202527220 */ /* 0x000fe20000410000 */
[----:B------:R-:W-:Y:S02]  /*c400*/  ISETP.GT.AND P2, PT, R30, 0x60, PT ;  /* 0x000000601e00780c */ /* 0x000fe40003f44270 */
[----:B--2---:R-:W-:Y:S02]  /*c410*/  FSEL R67, R67, -INF , P0 ;  /* 0xff80000043437808 */ /* 0x004fe40000000000 */
[----:B------:R-:W-:Y:S02]  /*c420*/  FMNMX.FTZ R38, R71, R38, !PT ;  /* 0x0000002647267209 */ /* 0x000fe40007810000 */
[----:B------:R3:W2:Y:S01]  /*c430*/  MUFU.TANH R34, R79 ;  /* 0x0000004f00227308 */ /* 0x0006a20000002400 */
[C---:B------:R-:W-:Y:S01]  /*c440*/  FMUL.FTZ R83, R2.reuse, R83 ;  /* 0x0000005302537220 */ /* 0x040fe20000410000 */
[----:B------:R-:W-:Y:S01]  /*c450*/  FMNMX.FTZ R38, R67, R38, !PT ;  /* 0x0000002643267209 */ /* 0x000fe20007810000 */
[----:B------:R-:W-:Y:S01]  /*c460*/  FMUL.FTZ R86, R2, R86 ;  /* 0x0000005602567220 */ /* 0x000fe20000410000 */
[----:B------:R-:W-:-:S04]  /*c470*/  ISETP.GT.AND P0, PT, R30, 0x61, PT ;  /* 0x000000611e00780c */ /* 0x000fc80003f04270 */
[----:B------:R-:W4:Y:S01]  /*c480*/  MUFU.TANH R82, R82 ;  /* 0x0000005200527308 */ /* 0x000f220000002400 */
[----:B---3--:R-:W-:Y:S02]  /*c490*/  FSEL R79, R74, -INF , P2 ;  /* 0xff8000004a4f7808 */ /* 0x008fe40001000000 */
[----:B------:R-:W-:Y:S02]  /*c4a0*/  ISETP.GT.AND P2, PT, R30, 0x68, PT ;  /* 0x000000681e00780c */ /* 0x000fe40003f44270 */
[----:B------:R-:W-:Y:S01]  /*c4b0*/  FMNMX.FTZ R26, R79, R38, !PT ;  /* 0x000000264f1a7209 */ /* 0x000fe20007810000 */
[----:B------:R-:W-:Y:S01]  /*c4c0*/  FMUL.FTZ R38, R2, R87 ;  /* 0x0000005702267220 */ /* 0x000fe20000410000 */
[----:B0-----:R-:W-:Y:S01]  /*c4d0*/  FSEL R75, R75, -INF , P0 ;  /* 0xff8000004b4b7808 */ /* 0x001fe20000000000 */
[----:B------:R2:W0:Y:S01]  /*c4e0*/  MUFU.TANH R93, R83 ;  /* 0x00000053005d7308 */ /* 0x0004220000002400 */
[----:B------:R-:W-:Y:S02]  /*c4f0*/  ISETP.GT.AND P0, PT, R30, 0x69, PT ;  /* 0x000000691e00780c */ /* 0x000fe40003f04270 */
[----:B-1----:R-:W-:-:S02]  /*c500*/  FSEL R87, R78, -INF , P2 ;  /* 0xff8000004e577808 */ /* 0x002fc40001000000 */
[----:B------:R-:W-:-:S03]  /*c510*/  FMNMX.FTZ R26, R75, R26, !PT ;  /* 0x0000001a4b1a7209 */ /* 0x000fc60007810000 */
[----:B------:R-:W1:Y:S01]  /*c520*/  MUFU.TANH R86, R86 ;  /* 0x0000005600567308 */ /* 0x000e620000002400 */
[----:B--2---:R-:W-:Y:S02]  /*c530*/  FSEL R83, R34, -INF , P0 ;  /* 0xff80000022537808 */ /* 0x004fe40000000000 */
[----:B------:R-:W-:Y:S02]  /*c540*/  ISETP.GT.AND P2, PT, R30, 0x70, PT ;  /* 0x000000701e00780c */ /* 0x000fe40003f44270 */
[----:B------:R-:W-:-:S03]  /*c550*/  FMNMX.FTZ R34, R87, R26, !PT ;  /* 0x0000001a57227209 */ /* 0x000fc60007810000 */
[----:B------:R-:W2:Y:S01]  /*c560*/  MUFU.TANH R38, R38 ;  /* 0x0000002600267308 */ /* 0x000ea20000002400 */
[----:B------:R-:W-:Y:S02]  /*c570*/  ISETP.GT.AND P0, PT, R30, 0x71, PT ;  /* 0x000000711e00780c */ /* 0x000fe40003f04270 */
[----:B----4-:R-:W-:Y:S02]  /*c580*/  FSEL R91, R82, -INF , P2 ;  /* 0xff800000525b7808 */ /* 0x010fe40001000000 */
[----:B------:R-:W-:Y:S02]  /*c590*/  FMNMX.FTZ R34, R83, R34, !PT ;  /* 0x0000002253227209 */ /* 0x000fe40007810000 */
[----:B------:R-:W-:Y:S02]  /*c5a0*/  ISETP.GT.AND P2, PT, R30, 0x78, PT ;  /* 0x000000781e00780c */ /* 0x000fe40003f44270 */
[----:B0-----:R-:W-:Y:S02]  /*c5b0*/  FSEL R93, R93, -INF , P0 ;  /* 0xff8000005d5d7808 */ /* 0x001fe40000000000 */
[----:B------:R-:W-:-:S02]  /*c5c0*/  FMNMX.FTZ R34, R91, R34, !PT ;  /* 0x000000225b227209 */ /* 0x000fc40007810000 */
[----:B------:R-:W-:Y:S01]  /*c5d0*/  ISETP.GT.AND P0, PT, R30, 0x79, PT ;  /* 0x000000791e00780c */ /* 0x000fe20003f04270 */
[----:B------:R-:W-:Y:S01]  /*c5e0*/  FMUL.FTZ R30, R2, R61 ;  /* 0x0000003d021e7220 */ /* 0x000fe20000410000 */
[----:B-1----:R-:W-:Y:S02]  /*c5f0*/  FSEL R61, R86, -INF , P2 ;  /* 0xff800000563d7808 */ /* 0x002fe40001000000 */
[----:B------:R-:W-:Y:S02]  /*c600*/  FMNMX.FTZ R34, R93, R34, !PT ;  /* 0x000000225d227209 */ /* 0x000fe40007810000 */
[----:B--2---:R-:W-:Y:S02]  /*c610*/  FSEL R95, R38, -INF , P0 ;  /* 0xff800000265f7808 */ /* 0x004fe40000000000 */
[----:B------:R-:W-:-:S04]  /*c620*/  FMNMX.FTZ R38, R61, R34, !PT ;  /* 0x000000223d267209 */ /* 0x000fc80007810000 */
[----:B------:R-:W-:-:S05]  /*c630*/  FMNMX.FTZ R42, R95, R38, !PT ;  /* 0x000000265f2a7209 */ /* 0x000fca0007810000 */
[----:B------:R-:W0:Y:S01]  /*c640*/  SHFL.BFLY PT, R43, R42, 0x2, 0x1f ;  /* 0x0c401f002a2b7f89 */ /* 0x000e2200000e0000 */
[C---:B------:R-:W-:Y:S01]  /*c650*/  FMUL.FTZ R26, R2.reuse, R60 ;  /* 0x0000003c021a7220 */ /* 0x040fe20000410000 */
[----:B------:R-:W-:Y:S01]  /*c660*/  FMUL.FTZ R8, R2, R25 ;  /* 0x0000001902087220 */ /* 0x000fe20000410000 */
[----:B0-----:R-:W-:-:S05]  /*c670*/  FMNMX.FTZ R60, R42, R43, !PT ;  /* 0x0000002b2a3c7209 */ /* 0x001fca0007810000 */
[----:B------:R-:W0:Y:S01]  /*c680*/  SHFL.BFLY PT, R43, R60, 0x1, 0x1f ;  /* 0x0c201f003c2b7f89 */ /* 0x000e2200000e0000 */
[----:B------:R-:W1:Y:S01]  /*c690*/  MUFU.TANH R3, R3 ;  /* 0x0000000300037308 */ /* 0x000e620000002400 */
[----:B------:R-:W-:Y:S01]  /*c6a0*/  FMUL.FTZ R12, R2, R29 ;  /* 0x0000001d020c7220 */ /* 0x000fe20000410000 */
[----:B------:R-:W-:-:S06]  /*c6b0*/  MOV R42, UR4 ;  /* 0x00000004002a7c02 */ /* 0x000fcc0008000f00 */
[----:B------:R-:W2:Y:S01]  /*c6c0*/  MUFU.TANH R8, R8 ;  /* 0x0000000800087308 */ /* 0x000ea20000002400 */
[C---:B------:R-:W-:Y:S01]  /*c6d0*/  FMUL.FTZ R25, R2.reuse, R44 ;  /* 0x0000002c02197220 */ /* 0x040fe20000410000 */
[----:B------:R-:W-:Y:S01]  /*c6e0*/  FMUL.FTZ R44, R2, R68 ;  /* 0x00000044022c7220 */ /* 0x000fe20000410000 */
[----:B------:R-:W-:-:S05]  /*c6f0*/  VIADDMNMX R68, R90, R105, R92, PT ;  /* 0x000000695a447246 */ /* 0x000fca000380015c */
[----:B------:R-:W3:Y:S01]  /*c700*/  MUFU.TANH R9, R9 ;  /* 0x0000000900097308 */ /* 0x000ee20000002400 */
[----:B0-----:R-:W-:-:S07]  /*c710*/  FMNMX.FTZ R43, R60, R43, !PT ;  /* 0x0000002b3c2b7209 */ /* 0x001fce0007810000 */
[----:B------:R-:W0:Y:S01]  /*c720*/  MUFU.TANH R12, R12 ;  /* 0x0000000c000c7308 */ /* 0x000e220000002400 */
[----:B------:R-:W-:Y:S01]  /*c730*/  FMUL.FTZ R14, R2, R33 ;  /* 0x00000021020e7220 */ /* 0x000fe20000410000 */
[C---:B------:R-:W-:Y:S01]  /*c740*/  FSETP.NEU.FTZ.AND P0, PT, R43.reuse, -INF , PT ;  /* 0xff8000002b00780b */ /* 0x040fe20003f1d000 */
[----:B------:R-:W-:-:S01]  /*c750*/  FFMA.FTZ R60, R43, R42, -8 ;  /* 0xc10000002b3c7423 */ /* 0x000fc2000001002a */
[----:B------:R-:W-:-:S04]  /*c760*/  ISETP.GT.AND P2, PT, R68, 0x1, PT ;  /* 0x000000014400780c */ /* 0x000fc80003f44270 */
[----:B------:R-:W4:Y:S01]  /*c770*/  MUFU.TANH R13, R13 ;  /* 0x0000000d000d7308 */ /* 0x000f220000002400 */
[----:B------:R-:W-:Y:S02]  /*c780*/  FSEL R60, R60, RZ, P0 ;  /* 0x000000ff3c3c7208 */ /* 0x000fe40000000000 */
[----:B------:R-:W-:Y:S01]  /*c790*/  ISETP.GT.AND P0, PT, R68, RZ, PT ;  /* 0x000000ff4400720c */ /* 0x000fe20003f04270 */
[----:B------:R-:W-:Y:S01]  /*c7a0*/  FMUL.FTZ R46, R2, R69 ;  /* 0x00000045022e7220 */ /* 0x000fe20000410000 */
[----:B------:R-:W-:Y:S01]  /*c7b0*/  ISETP.GT.AND P3, PT, R68, 0x8, PT ;  /* 0x000000084400780c */ /* 0x000fe20003f64270 */
[----:B------:R-:W-:Y:S01]  /*c7c0*/  FMUL.FTZ R20, R2, R37 ;  /* 0x0000002502147220 */ /* 0x000fe20000410000 */
[----:B-1----:R-:W-:Y:S01]  /*c7d0*/  FSEL R69, R3, -INF , P0 ;  /* 0xff80000003457808 */ /* 0x002fe20000000000 */
[----:B------:R-:W1:Y:S01]  /*c7e0*/  MUFU.TANH R14, R14 ;  /* 0x0000000e000e7308 */ /* 0x000e620000002400 */
[----:B--2---:R-:W-:Y:S02]  /*c7f0*/  FSEL R8, R8, -INF , P2 ;  /* 0xff80000008087808 */ /* 0x004fe40001000000 */
[----:B------:R-:W-:-:S02]  /*c800*/  ISETP.GT.AND P0, PT, R68, 0x9, PT ;  /* 0x000000094400780c */ /* 0x000fc40003f04270 */
[----:B---3--:R-:W-:Y:S02]  /*c810*/  FSEL R9, R9, -INF , P3 ;  /* 0xff80000009097808 */ /* 0x008fe40001800000 */
[----:B------:R-:W-:Y:S01]  /*c820*/  FMNMX.FTZ R70, R69, R8, !PT ;  /* 0x0000000845467209 */ /* 0x000fe20007810000 */
[----:B------:R-:W2:Y:S01]  /*c830*/  MUFU.TANH R15, R15 ;  /* 0x0000000f000f7308 */ /* 0x000ea20000002400 */
[----:B------:R-:W-:Y:S01]  /*c840*/  FMUL.FTZ R50, R2, R73 ;  /* 0x0000004902327220 */ /* 0x000fe20000410000 */
[----:B------:R-:W-:Y:S02]  /*c850*/  ISETP.GT.AND P2, PT, R68, 0x10, PT ;  /* 0x000000104400780c */ /* 0x000fe40003f44270 */
[----:B0-----:R-:W-:Y:S02]  /*c860*/  FSEL R73, R12, -INF , P0 ;  /* 0xff8000000c497808 */ /* 0x001fe40000000000 */
[----:B------:R-:W-:Y:S02]  /*c870*/  FMNMX.FTZ R70, R9, R70, !PT ;  /* 0x0000004609467209 */ /* 0x000fe40007810000 */
[----:B------:R-:W0:Y:S01]  /*c880*/  MUFU.TANH R20, R20 ;  /* 0x0000001400147308 */ /* 0x000e220000002400 */
[----:B------:R-:W-:-:S02]  /*c890*/  ISETP.GT.AND P0, PT, R68, 0x11, PT ;  /* 0x000000114400780c */ /* 0x000fc40003f04270 */
[----:B----4-:R-:W-:Y:S02]  /*c8a0*/  FSEL R13, R13, -INF , P2 ;  /* 0xff8000000d0d7808 */ /* 0x010fe40001000000 */
[----:B------:R-:W-:-:S03]  /*c8b0*/  FMNMX.FTZ R70, R73, R70, !PT ;  /* 0x0000004649467209 */ /* 0x000fc60007810000 */
[----:B------:R-:W3:Y:S01]  /*c8c0*/  MUFU.TANH R21, R21 ;  /* 0x0000001500157308 */ /* 0x000ee20000002400 */
[----:B------:R-:W-:Y:S01]  /*c8d0*/  FMUL.FTZ R54, R2, R77 ;  /* 0x0000004d02367220 */ /* 0x000fe20000410000 */
[----:B------:R-:W-:Y:S02]  /*c8e0*/  ISETP.GT.AND P2, PT, R68, 0x18, PT ;  /* 0x000000184400780c */ /* 0x000fe40003f44270 */
[----:B-1----:R-:W-:Y:S02]  /*c8f0*/  FSEL R77, R14, -INF , P0 ;  /* 0xff8000000e4d7808 */ /* 0x002fe40000000000 */
[----:B------:R-:W-:Y:S02]  /*c900*/  FMNMX.FTZ R70, R13, R70, !PT ;  /* 0x000000460d467209 */ /* 0x000fe40007810000 */
        /* <DEDUP_REMOVED lines=8> */
[----:B------:R-:W-:Y:S02]  /*c990*/  ISETP.GT.AND P2, PT, R68, 0x20, PT ;  /* 0x000000204400780c */ /* 0x000fe40003f44270 */
[----:B0-----:R-:W-:Y:S02]  /*c9a0*/  FSEL R85, R20, -INF , P0 ;  /* 0xff80000014557808 */ /* 0x001fe40000000000 */
[----:B------:R-:W-:Y:S01]  /*c9b0*/  FMNMX.FTZ R70, R15, R70, !PT ;  /* 0x000000460f467209 */ /* 0x000fe20007810000 */
[----:B------:R-:W0:Y:S01]  /*c9c0*/  MUFU.TANH R28, R28 ;  /* 0x0000001c001c7308 */ /* 0x000e220000002400 */
[----:B------:R-:W-:Y:S01]  /*c9d0*/  ISETP.GT.AND P0, PT, R68, 0x21, PT ;  /* 0x000000214400780c */ /* 0x000fe20003f04270 */
[----:B------:R-:W-:Y:S01]  /*c9e0*/  FMUL.FTZ R33, R2, R52 ;  /* 0x0000003402217220 */ /* 0x000fe20000410000 */
[----:B---3--:R-:W-:-:S02]  /*c9f0*/  FSEL R21, R21, -INF , P2 ;  /* 0xff80000015157808 */ /* 0x008fc40001000000 */
[----:B------:R-:W-:-:S03]  /*ca00*/  FMNMX.FTZ R70, R85, R70, !PT ;  /* 0x0000004655467209 */ /* 0x000fc60007810000 */
[----:B------:R-:W3:Y:S01]  /*ca10*/  MUFU.TANH R29, R29 ;  /* 0x0000001d001d7308 */ /* 0x000ee20000002400 */
[----:B------:R-:W-:-:S01]  /*ca20*/  FFMA.FTZ R20, R97, R42, -R60 ;  /* 0x0000002a61147223 */ /* 0x000fc2000001083c */
        /* <DEDUP_REMOVED lines=9> */
[----:B------:R-:W-:Y:S01]  /*cac0*/  FMUL.FTZ R58, R2, R81 ;  /* 0x00000051023a7220 */ /* 0x000fe20000410000 */
[----:B------:R-:W-:Y:S01]  /*cad0*/  FFMA.FTZ R81, R99, R42, -R60 ;  /* 0x0000002a63517223 */ /* 0x000fe2000001083c */
[----:B------:R-:W-:Y:S02]  /*cae0*/  ISETP.GT.AND P2, PT, R68, 0x30, PT ;  /* 0x000000304400780c */ /* 0x000fe40003f44270 */
[----:B0-----:R-:W-:Y:S02]  /*caf0*/  FSEL R99, R28, -INF , P0 ;  /* 0xff8000001c637808 */ /* 0x001fe40000000000 */
[----:B------:R-:W-:Y:S01]  /*cb00*/  FMNMX.FTZ R70, R25, R70, !PT ;  /* 0x0000004619467209 */ /* 0x000fe20007810000 */
[----:B------:R-:W-:Y:S01]  /*cb10*/  MUFU.TANH R36, R36 ;  /* 0x0000002400247308 */ /* 0x000fe20000002400 */
[----:B------:R-:W-:Y:S02]  /*cb20*/  ISETP.GT.AND P0, PT, R68, 0x31, PT ;  /* 0x000000314400780c */ /* 0x000fe40003f04270 */
[----:B---3--:R-:W-:-:S02]  /*cb30*/  FSEL R29, R29, -INF , P2 ;  /* 0xff8000001d1d7808 */ /* 0x008fc40001000000 */
[----:B------:R-:W-:-:S03]  /*cb40*/  FMNMX.FTZ R70, R99, R70, !PT ;  /* 0x0000004663467209 */ /* 0x000fc60007810000 */
[----:B------:R-:W0:Y:S01]  /*cb50*/  MUFU.TANH R37, R37 ;  /* 0x0000002500257308 */ /* 0x000e220000002400 */
[----:B------:R-:W-:-:S01]  /*cb60*/  FFMA.FTZ R24, R31, R42, -R60 ;  /* 0x0000002a1f187223 */ /* 0x000fc2000001083c */
[----:B------:R-:W-:Y:S02]  /*cb70*/  ISETP.GT.AND P2, PT, R68, 0x38, PT ;  /* 0x000000384400780c */ /* 0x000fe40003f44270 */
[----:B-1----:R-:W-:Y:S02]  /*cb80*/  FSEL R31, R32, -INF , P0 ;  /* 0xff800000201f7808 */ /* 0x002fe40000000000 */
[----:B------:R-:W-:Y:S02]  /*cb90*/  FMNMX.FTZ R70, R29, R70, !PT ;  /* 0x000000461d467209 */ /* 0x000fe40007810000 */
[----:B------:R-:W1:Y:S01]  /*cba0*/  MUFU.TANH R40, R40 ;  /* 0x0000002800287308 */ /* 0x000e620000002400 */
[----:B------:R-:W-:-:S01]  /*cbb0*/  FFMA.FTZ R101, R101, R42, -R60 ;  /* 0x0000002a65657223 */ /* 0x000fc2000001083c */
[----:B------:R-:W-:-:S02]  /*cbc0*/  ISETP.GT.AND P0, PT, R68, 0x39, PT ;  /* 0x000000394400780c */ /* 0x000fc40003f04270 */
[----:B--2---:R-:W-:Y:S02]  /*cbd0*/  FSEL R33, R33, -INF , P2 ;  /* 0xff80000021217808 */ /* 0x004fe40001000000 */
[----:B------:R-:W-:Y:S02]  /*cbe0*/  FMNMX.FTZ R70, R31, R70, !PT ;  /* 0x000000461f467209 */ /* 0x000fe40007810000 */
[----:B------:R-:W2:Y:S01]  /*cbf0*/  MUFU.TANH R26, R26 ;  /* 0x0000001a001a7308 */ /* 0x000ea20000002400 */
[----:B------:R-:W-:Y:S01]  /*cc00*/  ISETP.GT.AND P2, PT, R68, 0x40, PT ;  /* 0x000000404400780c */ /* 0x000fe20003f44270 */
[----:B------:R-:W-:Y:S01]  /*cc10*/  FMUL.FTZ R38, R2, R65 ;  /* 0x0000004102267220 */ /* 0x000fe20000410000 */
[----:B------:R-:W-:-:S05]  /*cc20*/  FMNMX.FTZ R70, R33, R70, !PT ;  /* 0x0000004621467209 */ /* 0x000fca0007810000 */
[----:B------:R-:W-:Y:S01]  /*cc30*/  MUFU.TANH R30, R30 ;  /* 0x0000001e001e7308 */ /* 0x000fe20000002400 */
[----:B0-----:R-:W-:-:S07]  /*cc40*/  FSEL R37, R37, -INF , P2 ;  /* 0xff80000025257808 */ /* 0x001fce0001000000 */
[----:B------:R0:W-:Y:S01]  /*cc50*/  MUFU.EX2 R14, R101 ;  /* 0x00000065000e7308 */ /* 0x0001e20000000800 */
[----:B------:R-:W-:-:S01]  /*cc60*/  FFMA.FTZ R103, R103, R42, -R60 ;  /* 0x0000002a67677223 */ /* 0x000fc2000001083c */
[----:B------:R-:W-:Y:S01]  /*cc70*/  FFMA.FTZ R28, R39, R42, -R60 ;  /* 0x0000002a271c7223 */ /* 0x000fe2000001083c */
[----:B0-----:R-:W-:-:S05]  /*cc80*/  FSEL R101, R36, -INF , P0 ;  /* 0xff80000024657808 */ /* 0x001fca0000000000 */
[----:B------:R-:W0:Y:S01]  /*cc90*/  MUFU.TANH R34, R34 ;  /* 0x0000002200227308 */ /* 0x000e220000002400 */
[C---:B------:R-:W-:Y:S02]  /*cca0*/  ISETP.GT.AND P0, PT, R68.reuse, 0x41, PT ;  /* 0x000000414400780c */ /* 0x040fe40003f04270 */
[----:B------:R-:W-:Y:S02]  /*ccb0*/  FMNMX.FTZ R70, R101, R70, !PT ;  /* 0x0000004665467209 */ /* 0x000fe40007810000 */
[----:B------:R-:W-:Y:S02]  /*ccc0*/  ISETP.GT.AND P2, PT, R68, 0x48, PT ;  /* 0x000000484400780c */ /* 0x000fe40003f44270 */
[----:B-1----:R-:W-:Y:S01]  /*ccd0*/  FSEL R39, R40, -INF , P0 ;  /* 0xff80000028277808 */ /* 0x002fe20000000000 */
[----:B------:R-:W1:Y:S01]  /*cce0*/  MUFU.TANH R38, R38 ;  /* 0x0000002600267308 */ /* 0x000e620000002400 */
[----:B------:R-:W-:Y:S01]  /*ccf0*/  FMNMX.FTZ R70, R37, R70, !PT ;  /* 0x0000004625467209 */ /* 0x000fe20007810000 */
[----:B------:R-:W-:Y:S01]  /*cd00*/  FFMA.FTZ R107, R107, R42, -R60 ;  /* 0x0000002a6b6b7223 */ /* 0x000fe2000001083c */
[----:B------:R-:W-:Y:S01]  /*cd10*/  ISETP.GT.AND P0, PT, R68, 0x49, PT ;  /* 0x000000494400780c */ /* 0x000fe20003f04270 */
[----:B------:R-:W-:Y:S01]  /*cd20*/  FMUL.FTZ R48, R2, R72 ;  /* 0x0000004802307220 */ /* 0x000fe20000410000 */
[----:B------:R-:W-:-:S03]  /*cd30*/  FMNMX.FTZ R70, R39, R70, !PT ;  /* 0x0000004627467209 */ /* 0x000fc60007810000 */
[----:B------:R-:W3:Y:S08]  /*cd40*/  MUFU.TANH R44, R44 ;  /* 0x0000002c002c7308 */ /* 0x000ef00000002400 */
[----:B------:R2:W-:Y:S02]  /*cd50*/  MUFU.EX2 R12, R103 ;  /* 0x00000067000c7308 */ /* 0x0005e40000000800 */
[----:B--2---:R-:W-:-:S06]  /*cd60*/  FSEL R103, R26, -INF , P2 ;  /* 0xff8000001a677808 */ /* 0x004fcc0001000000 */
[----:B------:R-:W2:Y:S01]  /*cd70*/  MUFU.TANH R46, R46 ;  /* 0x0000002e002e7308 */ /* 0x000ea20000002400 */
[----:B------:R-:W-:Y:S02]  /*cd80*/  ISETP.GT.AND P2, PT, R68, 0x50, PT ;  /* 0x000000504400780c */ /* 0x000fe40003f44270 */
[----:B------:R-:W-:-:S05]  /*cd90*/  FMNMX.FTZ R70, R103, R70, !PT ;  /* 0x0000004667467209 */ /* 0x000fca0007810000 */
[----:B------:R4:W-:Y:S01]  /*cda0*/  MUFU.EX2 R3, R107 ;  /* 0x0000006b00037308 */ /* 0x0009e20000000800 */
[----:B0-----:R-:W-:Y:S01]  /*cdb0*/  FSEL R105, R34, -INF , P2 ;  /* 0xff80000022697808 */ /* 0x001fe20001000000 */
[----:B------:R-:W-:Y:S01]  /*cdc0*/  FMUL.FTZ R52, R2, R76 ;  /* 0x0000004c02347220 */ /* 0x000fe20000410000 */
[----:B----4-:R-:W-:-:S05]  /*cdd0*/  FSEL R107, R30, -INF , P0 ;  /* 0xff8000001e6b7808 */ /* 0x010fca0000000000 */
[----:B------:R-:W0:Y:S01]  /*cde0*/  MUFU.TANH R48, R48 ;  /* 0x0000003000307308 */ /* 0x000e220000002400 */
[----:B------:R-:W-:Y:S02]  /*cdf0*/  ISETP.GT.AND P0, PT, R68, 0x51, PT ;  /* 0x000000514400780c */ /* 0x000fe40003f04270 */
[----:B------:R-:W-:Y:S01]  /*ce00*/  FMNMX.FTZ R70, R107, R70, !PT ;  /* 0x000000466b467209 */ /* 0x000fe20007810000 */
[----:B------:R-:W-:-:S01]  /*ce10*/  FFMA.FTZ R26, R41, R42, -R60 ;  /* 0x0000002a291a7223 */ /* 0x000fc2000001083c */
[----:B------:R-:W-:Y:S02]  /*ce20*/  ISETP.GT.AND P2, PT, R68, 0x58, PT ;  /* 0x000000584400780c */ /* 0x000fe40003f44270 */
[----:B-1----:R-:W-:Y:S01]  /*ce30*/  FSEL R41, R38, -INF , P0 ;  /* 0xff80000026297808 */ /* 0x002fe20000000000 */
[----:B------:R-:W1:Y:S01]  /*ce40*/  MUFU.TANH R50, R50 ;  /* 0x0000003200327308 */ /* 0x000e620000002400 */
[----:B------:R-:W-:Y:S01]  /*ce50*/  FMNMX.FTZ R70, R105, R70, !PT ;  /* 0x0000004669467209 */ /* 0x000fe20007810000 */
[----:B------:R-:W-:Y:S01]  /*ce60*/  FFMA.FTZ R66, R109, R42, -R60 ;  /* 0x0000002a6d427223 */ /* 0x000fe2000001083c */
[----:B------:R-:W-:Y:S01]  /*ce70*/  ISETP.GT.AND P0, PT, R68, 0x59, PT ;  /* 0x000000594400780c */ /* 0x000fe20003f04270 */
[----:B------:R-:W-:Y:S01]  /*ce80*/  FMUL.FTZ R56, R2, R80 ;  /* 0x0000005002387220 */ /* 0x000fe20000410000 */
[----:B---3--:R-:W-:-:S02]  /*ce90*/  FSEL R109, R44, -INF , P2 ;  /* 0xff8000002c6d7808 */ /* 0x008fc40001000000 */
[----:B------:R-:W-:Y:S01]  /*cea0*/  FMNMX.FTZ R70, R41, R70, !PT ;  /* 0x0000004629467209 */ /* 0x000fe20007810000 */
[----:B------:R-:W3:Y:S01]  /*ceb0*/  MUFU.TANH R52, R52 ;  /* 0x0000003400347308 */ /* 0x000ee20000002400 */
[----:B------:R-:W-:-:S01]  /*cec0*/  FFMA.FTZ R65, R111, R42, -R60 ;  /* 0x0000002a6f417223 */ /* 0x000fc2000001083c */
[----:B------:R-:W-:Y:S02]  /*ced0*/  ISETP.GT.AND P2, PT, R68, 0x60, PT ;  /* 0x000000604400780c */ /* 0x000fe40003f44270 */
[----:B--2---:R-:W-:Y:S02]  /*cee0*/  FSEL R111, R46, -INF , P0 ;  /* 0xff8000002e6f7808 */ /* 0x004fe40000000000 */
[----:B------:R-:W-:Y:S02]  /*cef0*/  FMNMX.FTZ R70, R109, R70, !PT ;  /* 0x000000466d467209 */ /* 0x000fe40007810000 */
[----:B------:R-:W2:Y:S01]  /*cf00*/  MUFU.TANH R54, R54 ;  /* 0x0000003600367308 */ /* 0x000ea20000002400 */
[----:B------:R-:W-:Y:S01]  /*cf10*/  ISETP.GT.AND P0, PT, R68, 0x61, PT ;  /* 0x000000614400780c */ /* 0x000fe20003f04270 */
[----:B------:R-:W-:Y:S01]  /*cf20*/  FMUL.FTZ R62, R2, R84 ;  /* 0x00000054023e7220 */ /* 0x000fe20000410000 */
[----:B0-----:R-:W-:-:S02]  /*cf30*/  FSEL R113, R48, -INF , P2 ;  /* 0xff80000030717808 */ /* 0x001fc40001000000 */
[----:B------:R-:W-:-:S03]  /*cf40*/  FMNMX.FTZ R70, R111, R70, !PT ;  /* 0x000000466f467209 */ /* 0x000fc60007810000 */
[----:B------:R-:W0:Y:S01]  /*cf50*/  MUFU.TANH R56, R56 ;  /* 0x0000003800387308 */ /* 0x000e220000002400 */
[----:B------:R-:W-:-:S01]  /*cf60*/  FFMA.FTZ R30, R49, R42, -R60 ;  /* 0x0000002a311e7223 */ /* 0x000fc2000001083c */
[----:B------:R-:W-:Y:S02]  /*cf70*/  ISETP.GT.AND P2, PT, R68, 0x68, PT ;  /* 0x000000684400780c */ /* 0x000fe40003f44270 */
[----:B-1----:R-:W-:Y:S02]  /*cf80*/  FSEL R49, R50, -INF , P0 ;  /* 0xff80000032317808 */ /* 0x002fe40000000000 */
[----:B------:R-:W-:Y:S02]  /*cf90*/  FMNMX.FTZ R70, R113, R70, !PT ;  /* 0x0000004671467209 */ /* 0x000fe40007810000 */
[----:B------:R-:W1:Y:S01]  /*cfa0*/  MUFU.TANH R58, R58 ;  /* 0x0000003a003a7308 */ /* 0x000e620000002400 */
[----:B------:R-:W-:Y:S02]  /*cfb0*/  ISETP.GT.AND P0, PT, R68, 0x69, PT ;  /* 0x000000694400780c */ /* 0x000fe40003f04270 */
[----:B---3--:R-:W-:-:S02]  /*cfc0*/  FSEL R115, R52, -INF , P2 ;  /* 0xff80000034737808 */ /* 0x008fc40001000000 */
[----:B------:R-:W-:-:S03]  /*cfd0*/  FMNMX.FTZ R70, R49, R70, !PT ;  /* 0x0000004631467209 */ /* 0x000fc60007810000 */
[----:B------:R-:W3:Y:S01]  /*cfe0*/  MUFU.TANH R62, R62 ;  /* 0x0000003e003e7308 */ /* 0x000ee20000002400 */
[----:B------:R-:W-:-:S01]  /*cff0*/  FFMA.FTZ R117, R47, R42, -R60 ;  /* 0x0000002a2f757223 */ /* 0x000fc2000001083c */
[----:B------:R-:W-:Y:S02]  /*d000*/  ISETP.GT.AND P2, PT, R68, 0x70, PT ;  /* 0x000000704400780c */ /* 0x000fe40003f44270 */
[----:B--2---:R-:W-:Y:S02]  /*d010*/  FSEL R47, R54, -INF , P0 ;  /* 0xff800000362f7808 */ /* 0x004fe40000000000 */
[----:B------:R-:W-:Y:S02]  /*d020*/  FMNMX.FTZ R70, R115, R70, !PT ;  /* 0x0000004673467209 */ /* 0x000fe40007810000 */
[----:B------:R-:W2:Y:S01]  /*d030*/  MUFU.TANH R64, R64 ;  /* 0x0000004000407308 */ /* 0x000ea20000002400 */
[----:B------:R-:W-:Y:S02]  /*d040*/  ISETP.GT.AND P0, PT, R68, 0x71, PT ;  /* 0x000000714400780c */ /* 0x000fe40003f04270 */
[----:B0-----:R-:W-:-:S02]  /*d050*/  FSEL R119, R56, -INF , P2 ;  /* 0xff80000038777808 */ /* 0x001fc40001000000 */
[----:B------:R-:W-:Y:S01]  /*d060*/  FMNMX.FTZ R70, R47, R70, !PT ;  /* 0x000000462f467209 */ /* 0x000fe20007810000 */
[----:B------:R-:W-:Y:S01]  /*d070*/  FFMA.FTZ R32, R53, R42, -R60 ;  /* 0x0000002a35207223 */ /* 0x000fe2000001083c */
[----:B------:R-:W-:Y:S02]  /*d080*/  ISETP.GT.AND P2, PT, R68, 0x78, PT ;  /* 0x000000784400780c */ /* 0x000fe40003f44270 */
[----:B-1----:R-:W-:Y:S02]  /*d090*/  FSEL R53, R58, -INF , P0 ;  /* 0xff8000003a357808 */ /* 0x002fe40000000000 */
[----:B------:R-:W-:Y:S02]  /*d0a0*/  FMNMX.FTZ R70, R119, R70, !PT ;  /* 0x0000004677467209 */ /* 0x000fe40007810000 */
[----:B------:R-:W-:Y:S02]  /*d0b0*/  ISETP.GT.AND P0, PT, R68, 0x79, PT ;  /* 0x000000794400780c */ /* 0x000fe40003f04270 */
[----:B---3--:R-:W-:-:S02]  /*d0c0*/  FSEL R121, R62, -INF , P2 ;  /* 0xff8000003e797808 */ /* 0x008fc40001000000 */
[----:B------:R-:W-:Y:S02]  /*d0d0*/  FMNMX.FTZ R70, R53, R70, !PT ;  /* 0x0000004635467209 */ /* 0x000fe40007810000 */
[----:B--2---:R-:W-:Y:S02]  /*d0e0*/  FSEL R123, R64, -INF , P0 ;  /* 0xff800000407b7808 */ /* 0x004fe40000000000 */
[----:B------:R-:W-:-:S04]  /*d0f0*/  FMNMX.FTZ R70, R121, R70, !PT ;  /* 0x0000004679467209 */ /* 0x000fc80007810000 */
[----:B------:R-:W-:-:S05]  /*d100*/  FMNMX.FTZ R70, R123, R70, !PT ;  /* 0x000000467b467209 */ /* 0x000fca0007810000 */
[----:B------:R-:W0:Y:S02]  /*d110*/  SHFL.BFLY PT, R125, R70, 0x2, 0x1f ;  /* 0x0c401f00467d7f89 */ /* 0x000e2400000e0000 */
[----:B0-----:R-:W-:-:S05]  /*d120*/  FMNMX.FTZ R125, R70, R125, !PT ;  /* 0x0000007d467d7209 */ /* 0x001fca0007810000 */
[----:B------:R-:W0:Y:S01]  /*d130*/  SHFL.BFLY PT, R48, R125, 0x1, 0x1f ;  /* 0x0c201f007d307f89 */ /* 0x000e2200000e0000 */
[----:B------:R-:W-:-:S01]  /*d140*/  FFMA.FTZ R34, R63, R42, -R60 ;  /* 0x0000002a3f227223 */ /* 0x000fc2000001083c */
[----:B------:R-:W1:Y:S01]  /*d150*/  S2R R94, SR_TID.X ;  /* 0x00000000005e7919 */ /* 0x000e620000002100 */
[----:B0-----:R-:W-:-:S04]  /*d160*/  FMNMX.FTZ R63, R125, R48, !PT ;  /* 0x000000307d3f7209 */ /* 0x001fc80007810000 */
[C---:B------:R-:W-:Y:S01]  /*d170*/  FSETP.NEU.FTZ.AND P0, PT, R63.reuse, -INF , PT ;  /* 0xff8000003f00780b */ /* 0x040fe20003f1d000 */
[----:B------:R-:W-:-:S05]  /*d180*/  FFMA.FTZ R52, R63, R42, -8 ;  /* 0xc10000003f347423 */ /* 0x000fca000001002a */
[----:B------:R-:W-:-:S05]  /*d190*/  FSEL R52, R52, RZ, P0 ;  /* 0x000000ff34347208 */ /* 0x000fca0000000000 */
[-CC-:B------:R-:W-:Y:S01]  /*d1a0*/  FFMA.FTZ R50, R69, R42.reuse, -R52.reuse ;  /* 0x0000002a45327223 */ /* 0x180fe20000010834 */
[----:B------:R-:W-:-:S01]  /*d1b0*/  FFMA.FTZ R69, R8, R42, -R52 ;  /* 0x0000002a08457223 */ /* 0x000fc20000010834 */
[-CC-:B------:R-:W-:Y:S01]  /*d1c0*/  FFMA.FTZ R56, R9, R42.reuse, -R52.reuse ;  /* 0x0000002a09387223 */ /* 0x180fe20000010834 */
[----:B------:R-:W-:Y:S01]  /*d1d0*/  MUFU.EX2 R65, R65 ;  /* 0x0000004100417308 */ /* 0x000fe20000000800 */
[----:B------:R-:W-:-:S07]  /*d1e0*/  FFMA.FTZ R73, R73, R42, -R52 ;  /* 0x0000002a49497223 */ /* 0x000fce0000010834 */
[----:B------:R-:W0:Y:S01]  /*d1f0*/  MUFU.EX2 R66, R66 ;  /* 0x0000004200427308 */ /* 0x000e220000000800 */
[----:B------:R-:W-:-:S07]  /*d200*/  FFMA.FTZ R9, R13, R42, -R52 ;  /* 0x0000002a0d097223 */ /* 0x000fce0000010834 */
[----:B------:R-:W-:Y:S08]  /*d210*/  MUFU.EX2 R50, R50 ;  /* 0x0000003200327308 */ /* 0x000ff00000000800 */
[----:B------:R-:W2:Y:S01]  /*d220*/  MUFU.EX2 R69, R69 ;  /* 0x0000004500457308 */ /* 0x000ea20000000800 */
[----:B------:R-:W-:-:S07]  /*d230*/  FFMA.FTZ R54, R77, R42, -R52 ;  /* 0x0000002a4d367223 */ /* 0x000fce0000010834 */
[----:B------:R-:W3:Y:S01]  /*d240*/  MUFU.EX2 R56, R56 ;  /* 0x0000003800387308 */ /* 0x000ee20000000800 */
[----:B------:R-:W-:-:S01]  /*d250*/  FFMA.FTZ R36, R57, R42, -R60 ;  /* 0x0000002a39247223 */ /* 0x000fc2000001083c */
[----:B------:R-:W-:-:S06]  /*d260*/  FFMA.FTZ R57, R55, R42, -R60 ;  /* 0x0000002a37397223 */ /* 0x000fcc000001083c */
[----:B------:R-:W4:Y:S01]  /*d270*/  MUFU.EX2 R73, R73 ;  /* 0x0000004900497308 */ /* 0x000f220000000800 */
[----:B------:R-:W-:-:S01]  /*d280*/  FFMA.FTZ R55, R59, R42, -R60 ;  /* 0x0000002a3b377223 */ /* 0x000fc2000001083c */
[-C--:B------:R-:W-:Y:S01]  /*d290*/  FFMA.FTZ R15, R15, R42.reuse, -R52 ;  /* 0x0000002a0f0f7223 */ /* 0x080fe20000010834 */
[----:B------:R-:W-:-:S01]  /*d2a0*/  FFMA.FTZ R59, R67, R42, -R60 ;  /* 0x0000002a433b7223 */ /* 0x000fc2000001083c */
[----:B------:R-:W-:-:S04]  /*d2b0*/  FFMA.FTZ R38, R71, R42, -R60 ;  /* 0x0000002a47267223 */ /* 0x000fc8000001083c */
[----:B------:R-:W5:Y:S01]  /*d2c0*/  MUFU.EX2 R9, R9 ;  /* 0x0000000900097308 */ /* 0x000f620000000800 */
[----:B------:R-:W-:-:S01]  /*d2d0*/  FFMA.FTZ R67, R75, R42, -R60 ;  /* 0x0000002a4b437223 */ /* 0x000fc2000001083c */
[-C--:B------:R-:W-:Y:S01]  /*d2e0*/  FFMA.FTZ R48, R61, R42.reuse, -R60 ;  /* 0x0000002a3d307223 */ /* 0x080fe2000001083c */
[----:B-1----:R-:W-:Y:S01]  /*d2f0*/  LOP3.LUT R94, R94, 0x7f, RZ, 0xc0, !PT ;  /* 0x0000007f5e5e7812 */ /* 0x002fe200078ec0ff */
[----:B------:R-:W-:Y:S01]  /*d300*/  FFMA.FTZ R68, R39, R42, -R52 ;  /* 0x0000002a27447223 */ /* 0x000fe20000010834 */
[----:B0-----:R-:W-:-:S01]  /*d310*/  FADD.FTZ R74, R65, R66 ;  /* 0x00000042414a7221 */ /* 0x001fc20000010000 */
[-CC-:B------:R-:W-:Y:S02]  /*d320*/  FFMA.FTZ R89, R89, R42.reuse, -R60.reuse ;  /* 0x0000002a59597223 */ /* 0x180fe4000001083c */
        /* <DEDUP_REMOVED lines=12> */
[----:B--2---:R-:W-:Y:S01]  /*d3f0*/  FADD.FTZ R39, R50, R69 ;  /* 0x0000004532277221 */ /* 0x004fe20000010000 */
[----:B------:R-:W-:-:S01]  /*d400*/  FFMA.FTZ R60, R85, R42, -R52 ;  /* 0x0000002a553c7223 */ /* 0x000fc20000010834 */
[----:B------:R-:W-:Y:S01]  /*d410*/  IMAD.IADD R8, R96, 0x1, -R98 ;  /* 0x0000000160087824 */ /* 0x000fe200078e0a62 */
[----:B------:R-:W-:Y:S01]  /*d420*/  ISETP.NE.AND P0, PT, R94, RZ, PT ;  /* 0x000000ff5e00720c */ /* 0x000fe20003f05270 */
[----:B------:R-:W2:Y:S01]  /*d430*/  MUFU.EX2 R20, R20 ;  /* 0x0000001400147308 */ /* 0x000ea20000000800 */
[----:B------:R-:W-:-:S01]  /*d440*/  FADD.FTZ R77, R3, R74 ;  /* 0x0000004a034d7221 */ /* 0x000fc20000010000 */
[----:B---3--:R-:W-:Y:S01]  /*d450*/  FADD.FTZ R74, R56, R39 ;  /* 0x00000027384a7221 */ /* 0x008fe20000010000 */
[----:B------:R-:W-:-:S01]  /*d460*/  FFMA.FTZ R13, R21, R42, -R52 ;  /* 0x0000002a150d7223 */ /* 0x000fc20000010834 */
[----:B------:R-:W-:-:S04]  /*d470*/  IMAD R8, R153, 0xc0, R8 ;  /* 0x000000c099087824 */ /* 0x000fc800078e0208 */
[----:B------:R-:W3:Y:S01]  /*d480*/  MUFU.EX2 R15, R15 ;  /* 0x0000000f000f7308 */ /* 0x000ee20000000800 */
[----:B------:R-:W-:-:S01]  /*d490*/  FADD.FTZ R77, R12, R77 ;  /* 0x0000004d0c4d7221 */ /* 0x000fc20000010000 */
[----:B----4-:R-:W-:Y:S01]  /*d4a0*/  FADD.FTZ R74, R73, R74 ;  /* 0x0000004a494a7221 */ /* 0x010fe20000010000 */
[----:B------:R-:W-:-:S01]  /*d4b0*/  FFMA.FTZ R58, R97, R42, -R52 ;  /* 0x0000002a613a7223 */ /* 0x000fc20000010834 */
[----:B------:R-:W-:-:S04]  /*d4c0*/  FFMA.FTZ R21, R29, R42, -R52 ;  /* 0x0000002a1d157223 */ /* 0x000fc80000010834 */
[----:B------:R-:W4:Y:S01]  /*d4d0*/  MUFU.EX2 R89, R89 ;  /* 0x0000005900597308 */ /* 0x000f220000000800 */
[----:B------:R-:W-:-:S01]  /*d4e0*/  FFMA.FTZ R29, R37, R42, -R52 ;  /* 0x0000002a251d7223 */ /* 0x000fc20000010834 */
[----:B------:R-:W-:Y:S01]  /*d4f0*/  SHF.R.S32.HI R37, RZ, 0x1f, R8 ;  /* 0x0000001fff257819 */ /* 0x000fe20000011408 */
[----:B------:R-:W-:-:S05]  /*d500*/  FADD.FTZ R76, R14, R77 ;  /* 0x0000004d0e4c7221 */ /* 0x000fca0000010000 */
[----:B------:R-:W4:Y:S01]  /*d510*/  MUFU.EX2 R60, R60 ;  /* 0x0000003c003c7308 */ /* 0x000f220000000800 */
[----:B-----5:R-:W-:-:S01]  /*d520*/  FADD.FTZ R77, R9, R74 ;  /* 0x0000004a094d7221 */ /* 0x020fc20000010000 */
[----:B------:R-:W-:Y:S01]  /*d530*/  FFMA.FTZ R25, R25, R42, -R52 ;  /* 0x0000002a19197223 */ /* 0x000fe20000010834 */
[----:B------:R-:W-:-:S05]  /*d540*/  LEA.HI R8, R37, R8, RZ, 0x7 ;  /* 0x0000000825087211 */ /* 0x000fca00078f38ff */
[----:B------:R-:W5:Y:S01]  /*d550*/  MUFU.EX2 R24, R24 ;  /* 0x0000001800187308 */ /* 0x000f620000000800 */
[----:B0-----:R-:W-:-:S01]  /*d560*/  FADD.FTZ R79, R81, R76 ;  /* 0x0000004c514f7221 */ /* 0x001fc20000010000 */
[----:B------:R-:W-:Y:S02]  /*d570*/  @!P0 VIADD R37, R0, 0x19c40 ;  /* 0x00019c4000258836 */ /* 0x000fe40000000000 */
[----:B-1----:R-:W-:-:S04]  /*d580*/  FADD.FTZ R76, R54, R77 ;  /* 0x0000004d364c7221 */ /* 0x002fc80000010000 */
[----:B------:R-:W-:Y:S01]  /*d590*/  MUFU.EX2 R13, R13 ;  /* 0x0000000d000d7308 */ /* 0x000fe20000000800 */
[----:B------:R-:W-:-:S01]  /*d5a0*/  FFMA.FTZ R64, R99, R42, -R52 ;  /* 0x0000002a63407223 */ /* 0x000fc20000010834 */
[----:B--2---:R-:W-:-:S06]  /*d5b0*/  FADD.FTZ R78, R20, R79 ;  /* 0x0000004f144e7221 */ /* 0x004fcc0000010000 */
[----:B------:R-:W0:Y:S01]  /*d5c0*/  MUFU.EX2 R27, R27 ;  /* 0x0000001b001b7308 */ /* 0x000e220000000800 */
[----:B---3--:R-:W-:-:S01]  /*d5d0*/  FADD.FTZ R77, R15, R76 ;  /* 0x0000004c0f4d7221 */ /* 0x008fc20000010000 */
[----:B------:R-:W-:-:S06]  /*d5e0*/  @!P0 PRMT R37, RZ, 0x654, R37 ;  /* 0x00000654ff258816 */ /* 0x000fcc0000000025 */
[----:B------:R-:W-:Y:S01]  /*d5f0*/  MUFU.EX2 R58, R58 ;  /* 0x0000003a003a7308 */ /* 0x000fe20000000800 */
[----:B------:R-:W-:-:S01]  /*d600*/  FFMA.FTZ R41, R41, R42, -R52 ;  /* 0x0000002a29297223 */ /* 0x000fc20000010834 */
[----:B----4-:R-:W-:-:S06]  /*d610*/  FADD.FTZ R79, R89, R78 ;  /* 0x0000004e594f7221 */ /* 0x010fcc0000010000 */
[----:B------:R-:W1:Y:S01]  /*d620*/  MUFU.EX2 R28, R28 ;  /* 0x0000001c001c7308 */ /* 0x000e620000000800 */
[----:B------:R-:W-:-:S01]  /*d630*/  FADD.FTZ R76, R60, R77 ;  /* 0x0000004d3c4c7221 */ /* 0x000fc20000010000 */
[----:B------:R-:W-:Y:S01]  /*d640*/  FFMA.FTZ R62, R31, R42, -R52 ;  /* 0x0000002a1f3e7223 */ /* 0x000fe20000010834 */
[----:B------:R2:W-:Y:S05]  /*d650*/  @!P0 SYNCS.ARRIVE.TRANS64.RED.A1T0 RZ, [R37+URZ], RZ ;  /* 0x000000ff25ff89a7 */ /* 0x0005ea000810043f */
[----:B------:R-:W3:Y:S01]  /*d660*/  MUFU.EX2 R25, R25 ;  /* 0x0000001900197308 */ /* 0x000ee20000000800 */
[----:B-----5:R-:W-:-:S07]  /*d670*/  FADD.FTZ R78, R24, R79 ;  /* 0x0000004f184e7221 */ /* 0x020fce0000010000 */
[----:B------:R-:W4:Y:S01]  /*d680*/  MUFU.EX2 R35, R35 ;  /* 0x0000002300237308 */ /* 0x000f220000000800 */
[----:B------:R-:W-:-:S07]  /*d690*/  FFMA.FTZ R31, R33, R42, -R52 ;  /* 0x0000002a211f7223 */ /* 0x000fce0000010834 */
[----:B------:R-:W5:Y:S01]  /*d6a0*/  MUFU.EX2 R64, R64 ;  /* 0x0000004000407308 */ /* 0x000f620000000800 */
[----:B0-----:R-:W-:-:S07]  /*d6b0*/  FADD.FTZ R77, R27, R78 ;  /* 0x0000004e1b4d7221 */ /* 0x001fce0000010000 */
[----:B------:R-:W0:Y:S01]  /*d6c0*/  MUFU.EX2 R26, R26 ;  /* 0x0000001a001a7308 */ /* 0x000e220000000800 */
[----:B------:R-:W-:-:S07]  /*d6d0*/  FFMA.FTZ R70, R101, R42, -R52 ;  /* 0x0000002a65467223 */ /* 0x000fce0000010834 */
[----:B------:R-:W0:Y:S08]  /*d6e0*/  MUFU.EX2 R21, R21 ;  /* 0x0000001500157308 */ /* 0x000e300000000800 */
[----:B--2---:R2:W-:Y:S01]  /*d6f0*/  MUFU.EX2 R37, R41 ;  /* 0x0000002900257308 */ /* 0x0045e20000000800 */
[----:B-1----:R-:W-:-:S01]  /*d700*/  FADD.FTZ R78, R28, R77 ;  /* 0x0000004d1c4e7221 */ /* 0x002fc20000010000 */
[----:B--2---:R-:W-:-:S06]  /*d710*/  FADD.FTZ R41, R13, R76 ;  /* 0x0000004c0d297221 */ /* 0x004fcc0000010000 */
[----:B------:R-:W1:Y:S01]  /*d720*/  MUFU.EX2 R45, R45 ;  /* 0x0000002d002d7308 */ /* 0x000e620000000800 */
[----:B------:R-:W-:-:S07]  /*d730*/  FADD.FTZ R76, R58, R41 ;  /* 0x000000293a4c7221 */ /* 0x000fce0000010000 */
[----:B------:R-:W2:Y:S01]  /*d740*/  MUFU.EX2 R62, R62 ;  /* 0x0000003e003e7308 */ /* 0x000ea20000000800 */
[----:B---3--:R-:W-:-:S01]  /*d750*/  FADD.FTZ R77, R25, R76 ;  /* 0x0000004c194d7221 */ /* 0x008fc20000010000 */
[----:B----4-:R-:W-:-:S06]  /*d760*/  FADD.FTZ R79, R35, R78 ;  /* 0x0000004e234f7221 */ /* 0x010fcc0000010000 */
[----:B------:R-:W3:Y:S01]  /*d770*/  MUFU.EX2 R30, R30 ;  /* 0x0000001e001e7308 */ /* 0x000ee20000000800 */
[----:B-----5:R-:W-:-:S07]  /*d780*/  FADD.FTZ R76, R64, R77 ;  /* 0x0000004d404c7221 */ /* 0x020fce0000010000 */
[----:B------:R-:W4:Y:S01]  /*d790*/  MUFU.EX2 R31, R31 ;  /* 0x0000001f001f7308 */ /* 0x000f220000000800 */
[----:B0-----:R-:W-:-:S01]  /*d7a0*/  FADD.FTZ R78, R26, R79 ;  /* 0x0000004f1a4e7221 */ /* 0x001fc20000010000 */
[----:B------:R-:W-:-:S06]  /*d7b0*/  F2FP.SATFINITE.E4M3.F32.PACK_AB_MERGE_C R149, R12, R3, RZ ;  /* 0x000000030c95723e */ /* 0x000fcc00048070ff */
[----:B------:R-:W0:Y:S01]  /*d7c0*/  MUFU.EX2 R117, R117 ;  /* 0x0000007500757308 */ /* 0x000e220000000800 */
[----:B------:R-:W-:-:S01]  /*d7d0*/  FADD.FTZ R3, R21, R76 ;  /* 0x0000004c15037221 */ /* 0x000fc20000010000 */
[----:B------:R-:W-:-:S06]  /*d7e0*/  FFMA.FTZ R33, R103, R42, -R52 ;  /* 0x0000002a67217223 */ /* 0x000fcc0000010834 */
[----:B------:R-:W5:Y:S01]  /*d7f0*/  MUFU.EX2 R70, R70 ;  /* 0x0000004600467308 */ /* 0x000f620000000800 */
[----:B------:R-:W-:Y:S01]  /*d800*/  F2FP.SATFINITE.E4M3.F32.PACK_AB_MERGE_C R151, R89, R20, RZ ;  /* 0x000000145997723e */ /* 0x000fe200048070ff */
[----:B-1----:R-:W-:-:S06]  /*d810*/  FADD.FTZ R77, R45, R78 ;  /* 0x0000004e2d4d7221 */ /* 0x002fcc0000010000 */
[----:B------:R-:W1:Y:S01]  /*d820*/  MUFU.EX2 R32, R32 ;  /* 0x0000002000207308 */ /* 0x000e620000000800 */
[----:B--2---:R-:W-:-:S01]  /*d830*/  FADD.FTZ R20, R62, R3 ;  /* 0x000000033e147221 */ /* 0x004fc20000010000 */
[----:B------:R-:W-:-:S06]  /*d840*/  FFMA.FTZ R72, R107, R42, -R52 ;  /* 0x0000002a6b487223 */ /* 0x000fcc0000010834 */
[----:B------:R-:W2:Y:S01]  /*d850*/  MUFU.EX2 R29, R29 ;  /* 0x0000001d001d7308 */ /* 0x000ea20000000800 */
[----:B------:R-:W-:Y:S01]  /*d860*/  F2FP.SATFINITE.E4M3.F32.PACK_AB_MERGE_C R145, R35, R28, RZ ;  /* 0x0000001c2391723e */ /* 0x000fe200048070ff */
[----:B---3--:R-:W-:-:S06]  /*d870*/  FADD.FTZ R28, R30, R77 ;  /* 0x0000004d1e1c7221 */ /* 0x008fcc0000010000 */
[----:B------:R-:W3:Y:S01]  /*d880*/  MUFU.EX2 R51, R51 ;  /* 0x0000003300337308 */ /* 0x000ee20000000800 */
[----:B----4-:R-:W-:-:S07]  /*d890*/  FADD.FTZ R35, R31, R20 ;  /* 0x000000141f237221 */ /* 0x010fce0000010000 */
[----:B------:R-:W4:Y:S01]  /*d8a0*/  MUFU.EX2 R68, R68 ;  /* 0x0000004400447308 */ /* 0x000f220000000800 */
[----:B0-----:R-:W-:Y:S01]  /*d8b0*/  F2FP.SATFINITE.E4M3.F32.PACK_AB_MERGE_C R147, R117, R30, RZ ;  /* 0x0000001e7593723e */ /* 0x001fe200048070ff */
[----:B------:R-:W-:Y:S01]  /*d8c0*/  FFMA.FTZ R105, R105, R42, -R52 ;  /* 0x0000002a69697223 */ /* 0x000fe20000010834 */
[----:B------:R-:W-:-:S05]  /*d8d0*/  FADD.FTZ R117, R117, R28 ;  /* 0x0000001c75757221 */ /* 0x000fca0000010000 */
[----:B------:R-:W0:Y:S01]  /*d8e0*/  MUFU.EX2 R36, R36 ;  /* 0x0000002400247308 */ /* 0x000e220000000800 */
[----:B-----5:R-:W-:-:S07]  /*d8f0*/  FADD.FTZ R20, R70, R35 ;  /* 0x0000002346147221 */ /* 0x020fce0000010000 */
        /* <DEDUP_REMOVED lines=10> */
[----:B------:R-:W-:-:S01]  /*d9a0*/  FFMA.FTZ R74, R111, R42, -R52 ;  /* 0x0000002a6f4a7223 */ /* 0x000fc20000010834 */
[----:B----4-:R-:W-:-:S06]  /*d9b0*/  FADD.FTZ R28, R68, R15 ;  /* 0x0000000f441c7221 */ /* 0x010fcc0000010000 */
[----:B------:R-:W4:Y:S01]  /*d9c0*/  MUFU.EX2 R0, R105 ;  /* 0x0000006900007308 */ /* 0x000f220000000800 */
[----:B0-----:R-:W-:-:S01]  /*d9d0*/  FADD.FTZ R30, R36, R25 ;  /* 0x00000019241e7221 */ /* 0x001fc20000010000 */
[----:B-----5:R-:W-:-:S06]  /*d9e0*/  FADD.FTZ R15, R33, R28 ;  /* 0x0000001c210f7221 */ /* 0x020fcc0000010000 */
[----:B------:R-:W0:Y:S01]  /*d9f0*/  MUFU.EX2 R55, R55 ;  /* 0x0000003700377308 */ /* 0x000e220000000800 */
[----:B-1----:R-:W-:Y:S01]  /*da00*/  F2FP.SATFINITE.E4M3.F32.PACK_AB_MERGE_C R141, R57, R36, RZ ;  /* 0x00000024398d723e */ /* 0x002fe200048070ff */
[----:B------:R-:W-:-:S06]  /*da10*/  FFMA.FTZ R113, R113, R42, -R52 ;  /* 0x0000002a71717223 */ /* 0x000fcc0000010834 */
[----:B------:R-:W-:Y:S01]  /*da20*/  MUFU.EX2 R38, R38 ;  /* 0x0000002600267308 */ /* 0x000fe20000000800 */
[----:B------:R-:W-:-:S07]  /*da30*/  FADD.FTZ R57, R57, R30 ;  /* 0x0000001e39397221 */ /* 0x000fce0000010000 */
[----:B------:R-:W1:Y:S01]  /*da40*/  MUFU.EX2 R59, R59 ;  /* 0x0000003b003b7308 */ /* 0x000e620000000800 */
[----:B--2---:R-:W-:-:S07]  /*da50*/  FADD.FTZ R15, R72, R15 ;  /* 0x0000000f480f7221 */ /* 0x004fce0000010000 */
[----:B------:R-:W2:Y:S01]  /*da60*/  MUFU.EX2 R39, R39 ;  /* 0x0000002700277308 */ /* 0x000ea20000000800 */
[----:B------:R-:W-:Y:S01]  /*da70*/  F2FP.SATFINITE.E4M3.F32.PACK_AB_MERGE_C R151, R81, R14, R151 ;  /* 0x0000000e5197723e */ /* 0x000fe20004807097 */
[----:B------:R-:W-:Y:S01]  /*da80*/  FFMA.FTZ R49, R49, R42, -R52 ;  /* 0x0000002a31317223 */ /* 0x000fe20000010834 */
[----:B---3--:R-:W-:-:S05]  /*da90*/  FADD.FTZ R14, R34, R57 ;  /* 0x00000039220e7221 */ /* 0x008fca0000010000 */
[----:B------:R-:W3:Y:S01]  /*daa0*/  MUFU.EX2 R74, R74 ;  /* 0x0000004a004a7308 */ /* 0x000ee20000000800 */
[----:B------:R-:W-:Y:S01]  /*dab0*/  F2FP.SATFINITE.E4M3.F32.PACK_AB_MERGE_C R145, R27, R24, R145 ;  /* 0x000000181b91723e */ /* 0x000fe20004807091 */
[----:B----4-:R-:W-:-:S06]  /*dac0*/  FADD.FTZ R24, R0, R15 ;  /* 0x0000000f00187221 */ /* 0x010fcc0000010000 */
[----:B------:R-:W-:Y:S01]  /*dad0*/  MUFU.EX2 R44, R44 ;  /* 0x0000002c002c7308 */ /* 0x000fe20000000800 */
[----:B------:R-:W-:-:S01]  /*dae0*/  FFMA.FTZ R115, R115, R42, -R52 ;  /* 0x0000002a73737223 */ /* 0x000fc20000010834 */
[----:B0-----:R-:W-:-:S06]  /*daf0*/  FADD.FTZ R15, R55, R14 ;  /* 0x0000000e370f7221 */ /* 0x001fcc0000010000 */
[----:B------:R-:W0:Y:S01]  /*db00*/  MUFU.EX2 R71, R71 ;  /* 0x0000004700477308 */ /* 0x000e220000000800 */
[----:B------:R-:W-:-:S07]  /*db10*/  FADD.FTZ R24, R37, R24 ;  /* 0x0000001825187221 */ /* 0x000fce0000010000 */
[----:B------:R-:W4:Y:S01]  /*db20*/  MUFU.EX2 R40, R40 ;  /* 0x0000002800287308 */ /* 0x000f220000000800 */
[----:B------:R-:W-:-:S07]  /*db30*/  FFMA.FTZ R47, R47, R42, -R52 ;  /* 0x0000002a2f2f7223 */ /* 0x000fce0000010834 */
[----:B------:R-:W5:Y:S01]  /*db40*/  MUFU.EX2 R41, R113 ;  /* 0x0000007100297308 */ /* 0x000f620000000800 */
[----:B-1----:R-:W-:Y:S01]  /*db50*/  F2FP.SATFINITE.E4M3.F32.PACK_AB_MERGE_C R143, R59, R38, RZ ;  /* 0x000000263b8f723e */ /* 0x002fe200048070ff */
[----:B------:R-:W-:-:S06]  /*db60*/  FADD.FTZ R38, R38, R15 ;  /* 0x0000000f26267221 */ /* 0x000fcc0000010000 */
[----:B------:R-:W1:Y:S01]  /*db70*/  MUFU.EX2 R67, R67 ;  /* 0x0000004300437308 */ /* 0x000e620000000800 */
[----:B--2---:R-:W-:-:S01]  /*db80*/  FADD.FTZ R15, R39, R24 ;  /* 0x00000018270f7221 */ /* 0x004fc20000010000 */
[----:B------:R-:W-:-:S06]  /*db90*/  FFMA.FTZ R119, R119, R42, -R52 ;  /* 0x0000002a77777223 */ /* 0x000fcc0000010834 */
[----:B------:R-:W2:Y:S01]  /*dba0*/  MUFU.EX2 R12, R49 ;  /* 0x00000031000c7308 */ /* 0x000ea20000000800 */
[----:B------:R-:W-:-:S01]  /*dbb0*/  FADD.FTZ R59, R59, R38 ;  /* 0x000000263b3b7221 */ /* 0x000fc20000010000 */
[C---:B---3--:R-:W-:Y:S01]  /*dbc0*/  F2FP.SATFINITE.E4M3.F32.PACK_AB_MERGE_C R39, R74.reuse, R39, RZ ;  /* 0x000000274a27723e */ /* 0x048fe200048070ff */
[----:B------:R-:W-:-:S05]  /*dbd0*/  FADD.FTZ R74, R74, R15 ;  /* 0x0000000f4a4a7221 */ /* 0x000fca0000010000 */
[----:B------:R-:W3:Y:S01]  /*dbe0*/  MUFU.EX2 R3, R115 ;  /* 0x0000007300037308 */ /* 0x000ee20000000800 */
[----:B0-----:R-:W-:Y:S01]  /*dbf0*/  F2FP.SATFINITE.E4M3.F32.PACK_AB_MERGE_C R137, R71, R44, RZ ;  /* 0x0000002c4789723e */ /* 0x001fe200048070ff */
[-CC-:B------:R-:W-:Y:S01]  /*dc00*/  FFMA.FTZ R53, R53, R42.reuse, -R52.reuse ;  /* 0x0000002a35357223 */ /* 0x180fe20000010834 */
[----:B------:R-:W-:-:S05]  /*dc10*/  FFMA.FTZ R121, R121, R42, -R52 ;  /* 0x0000002a79797223 */ /* 0x000fca0000010834 */
[----:B------:R-:W0:Y:S01]  /*dc20*/  MUFU.EX2 R20, R47 ;  /* 0x0000002f00147308 */ /* 0x000e220000000800 */
[----:B----4-:R-:W-:-:S01]  /*dc30*/  FADD.FTZ R24, R40, R59 ;  /* 0x0000003b28187221 */ /* 0x010fc20000010000 */
[----:B------:R-:W-:Y:S01]  /*dc40*/  FFMA.FTZ R52, R123, R42, -R52 ;  /* 0x0000002a7b347223 */ /* 0x000fe20000010834 */
[----:B-----5:R-:W-:-:S01]  /*dc50*/  FADD.FTZ R15, R41, R74 ;  /* 0x0000004a290f7221 */ /* 0x020fc20000010000 */
[----:B-1----:R-:W-:-:S04]  /*dc60*/  F2FP.SATFINITE.E4M3.F32.PACK_AB_MERGE_C R137, R67, R40, R137 ;  /* 0x000000284389723e */ /* 0x002fc80004807089 */
[----:B------:R-:W-:Y:S01]  /*dc70*/  MUFU.EX2 R48, R48 ;  /* 0x0000003000307308 */ /* 0x000fe20000000800 */
[----:B------:R-:W-:Y:S01]  /*dc80*/  F2FP.SATFINITE.E4M3.F32.PACK_AB_MERGE_C R146, R70, R31, RZ ;  /* 0x0000001f4692723e */ /* 0x000fe200048070ff */
[----:B------:R-:W-:-:S06]  /*dc90*/  FADD.FTZ R67, R67, R24 ;  /* 0x0000001843437221 */ /* 0x000fcc0000010000 */
[----:B------:R-:W-:Y:S01]  /*dca0*/  MUFU.EX2 R61, R61 ;  /* 0x0000003d003d7308 */ /* 0x000fe20000000800 */
[----:B--2---:R-:W-:-:S01]  /*dcb0*/  FADD.FTZ R24, R12, R15 ;  /* 0x0000000f0c187221 */ /* 0x004fc20000010000 */
[----:B------:R-:W-:-:S06]  /*dcc0*/  SHF.R.S32.HI R8, RZ, 0x7, R8 ;  /* 0x00000007ff087819 */ /* 0x000fcc0000011408 */
[----:B------:R-:W1:Y:S08]  /*dcd0*/  MUFU.EX2 R46, R46 ;  /* 0x0000002e002e7308 */ /* 0x000e700000000800 */
[----:B------:R-:W2:Y:S01]  /*dce0*/  MUFU.EX2 R119, R119 ;  /* 0x0000007700777308 */ /* 0x000ea20000000800 */
[----:B------:R-:W-:Y:S01]  /*dcf0*/  F2FP.SATFINITE.E4M3.F32.PACK_AB_MERGE_C R150, R54, R9, R150 ;  /* 0x000000093696723e */ /* 0x000fe20004807096 */
[----:B------:R-:W-:Y:S01]  /*dd00*/  FADD.FTZ R44, R44, R67 ;  /* 0x000000432c2c7221 */ /* 0x000fe20000010000 */
[----:B------:R-:W-:-:S05]  /*dd10*/  F2FP.SATFINITE.E4M3.F32.PACK_AB_MERGE_C R146, R62, R21, R146 ;  /* 0x000000153e92723e */ /* 0x000fca0004807092 */
[----:B------:R-:W4:Y:S01]  /*dd20*/  MUFU.EX2 R75, R75 ;  /* 0x0000004b004b7308 */ /* 0x000f220000000800 */
[----:B---3--:R-:W-:-:S01]  /*dd30*/  FADD.FTZ R9, R3, R24 ;  /* 0x0000001803097221 */ /* 0x008fc20000010000 */
[----:B------:R-:W-:-:S06]  /*dd40*/  VIADD R21, R88, 0xfffffffe ;  /* 0xfffffffe58157836 */ /* 0x000fcc0000000000 */
[----:B------:R-:W3:Y:S01]  /*dd50*/  MUFU.EX2 R14, R53 ;  /* 0x00000035000e7308 */ /* 0x000ee20000000800 */
[----:B------:R-:W-:Y:S02]  /*dd60*/  VIMNMX R155, RZ, R8, !PT ;  /* 0x00000008ff9b7248 */ /* 0x000fe40007fe0100 */
[----:B------:R-:W-:-:S05]  /*dd70*/  F2FP.SATFINITE.E4M3.F32.PACK_AB_MERGE_C R144, R58, R13, R144 ;  /* 0x0000000d3a90723e */ /* 0x000fca0004807090 */
[----:B------:R-:W5:Y:S01]  /*dd80*/  MUFU.EX2 R121, R121 ;  /* 0x0000007900797308 */ /* 0x000f620000000800 */
[----:B0-----:R-:W-:Y:S01]  /*dd90*/  F2FP.SATFINITE.E4M3.F32.PACK_AB_MERGE_C R13, R20, R3, RZ ;  /* 0x00000003140d723e */ /* 0x001fe200048070ff */
[----:B------:R-:W-:-:S06]  /*dda0*/  FADD.FTZ R71, R71, R44 ;  /* 0x0000002c47477221 */ /* 0x000fcc0000010000 */
[----:B------:R-:W0:Y:S01]  /*ddb0*/  MUFU.EX2 R52, R52 ;  /* 0x0000003400347308 */ /* 0x000e220000000800 */
[----:B------:R-:W-:-:S01]  /*ddc0*/  FADD.FTZ R20, R20, R9 ;  /* 0x0000000914147221 */ /* 0x000fc20000010000 */
[----:B------:R-:W-:Y:S01]  /*ddd0*/  ISETP.GE.AND P0, PT, R21, R155, PT ;  /* 0x0000009b1500720c */ /* 0x000fe20003f06270 */
[----:B-1----:R-:W-:-:S01]  /*dde0*/  FADD.FTZ R24, R46, R71 ;  /* 0x000000472e187221 */ /* 0x002fc20000010000 */
[----:B------:R-:W-:Y:S01]  /*ddf0*/  F2FP.SATFINITE.E4M3.F32.PACK_AB_MERGE_C R9, R61, R48, RZ ;  /* 0x000000303d09723e */ /* 0x000fe200048070ff */
[----:B--2---:R-:W-:-:S01]  /*de00*/  FADD.FTZ R3, R119, R20 ;  /* 0x0000001477037221 */ /* 0x004fc20000010000 */
[----:B------:R-:W-:Y:S02]  /*de10*/  F2FP.SATFINITE.E4M3.F32.PACK_AB_MERGE_C R142, R37, R0, R39 ;  /* 0x00000000258e723e */ /* 0x000fe40004807027 */
[C---:B----4-:R-:W-:Y:S01]  /*de20*/  F2FP.SATFINITE.E4M3.F32.PACK_AB_MERGE_C R139, R75.reuse, R46, R9 ;  /* 0x0000002e4b8b723e */ /* 0x050fe20004807009 */
[----:B------:R-:W-:Y:S01]  /*de30*/  FADD.FTZ R75, R75, R24 ;  /* 0x000000184b4b7221 */ /* 0x000fe20000010000 */
[----:B---3--:R-:W-:-:S01]  /*de40*/  FADD.FTZ R0, R14, R3 ;  /* 0x000000030e007221 */ /* 0x008fc20000010000 */
[----:B------:R-:W-:Y:S01]  /*de50*/  IMAD.MOV.U32 R135, RZ, RZ, RZ ;  /* 0x000000ffff877224 */ /* 0x000fe200078e00ff */
[----:B------:R-:W-:Y:S01]  /*de60*/  F2FP.SATFINITE.E4M3.F32.PACK_AB_MERGE_C R148, R73, R56, RZ ;  /* 0x000000384994723e */ /* 0x000fe200048070ff */
[----:B------:R-:W-:Y:S01]  /*de70*/  FADD.FTZ R48, R48, R75 ;  /* 0x0000004b30307221 */ /* 0x000fe20000010000 */
[----:B------:R-:W-:Y:S01]  /*de80*/  F2FP.SATFINITE.E4M3.F32.PACK_AB_MERGE_C R140, R72, R33, RZ ;  /* 0x00000021488c723e */ /* 0x000fe200048070ff */
[----:B-----5:R-:W-:Y:S01]  /*de90*/  FADD.FTZ R3, R121, R0 ;  /* 0x0000000079037221 */ /* 0x020fe20000010000 */
[----:B0-----:R-:W-:Y:S01]  /*dea0*/  F2FP.SATFINITE.E4M3.F32.PACK_AB_MERGE_C R9, R52, R121, RZ ;  /* 0x000000793409723e */ /* 0x001fe200048070ff */
[----:B------:R-:W-:Y:S01]  /*deb0*/  BSSY B0, `(.L_x_1948) ;  /* 0x0000338000007945 */ /* 0x000fe20003800000 */
[----:B------:R-:W-:Y:S01]  /*dec0*/  F2FP.SATFINITE.E4M3.F32.PACK_AB_MERGE_C R149, R66, R65, R149 ;  /* 0x000000414295723e */ /* 0x000fe20004807095 */
[----:B------:R-:W-:Y:S01]  /*ded0*/  FADD.FTZ R0, R61, R48 ;  /* 0x000000303d007221 */ /* 0x000fe20000010000 */
[----:B------:R-:W-:Y:S01]  /*dee0*/  F2FP.SATFINITE.E4M3.F32.PACK_AB_MERGE_C R138, R14, R119, R9 ;  /* 0x000000770e8a723e */ /* 0x000fe20004807009 */
[----:B------:R-:W-:Y:S01]  /*def0*/  FADD.FTZ R3, R52, R3 ;  /* 0x0000000334037221 */ /* 0x000fe20000010000 */
        /* <DEDUP_REMOVED lines=53> */
[----:B------:R-:W-:Y:S06]  /*e250*/  @!P0 BRA `(.L_x_1949) ;  /* 0x0000002c00f48947 */ /* 0x000fec0003800000 */
        /* <DEDUP_REMOVED lines=28> */
[----:B------:R-:W-:-:S07]  /*e420*/  CS2R R88, SRZ ;  /* 0x0000000000587805 */ /* 0x000fce000001ff00 */
.L_x_1961:
[----:B------:R-:W-:-:S04]  /*e430*/  ISETP.NE.AND P0, PT, R8, 0x1, PT ;  /* 0x000000010800780c */ /* 0x000fc80003f05270 */
[----:B------:R-:W-:-:S04]  /*e440*/  SEL R22, RZ, 0x1, P0 ;  /* 0x00000001ff167807 */ /* 0x000fc80000000000 */
[----:B------:R-:W-:Y:S01]  /*e450*/  LOP3.LUT R22, R9, R22, RZ, 0x3c, !PT ;  /* 0x0000001609167212 */ /* 0x000fe200078e3cff */
[----:B0-----:R-:W-:Y:S06]  /*e460*/  @!P1 BRA `(.L_x_1950) ;  /* 0x0000000000049947 */ /* 0x001fec0003800000 */
[----:B------:R-:W-:Y:S01]  /*e470*/  BPT.TRAP 0x1 ;  /* 0x000000040000795c */ /* 0x000fe20000300000 */
.L_x_1950:
[----:B------:R-:W-:Y:S02]  /*e480*/  IADD3 R18, R8, 0x1, RZ ;  /* 0x0000000108127810 */ /* 0x000fe40007ffe0ff */
[----:B------:R-:W-:Y:S02]  /*e490*/  SHF.L.U32 R13, R22, 0x1f, RZ ;  /* 0x0000001f160d7819 */ /* 0x000fe400000006ff */
[----:B------:R-:W-:-:S04]  /*e4a0*/  ISETP.NE.AND P0, PT, R18, 0x2, PT ;  /* 0x000000021200780c */ /* 0x000fc80003f05270 */
[----:B------:R-:W-:-:S05]  /*e4b0*/  SEL R18, R18, RZ, P0 ;  /* 0x000000ff12127207 */ /* 0x000fca0000000000 */
[----:B------:R-:W-:-:S04]  /*e4c0*/  IMAD R14, R18, 0x8, R16 ;  /* 0x00000008120e7824 */ /* 0x000fc800078e0210 */
[----:B------:R0:W1:Y:S01]  /*e4d0*/  SYNCS.PHASECHK.TRANS64.TRYWAIT P0, [R14+URZ+0x19c30], R13 ;  /* 0x019c300d0e0075a7 */ /* 0x000062000800017f */
[----:B------:R-:W-:Y:S05]  /*e4e0*/  @!P1 BRA `(.L_x_1951) ;  /* 0x0000000000049947 */ /* 0x000fea0003800000 */
[----:B------:R-:W-:Y:S01]  /*e4f0*/  BPT.TRAP 0x1 ;  /* 0x000000040000795c */ /* 0x000fe20000300000 */
.L_x_1951:
[----:B------:R-:W-:Y:S01]  /*e500*/  BSSY B2, `(.L_x_1952) ;  /* 0x0000006000027945 */ /* 0x000fe20003800000 */
[----:B------:R-:W-:Y:S02]  /*e510*/  IMAD R24, R18, 0x300, R154 ;  /* 0x0000030012187824 */ /* 0x000fe400078e029a */
[----:B------:R-:W-:Y:S01]  /*e520*/  IMAD.MOV.U32 R25, RZ, RZ, -0x3ffffff0 ;  /* 0xc0000010ff197424 */ /* 0x000fe200078e00ff */
[----:B-1----:R-:W-:Y:S06]  /*e530*/  @P0 BRA `(.L_x_1953) ;  /* 0x0000000000080947 */ /* 0x002fec0003800000 */
[----:B------:R-:W1:Y:S02]  /*e540*/  SYNCS.PHASECHK.TRANS64.TRYWAIT P0, [R14+URZ+0x19c30], R13 ;  /* 0x019c300d0e0075a7 */ /* 0x000e64000800017f */
[----:B-1----:R-:W-:Y:S05]  /*e550*/  @!P0 BRA `(.L_x_1954) ;  /* 0x000000e400c48947 */ /* 0x002fea0003800000 */
.L_x_1953:
[----:B------:R-:W-:Y:S05]  /*e560*/  BSYNC B2 ;  /* 0x0000000000027941 */ /* 0x000fea0003800000 */
.L_x_1952:
[C---:B------:R-:W-:Y:S01]  /*e570*/  R2UR UR6, R24.reuse ;  /* 0x00000000180672ca */ /* 0x040fe200000e0000 */
[C---:B------:R-:W-:Y:S01]  /*e580*/  VIADD R12, R24.reuse, 0x100 ;  /* 0x00000100180c7836 */ /* 0x040fe20000000000 */
[----:B------:R-:W-:Y:S01]  /*e590*/  R2UR UR7, R25 ;  /* 0x00000000190772ca */ /* 0x000fe200000e0000 */
[----:B------:R-:W-:Y:S01]  /*e5a0*/  VIADD R24, R24, 0x200 ;  /* 0x0000020018187836 */ /* 0x000fe20000000000 */
[----:B------:R-:W-:Y:S01]  /*e5b0*/  R2UR UR4, R4 ;  /* 0x00000000040472ca */ /* 0x000fe200000e0000 */
[----:B------:R-:W-:Y:S01]  /*e5c0*/  IMAD.MOV.U32 R25, RZ, RZ, -0x3ffffff0 ;  /* 0xc0000010ff197424 */ /* 0x000fe200078e00ff */
[----:B------:R-:W-:Y:S01]  /*e5d0*/  R2UR UR5, R5 ;  /* 0x00000000050572ca */ /* 0x000fe200000e0000 */
[----:B01----:R-:W-:Y:S01]  /*e5e0*/  IMAD.MOV.U32 R13, RZ, RZ, -0x3ffffff0 ;  /* 0xc0000010ff0d7424 */ /* 0x003fe200078e00ff */
[----:B------:R-:W-:Y:S02]  /*e5f0*/  R2UR UR14, R24 ;  /* 0x00000000180e72ca */ /* 0x000fe400000e0000 */
[----:B------:R-:W-:-:S02]  /*e600*/  R2UR UR15, R25 ;  /* 0x00000000190f72ca */ /* 0x000fc400000e0000 */
[----:B------:R-:W-:Y:S01]  /*e610*/  WARPGROUP.ARRIVE ;  /* 0x00000000000079c5 */ /* 0x000fe20000000000 */
[----:B------:R-:W-:Y:S02]  /*e620*/  R2UR UR10, R12 ;  /* 0x000000000c0a72ca */ /* 0x000fe400000e0000 */
[----:B------:R-:W-:Y:S02]  /*e630*/  R2UR UR11, R13 ;  /* 0x000000000d0b72ca */ /* 0x000fe400000e0000 */
[----:B------:R-:W-:Y:S02]  /*e640*/  R2UR UR8, R10 ;  /* 0x000000000a0872ca */ /* 0x000fe400000e0000 */
[----:B------:R-:W-:Y:S01]  /*e650*/  QGMMA.64x128x32.F32.E4M3.E4M3 R24, gdesc[UR4], RZ, !UPT, gsb0 ;  /* 0x01e00000041879f3 */ /* 0x000fe2000c0008ff */
[----:B------:R-:W-:Y:S02]  /*e660*/  R2UR UR9, R11 ;  /* 0x000000000b0972ca */ /* 0x000fe400000e0000 */
[----:B------:R-:W-:-:S02]  /*e670*/  R2UR UR12, R6 ;  /* 0x00000000060c72ca */ /* 0x000fc400000e0000 */
[----:B------:R-:W-:Y:S01]  /*e680*/  R2UR UR13, R7 ;  /* 0x00000000070d72ca */ /* 0x000fe200000e0000 */
[----:B------:R-:W-:Y:S02]  /*e690*/  WARPGROUP.DEPBAR.LE gsb0, 0x0 ;  /* 0x00008000000079c5 */ /* 0x000fe40000010000 */
        /* <DEDUP_REMOVED lines=8> */
.L_x_1955:
[----:B------:R-:W-:Y:S01]  /*e720*/  SHF.L.U32 R9, R9, 0x1f, RZ ;  /* 0x0000001f09097819 */ /* 0x000fe200000006ff */
[----:B------:R-:W-:-:S04]  /*e730*/  IMAD R152, R8, 0x8, R16 ;  /* 0x0000000808987824 */ /* 0x000fc800078e0210 */
[----:B------:R0:W1:Y:S01]  /*e740*/  SYNCS.PHASECHK.TRANS64.TRYWAIT P0, [R152+URZ+0x19c50], R9 ;  /* 0x019c5009980075a7 */ /* 0x000062000800017f */
[----:B------:R-:W-:Y:S05]  /*e750*/  @!P1 BRA `(.L_x_1956) ;  /* 0x0000000000049947 */ /* 0x000fea0003800000 */
[----:B------:R-:W-:Y:S01]  /*e760*/  BPT.TRAP 0x1 ;  /* 0x000000040000795c */ /* 0x000fe20000300000 */
.L_x_1956:
[----:B------:R-:W-:Y:S04]  /*e770*/  BSSY B2, `(.L_x_1957) ;  /* 0x0000004000027945 */ /* 0x000fe80003800000 */
[----:B-1----:R-:W-:Y:S05]  /*e780*/  @P0 BRA `(.L_x_1958) ;  /* 0x0000000000080947 */ /* 0x002fea0003800000 */
[----:B------:R-:W1:Y:S02]  /*e790*/  SYNCS.PHASECHK.TRANS64.TRYWAIT P0, [R152+URZ+0x19c50], R9 ;  /* 0x019c5009980075a7 */ /* 0x000e64000800017f */
[----:B-1----:R-:W-:Y:S05]  /*e7a0*/  @!P0 BRA `(.L_x_1959) ;  /* 0x000000e400448947 */ /* 0x002fea0003800000 */
.L_x_1958:
[----:B------:R-:W-:Y:S05]  /*e7b0*/  BSYNC B2 ;  /* 0x0000000000027941 */ /* 0x000fea0003800000 */
.L_x_1957:
        /* <DEDUP_REMOVED lines=10> */
[C---:B------:R-:W-:Y:S01]  /*e860*/  FMUL.FTZ R73, R2.reuse, R73 ;  /* 0x0000004902497220 */ /* 0x040fe20000410000 */
[C---:B------:R-:W-:Y:S01]  /*e870*/  FMUL.FTZ R76, R2.reuse, R76 ;  /* 0x0000004c024c7220 */ /* 0x040fe20000410000 */
[C---:B------:R-:W-:Y:S01]  /*e880*/  FMUL.FTZ R77, R2.reuse, R77 ;  /* 0x0000004d024d7220 */ /* 0x040fe20000410000 */
[----:B------:R-:W-:Y:S01]  /*e890*/  LOP3.LUT R9, R9, 0x10000, RZ, 0xfc, !PT ;  /* 0x0001000009097812 */ /* 0x000fe200078efcff */
[C---:B------:R-:W-:Y:S01]  /*e8a0*/  FMUL.FTZ R80, R2.reuse, R80 ;  /* 0x0000005002507220 */ /* 0x040fe20000410000 */
[C---:B------:R-:W-:Y:S01]  /*e8b0*/  FMUL.FTZ R81, R2.reuse, R81 ;  /* 0x0000005102517220 */ /* 0x040fe20000410000 */
[C---:B------:R-:W-:Y:S01]  /*e8c0*/  FMUL.FTZ R84, R2.reuse, R84 ;  /* 0x0000005402547220 */ /* 0x040fe20000410000 */
[----:B------:R-:W-:Y:S01]  /*e8d0*/  FMUL.FTZ R85, R2, R85 ;  /* 0x0000005502557220 */ /* 0x000fe20000410000 */
[----:B------:R-:W-:-:S02]  /*e8e0*/  IMAD R8, R8, 0x300, R9 ;  /* 0x0000030008087824 */ /* 0x000fc400078e0209 */
[----:B------:R-:W-:Y:S01]  /*e8f0*/  FMUL.FTZ R63, R2, R63 ;  /* 0x0000003f023f7220 */ /* 0x000fe20000410000 */
[----:B------:R-:W-:Y:S01]  /*e900*/  IMAD.MOV.U32 R9, RZ, RZ, 0x40000040 ;  /* 0x40000040ff097424 */ /* 0x000fe200078e00ff */
[----:B------:R-:W-:Y:S01]  /*e910*/  ULDC UR4, c[0x0][0x988] ;  /* 0x0002620000047ab9 */ /* 0x000fe20000000800 */
[----:B------:R-:W-:-:S03]  /*e920*/  R2UR UR6, R8 ;  /* 0x00000000080672ca */ /* 0x000fc600000e0000 */
[----:B------:R-:W-:-:S13]  /*e930*/  R2UR UR7, R9 ;  /* 0x00000000090772ca */ /* 0x000fda00000e0000 */
[----:B------:R-:W-:Y:S03]  /*e940*/  QGMMA.64x96x32.F32.E4M3.E4M3 R88, R148, gdesc[UR4], R88, gsb0 ;  /* 0x0160000494587df3 */ /* 0x000fe60008000858 */
[----:B------:R-:W-:Y:S02]  /*e950*/  WARPGROUP.DEPBAR.LE gsb0, 0x0 ;  /* 0x00008000000079c5 */ /* 0x000fe40000010000 */
[----:B------:R-:W2:Y:S04]  /*e960*/  LDL R148, [R1+0x18] ;  /* 0x0000180001947983 */ /* 0x000ea80000100800 */
[----:B------:R-:W2:Y:S04]  /*e970*/  LDL R149, [R1+0x14] ;  /* 0x0000140001957983 */ /* 0x000ea80000100800 */
[----:B------:R-:W3:Y:S04]  /*e980*/  LDL R150, [R1+0x20] ;  /* 0x0000200001967983 */ /* 0x000ee80000100800 */
[----:B------:R-:W4:Y:S01]  /*e990*/  LDL R151, [R1+0x24] ;  /* 0x0000240001977983 */ /* 0x000f220000100800 */
[----:B------:R-:W-:Y:S01]  /*e9a0*/  VIADD R12, R8, 0x2 ;  /* 0x00000002080c7836 */ /* 0x000fe20000000000 */
[----:B------:R-:W-:Y:S01]  /*e9b0*/  R2UR UR7, R13 ;  /* 0x000000000d0772ca */ /* 0x000fe200000e0000 */
[----:B------:R-:W-:Y:S01]  /*e9c0*/  WARPGROUP.ARRIVE ;  /* 0x00000000000079c5 */ /* 0x000fe20000000000 */
[----:B------:R-:W-:-:S02]  /*e9d0*/  IMAD.MOV.U32 R13, RZ, RZ, 0x40000040 ;  /* 0x40000040ff0d7424 */ /* 0x000fc400078e00ff */
[----:B------:R-:W-:Y:S01]  /*e9e0*/  FMUL.FTZ R62, R2, R62 ;  /* 0x0000003e023e7220 */ /* 0x000fe20000410000 */
[----:B------:R-:W-:Y:S01]  /*e9f0*/  R2UR UR6, R12 ;  /* 0x000000000c0672ca */ /* 0x000fe200000e0000 */
[C---:B------:R-:W-:Y:S01]  /*ea00*/  VIADD R12, R8.reuse, 0x4 ;  /* 0x00000004080c7836 */ /* 0x040fe20000000000 */
[----:B------:R-:W-:Y:S01]  /*ea10*/  IADD3 R8, R8, 0x6, RZ ;  /* 0x0000000608087810 */ /* 0x000fe20007ffe0ff */
[----:B------:R-:W-:Y:S02]  /*ea20*/  IMAD.MOV.U32 R9, RZ, RZ, 0x40000040 ;  /* 0x40000040ff097424 */ /* 0x000fe400078e00ff */
        /* <DEDUP_REMOVED lines=8> */
[----:B------:R-:W-:Y:S01]  /*eab0*/  FMUL.FTZ R79, R2, R79 ;  /* 0x0000004f024f7220 */ /* 0x000fe20000410000 */
        /* <DEDUP_REMOVED lines=12> */
[----:B------:R-:W-:Y:S01]  /*eb80*/  IMAD.MOV.U32 R53, RZ, RZ, -0x80 ;  /* 0xffffff80ff357424 */ /* 0x000fe200078e00ff */
[----:B------:R-:W-:Y:S01]  /*eb90*/  MUFU.TANH R12, R12 ;  /* 0x0000000c000c7308 */ /* 0x000fe20000002400 */
[C---:B------:R-:W-:Y:S01]  /*eba0*/  FMUL.FTZ R25, R2.reuse, R30 ;  /* 0x0000001e02197220 */ /* 0x040fe20000410000 */
[----:B------:R-:W-:Y:S01]  /*ebb0*/  FMUL.FTZ R30, R2, R33 ;  /* 0x00000021021e7220 */ /* 0x000fe20000410000 */
[----:B------:R-:W-:-:S02]  /*ebc0*/  IMAD R53, R21, R53, 0x1 ;  /* 0x0000000115357424 */ /* 0x000fc400078e0235 */
[C---:B------:R-:W-:Y:S01]  /*ebd0*/  FMUL.FTZ R33, R2.reuse, R38 ;  /* 0x0000002602217220 */ /* 0x040fe20000410000 */
[C---:B------:R-:W-:Y:S01]  /*ebe0*/  FMUL.FTZ R38, R2.reuse, R41 ;  /* 0x0000002902267220 */ /* 0x040fe20000410000 */
[C---:B------:R-:W-:Y:S01]  /*ebf0*/  FMUL.FTZ R41, R2.reuse, R46 ;  /* 0x0000002e02297220 */ /* 0x040fe20000410000 */
[----:B------:R-:W-:Y:S01]  /*ec00*/  IMAD R53, R153, 0xc0, R53 ;  /* 0x000000c099357824 */ /* 0x000fe200078e0235 */
[----:B------:R-:W-:Y:S01]  /*ec10*/  MUFU.TANH R27, R27 ;  /* 0x0000001b001b7308 */ /* 0x000fe20000002400 */
[C---:B------:R-:W-:Y:S01]  /*ec20*/  FMUL.FTZ R46, R2.reuse, R49 ;  /* 0x00000031022e7220 */ /* 0x040fe20000410000 */
[C---:B------:R-:W-:Y:S01]  /*ec30*/  FMUL.FTZ R49, R2.reuse, R54 ;  /* 0x0000003602317220 */ /* 0x040fe20000410000 */
[C---:B------:R-:W-:Y:S01]  /*ec40*/  FMUL.FTZ R54, R2.reuse, R57 ;  /* 0x0000003902367220 */ /* 0x040fe20000410000 */
[C---:B------:R-:W-:Y:S01]  /*ec50*/  FMUL.FTZ R57, R2.reuse, R60 ;  /* 0x0000003c02397220 */ /* 0x040fe20000410000 */
[C---:B------:R-:W-:Y:S01]  /*ec60*/  FMUL.FTZ R82, R2.reuse, R82 ;  /* 0x0000005202527220 */ /* 0x040fe20000410000 */
[----:B------:R-:W-:-:S02]  /*ec70*/  FMUL.FTZ R83, R2, R83 ;  /* 0x0000005302537220 */ /* 0x000fc40000410000 */
        /* <DEDUP_REMOVED lines=17> */
[----:B------:R-:W-:Y:S01]  /*ed90*/  FMUL.FTZ R26, R2, R31 ;  /* 0x0000001f021a7220 */ /* 0x000fe20000410000 */
        /* <DEDUP_REMOVED lines=18> */
[----:B------:R-:W-:-:S06]  /*eec0*/  FMUL.FTZ R56, R2, R59 ;  /* 0x0000003b02387220 */ /* 0x000fcc0000410000 */
[----:B------:R-:W5:Y:S08]  /*eed0*/  MUFU.TANH R28, R28 ;  /* 0x0000001c001c7308 */ /* 0x000f700000002400 */
[----:B------:R-:W5:Y:S08]  /*eee0*/  MUFU.TANH R32, R32 ;  /* 0x0000002000207308 */ /* 0x000f700000002400 */
[----:B------:R-:W5:Y:S08]  /*eef0*/  MUFU.TANH R36, R36 ;  /* 0x0000002400247308 */ /* 0x000f700000002400 */
[----:B------:R-:W5:Y:S08]  /*ef00*/  MUFU.TANH R40, R40 ;  /* 0x0000002800287308 */ /* 0x000f700000002400 */
[----:B------:R-:W5:Y:S08]  /*ef10*/  MUFU.TANH R44, R44 ;  /* 0x0000002c002c7308 */ /* 0x000f700000002400 */
[----:B------:R-:W5:Y:S08]  /*ef20*/  MUFU.TANH R48, R48 ;  /* 0x0000003000307308 */ /* 0x000f700000002400 */
[----:B------:R-:W5:Y:S08]  /*ef30*/  MUFU.TANH R52, R52 ;  /* 0x0000003400347308 */ /* 0x000f700000002400 */
[----:B------:R-:W-:Y:S08]  /*ef40*/  MUFU.TANH R9, R9 ;  /* 0x0000000900097308 */ /* 0x000ff00000002400 */
[----:B------:R-:W-:Y:S08]  /*ef50*/  MUFU.TANH R26, R26 ;  /* 0x0000001a001a7308 */ /* 0x000ff00000002400 */
[----:B------:R-:W-:Y:S08]  /*ef60*/  MUFU.TANH R31, R31 ;  /* 0x0000001f001f7308 */ /* 0x000ff00000002400 */
[----:B------:R-:W-:Y:S01]  /*ef70*/  MUFU.TANH R35, R35 ;  /* 0x0000002300237308 */ /* 0x000fe20000002400 */
[----:B------:R-:W-:-:S02]  /*ef80*/  WARPGROUP.DEPBAR.LE gsb0, 0x0 ;  /* 0x00008000000079c5 */ /* 0x000fc40000010000 */
[----:B------:R-:W-:-:S05]  /*ef90*/  WARPGROUP.ARRIVE ;  /* 0x00000000000079c5 */ /* 0x000fca0000000000 */
[----:B------:R-:W-:Y:S01]  /*efa0*/  MUFU.TANH R37, R37 ;  /* 0x0000002500257308 */ /* 0x000fe20000002400 */
[----:B------:R-:W-:Y:S07]  /*efb0*/  QGMMA.64x96x32.F32.E4M3.E4M3 R88, R136, gdesc[UR4], R88, gsb0 ;  /* 0x0160000488587df3 */ /* 0x000fee0008000858 */
[----:B------:R-:W-:Y:S08]  /*efc0*/  MUFU.TANH R39, R39 ;  /* 0x0000002700277308 */ /* 0x000ff00000002400 */
[----:B------:R-:W-:Y:S08]  /*efd0*/  MUFU.TANH R41, R41 ;  /* 0x0000002900297308 */ /* 0x000ff00000002400 */
[----:B------:R-:W-:Y:S08]  /*efe0*/  MUFU.TANH R43, R43 ;  /* 0x0000002b002b7308 */ /* 0x000ff00000002400 */
[----:B------:R-:W-:Y:S01]  /*eff0*/  MUFU.TANH R45, R45 ;  /* 0x0000002d002d7308 */ /* 0x000fe20000002400 */
[----:B--2---:R-:W-:-:S07]  /*f000*/  IADD3 R55, -R149, R53, R148 ;  /* 0x0000003595377210 */ /* 0x004fce0007ffe194 */
[----:B------:R-:W-:Y:S01]  /*f010*/  MUFU.TANH R47, R47 ;  /* 0x0000002f002f7308 */ /* 0x000fe20000002400 */
[----:B---3--:R-:W-:-:S04]  /*f020*/  IMAD R55, R150, -0x2, R55 ;  /* 0xfffffffe96377824 */ /* 0x008fc800078e0237 */
[----:B----4-:R-:W-:-:S03]  /*f030*/  IMAD.IADD R55, R151, 0x1, R55 ;  /* 0x0000000197377824 */ /* 0x010fc600078e0237 */
[----:B------:R2:W-:Y:S01]  /*f040*/  MUFU.TANH R53, R58 ;  /* 0x0000003a00357308 */ /* 0x0005e20000002400 */
[----:B------:R-:W3:Y:S01]  /*f050*/  S2R R151, SR_TID.X ;  /* 0x0000000000977919 */ /* 0x000ee20000002100 */
[C---:B------:R-:W-:Y:S02]  /*f060*/  ISETP.GT.AND P0, PT, R55.reuse, RZ, PT ;  /* 0x000000ff3700720c */ /* 0x040fe40003f04270 */
[C---:B------:R-:W-:Y:S02]  /*f070*/  ISETP.GT.AND P2, PT, R55.reuse, 0x1, PT ;  /* 0x000000013700780c */ /* 0x040fe40003f44270 */
[----:B0-----:R-:W-:Y:S02]  /*f080*/  FSEL R8, R8, -INF , P0 ;  /* 0xff80000008087808 */ /* 0x001fe40000000000 */
[----:B------:R-:W-:Y:S01]  /*f090*/  MUFU.TANH R49, R49 ;  /* 0x0000003100317308 */ /* 0x000fe20000002400 */
[----:B------:R-:W-:Y:S02]  /*f0a0*/  ISETP.GT.AND P0, PT, R55, 0x8, PT ;  /* 0x000000083700780c */ /* 0x000fe40003f04270 */
[----:B------:R-:W-:-:S02]  /*f0b0*/  FSEL R12, R12, -INF , P2 ;  /* 0xff8000000c0c7808 */ /* 0x000fc40001000000 */
[----:B--2---:R-:W-:Y:S02]  /*f0c0*/  FMNMX.FTZ R58, R8, R15, !PT ;  /* 0x0000000f083a7209 */ /* 0x004fe40007810000 */
[C---:B------:R-:W-:Y:S01]  /*f0d0*/  ISETP.GT.AND P2, PT, R55.reuse, 0x9, PT ;  /* 0x000000093700780c */ /* 0x040fe20003f44270 */
[----:B------:R-:W-:Y:S01]  /*f0e0*/  MUFU.TANH R51, R51 ;  /* 0x0000003300337308 */ /* 0x000fe20000002400 */
[----:B-1----:R-:W-:Y:S02]  /*f0f0*/  FSEL R24, R24, -INF , P0 ;  /* 0xff80000018187808 */ /* 0x002fe40000000000 */
[----:B------:R-:W-:Y:S02]  /*f100*/  FMNMX.FTZ R59, R12, R58, !PT ;  /* 0x0000003a0c3b7209 */ /* 0x000fe40007810000 */
[----:B------:R-:W-:Y:S02]  /*f110*/  ISETP.GT.AND P0, PT, R55, 0x10, PT ;  /* 0x000000103700780c */ /* 0x000fe40003f04270 */
[----:B------:R-:W-:Y:S01]  /*f120*/  FSEL R27, R27, -INF , P2 ;  /* 0xff8000001b1b7808 */ /* 0x000fe20001000000 */
[----:B------:R0:W1:Y:S01]  /*f130*/  MUFU.TANH R58, R61 ;  /* 0x0000003d003a7308 */ /* 0x0000620000002400 */
[----:B------:R-:W-:-:S02]  /*f140*/  FMNMX.FTZ R59, R24, R59, !PT ;  /* 0x0000003b183b7209 */ /* 0x000fc40007810000 */
[----:B------:R-:W-:Y:S02]  /*f150*/  ISETP.GT.AND P2, PT, R55, 0x11, PT ;  /* 0x000000113700780c */ /* 0x000fe40003f44270 */
[----:B-----5:R-:W-:Y:S02]  /*f160*/  FSEL R28, R28, -INF , P0 ;  /* 0xff8000001c1c7808 */ /* 0x020fe40000000000 */
[----:B------:R-:W-:Y:S01]  /*f170*/  FMNMX.FTZ R60, R27, R59, !PT ;  /* 0x0000003b1b3c7209 */ /* 0x000fe20007810000 */
[----:B------:R-:W-:Y:S01]  /*f180*/  MUFU.TANH R56, R56 ;  /* 0x0000003800387308 */ /* 0x000fe20000002400 */
[----:B------:R-:W-:Y:S02]  /*f190*/  ISETP.GT.AND P0, PT, R55, 0x18, PT ;  /* 0x000000183700780c */ /* 0x000fe40003f04270 */
[----:B------:R-:W-:Y:S02]  /*f1a0*/  FSEL R30, R30, -INF , P2 ;  /* 0xff8000001e1e7808 */ /* 0x000fe40001000000 */
[----:B------:R-:W-:-:S02]  /*f1b0*/  FMNMX.FTZ R60, R28, R60, !PT ;  /* 0x0000003c1c3c7209 */ /* 0x000fc40007810000 */
[C---:B------:R-:W-:Y:S01]  /*f1c0*/  ISETP.GT.AND P2, PT, R55.reuse, 0x19, PT ;  /* 0x000000193700780c */ /* 0x040fe20003f44270 */
[----:B------:R2:W4:Y:S01]  /*f1d0*/  MUFU.TANH R59, R64 ;  /* 0x00000040003b7308 */ /* 0x0005220000002400 */
[----:B------:R-:W-:Y:S02]  /*f1e0*/  FSEL R32, R32, -INF , P0 ;  /* 0xff80000020207808 */ /* 0x000fe40000000000 */
[----:B0-----:R-:W-:Y:S02]  /*f1f0*/  FMNMX.FTZ R61, R30, R60, !PT ;  /* 0x0000003c1e3d7209 */ /* 0x001fe40007810000 */
[----:B------:R-:W-:Y:S02]  /*f200*/  ISETP.GT.AND P0, PT, R55, 0x20, PT ;  /* 0x000000203700780c */ /* 0x000fe40003f04270 */
[----:B------:R-:W-:Y:S01]  /*f210*/  FSEL R34, R34, -INF , P2 ;  /* 0xff80000022227808 */ /* 0x000fe20001000000 */
[----:B------:R0:W5:Y:S01]  /*f220*/  MUFU.TANH R60, R65 ;  /* 0x00000041003c7308 */ /* 0x0001620000002400 */
[----:B------:R-:W-:-:S02]  /*f230*/  FMNMX.FTZ R61, R32, R61, !PT ;  /* 0x0000003d203d7209 */ /* 0x000fc40007810000 */
[C---:B------:R-:W-:Y:S02]  /*f240*/  ISETP.GT.AND P2, PT, R55.reuse, 0x21, PT ;  /* 0x000000213700780c */ /* 0x040fe40003f44270 */
[----:B------:R-:W-:Y:S02]  /*f250*/  FSEL R36, R36, -INF , P0 ;  /* 0xff80000024247808 */ /* 0x000fe40000000000 */
[----:B--2---:R-:W-:Y:S01]  /*f260*/  FMNMX.FTZ R64, R34, R61, !PT ;  /* 0x0000003d22407209 */ /* 0x004fe20007810000 */
[----:B------:R-:W-:Y:S01]  /*f270*/  MUFU.TANH R66, R66 ;  /* 0x0000004200427308 */ /* 0x000fe20000002400 */
[----:B------:R-:W-:Y:S01]  /*f280*/  ISETP.GT.AND P0, PT, R55, 0x28, PT ;  /* 0x000000283700780c */ /* 0x000fe20003f04270 */
[----:B0-----:R-:W-:Y:S01]  /*f290*/  FMUL.FTZ R65, R2, R69 ;  /* 0x0000004502417220 */ /* 0x001fe20000410000 */
[----:B------:R-:W-:Y:S02]  /*f2a0*/  FSEL R38, R38, -INF , P2 ;  /* 0xff80000026267808 */ /* 0x000fe40001000000 */
[----:B------:R-:W-:Y:S01]  /*f2b0*/  FMNMX.FTZ R64, R36, R64, !PT ;  /* 0x0000004024407209 */ /* 0x000fe20007810000 */
[----:B------:R-:W-:-:S02]  /*f2c0*/  WARPGROUP.DEPBAR.LE gsb0, 0x0 ;  /* 0x00008000000079c5 */ /* 0x000fc40000010000 */
[----:B------:R0:W2:Y:S01]  /*f2d0*/  MUFU.TANH R61, R68 ;  /* 0x00000044003d7308 */ /* 0x0000a20000002400 */
[C---:B------:R-:W-:Y:S01]  /*f2e0*/  ISETP.GT.AND P2, PT, R55.reuse, 0x29, PT ;  /* 0x000000293700780c */ /* 0x040fe20003f44270 */
[----:B------:R-:W-:Y:S01]  /*f2f0*/  FMUL.FTZ R136, R2, R87 ;  /* 0x0000005702887220 */ /* 0x000fe20000410000 */
[----:B------:R-:W-:Y:S02]  /*f300*/  FSEL R40, R40, -INF , P0 ;  /* 0xff80000028287808 */ /* 0x000fe40000000000 */
[----:B------:R-:W-:Y:S02]  /*f310*/  ISETP.GT.AND P0, PT, R55, 0x30, PT ;  /* 0x000000303700780c */ /* 0x000fe40003f04270 */
[----:B---3--:R-:W-:Y:S01]  /*f320*/  LOP3.LUT R140, R151, 0x7f, RZ, 0xc0, !PT ;  /* 0x0000007f978c7812 */ /* 0x008fe200078ec0ff */
[----:B------:R-:W3:Y:S01]  /*f330*/  MUFU.TANH R65, R65 ;  /* 0x0000004100417308 */ /* 0x000ee20000002400 */
[----:B0-----:R-:W-:Y:S02]  /*f340*/  FMNMX.FTZ R68, R38, R64, !PT ;  /* 0x0000004026447209 */ /* 0x001fe40007810000 */
[----:B------:R-:W-:Y:S01]  /*f350*/  FSEL R64, R42, -INF , P2 ;  /* 0xff8000002a407808 */ /* 0x000fe20001000000 */
[----:B------:R-:W-:Y:S01]  /*f360*/  FMUL.FTZ R42, R2, R72 ;  /* 0x00000048022a7220 */ /* 0x000fe20000410000 */
[----:B------:R-:W-:-:S02]  /*f370*/  FMNMX.FTZ R68, R40, R68, !PT ;  /* 0x0000004428447209 */ /* 0x000fc40007810000 */
[C---:B------:R-:W-:Y:S01]  /*f380*/  ISETP.GT.AND P2, PT, R55.reuse, 0x31, PT ;  /* 0x000000313700780c */ /* 0x040fe20003f44270 */
[----:B------:R-:W-:Y:S01]  /*f390*/  MUFU.TANH R67, R67 ;  /* 0x0000004300437308 */ /* 0x000fe20000002400 */
[----:B------:R-:W-:Y:S02]  /*f3a0*/  FSEL R44, R44, -INF , P0 ;  /* 0xff8000002c2c7808 */ /* 0x000fe40000000000 */
[----:B------:R-:W-:Y:S02]  /*f3b0*/  FMNMX.FTZ R68, R64, R68, !PT ;  /* 0x0000004440447209 */ /* 0x000fe40007810000 */
[----:B------:R-:W-:Y:S02]  /*f3c0*/  ISETP.GT.AND P0, PT, R55, 0x38, PT ;  /* 0x000000383700780c */ /* 0x000fe40003f04270 */
[----:B------:R-:W-:Y:S01]  /*f3d0*/  FSEL R46, R46, -INF , P2 ;  /* 0xff8000002e2e7808 */ /* 0x000fe20001000000 */
[----:B------:R-:W0:Y:S01]  /*f3e0*/  MUFU.TANH R42, R42 ;  /* 0x0000002a002a7308 */ /* 0x000e220000002400 */
[----:B------:R-:W-:-:S02]  /*f3f0*/  FMNMX.FTZ R68, R44, R68, !PT ;  /* 0x000000442c447209 */ /* 0x000fc40007810000 */
[C---:B------:R-:W-:Y:S02]  /*f400*/  ISETP.GT.AND P2, PT, R55.reuse, 0x39, PT ;  /* 0x000000393700780c */ /* 0x040fe40003f44270 */
[----:B------:R-:W-:Y:S02]  /*f410*/  FSEL R48, R48, -INF , P0 ;  /* 0xff80000030307808 */ /* 0x000fe40000000000 */
[----:B------:R-:W-:Y:S01]  /*f420*/  FMNMX.FTZ R69, R46, R68, !PT ;  /* 0x000000442e457209 */ /* 0x000fe20007810000 */
[----:B------:R-:W-:Y:S01]  /*f430*/  MUFU.TANH R70, R70 ;  /* 0x0000004600467308 */ /* 0x000fe20000002400 */
[----:B------:R-:W-:Y:S02]  /*f440*/  ISETP.GT.AND P0, PT, R55, 0x40, PT ;  /* 0x000000403700780c */ /* 0x000fe40003f04270 */
[----:B------:R-:W-:Y:S02]  /*f450*/  FSEL R50, R50, -INF , P2 ;  /* 0xff80000032327808 */ /* 0x000fe40001000000 */
[----:B------:R-:W-:-:S02]  /*f460*/  FMNMX.FTZ R69, R48, R69, !PT ;  /* 0x0000004530457209 */ /* 0x000fc40007810000 */
[C---:B------:R-:W-:Y:S01]  /*f470*/  ISETP.GT.AND P2, PT, R55.reuse, 0x41, PT ;  /* 0x000000413700780c */ /* 0x040fe20003f44270 */
[----:B------:R1:W0:Y:S01]  /*f480*/  MUFU.TANH R68, R73 ;  /* 0x0000004900447308 */ /* 0x0002220000002400 */
[----:B------:R-:W-:Y:S02]  /*f490*/  FSEL R52, R52, -INF , P0 ;  /* 0xff80000034347808 */ /* 0x000fe40000000000 */
[----:B------:R-:W-:Y:S02]  /*f4a0*/  FMNMX.FTZ R72, R50, R69, !PT ;  /* 0x0000004532487209 */ /* 0x000fe40007810000 */
[----:B------:R-:W-:Y:S02]  /*f4b0*/  ISETP.GT.AND P0, PT, R55, 0x48, PT ;  /* 0x000000483700780c */ /* 0x000fe40003f04270 */
[----:B------:R-:W-:Y:S01]  /*f4c0*/  FSEL R54, R54, -INF , P2 ;  /* 0xff80000036367808 */ /* 0x000fe20001000000 */
[----:B------:R5:W0:Y:S01]  /*f4d0*/  MUFU.TANH R69, R76 ;  /* 0x0000004c00457308 */ /* 0x000a220000002400 */
[----:B------:R-:W-:-:S02]  /*f4e0*/  FMNMX.FTZ R72, R52, R72, !PT ;  /* 0x0000004834487209 */ /* 0x000fc40007810000 */
[----:B------:R-:W-:Y:S02]  /*f4f0*/  ISETP.GT.AND P2, PT, R55, 0x49, PT ;  /* 0x000000493700780c */ /* 0x000fe40003f44270 */
[----:B------:R-:W-:Y:S02]  /*f500*/  FSEL R57, R57, -INF , P0 ;  /* 0xff80000039397808 */ /* 0x000fe40000000000 */
[----:B-1----:R-:W-:Y:S01]  /*f510*/  FMNMX.FTZ R73, R54, R72, !PT ;  /* 0x0000004836497209 */ /* 0x002fe20007810000 */
[----:B------:R-:W-:Y:S01]  /*f520*/  MUFU.TANH R71, R71 ;  /* 0x0000004700477308 */ /* 0x000fe20000002400 */
[----:B------:R-:W-:Y:S02]  /*f530*/  ISETP.GT.AND P0, PT, R55, 0x50, PT ;  /* 0x000000503700780c */ /* 0x000fe40003f04270 */
[----:B------:R-:W-:Y:S02]  /*f540*/  FSEL R58, R58, -INF , P2 ;  /* 0xff8000003a3a7808 */ /* 0x000fe40001000000 */
[----:B------:R-:W-:-:S02]  /*f550*/  FMNMX.FTZ R73, R57, R73, !PT ;  /* 0x0000004939497209 */ /* 0x000fc40007810000 */
[----:B------:R-:W-:Y:S01]  /*f560*/  ISETP.GT.AND P2, PT, R55, 0x51, PT ;  /* 0x000000513700780c */ /* 0x000fe20003f44270 */
[----:B------:R1:W0:Y:S01]  /*f570*/  MUFU.TANH R72, R77 ;  /* 0x0000004d00487308 */ /* 0x0002220000002400 */
[----:B----4-:R-:W-:Y:S02]  /*f580*/  FSEL R59, R59, -INF , P0 ;  /* 0xff8000003b3b7808 */ /* 0x010fe40000000000 */
[----:B-----5:R-:W-:Y:S02]  /*f590*/  FMNMX.FTZ R76, R58, R73, !PT ;  /* 0x000000493a4c7209 */ /* 0x020fe40007810000 */
[----:B------:R-:W-:Y:S02]  /*f5a0*/  ISETP.GT.AND P0, PT, R55, 0x58, PT ;  /* 0x000000583700780c */ /* 0x000fe40003f04270 */
[----:B------:R-:W-:Y:S01]  /*f5b0*/  FSEL R60, R60, -INF , P2 ;  /* 0xff8000003c3c7808 */ /* 0x000fe20001000000 */
[----:B------:R4:W5:Y:S01]  /*f5c0*/  MUFU.TANH R73, R80 ;  /* 0x0000005000497308 */ /* 0x0009620000002400 */
[----:B------:R-:W-:-:S02]  /*f5d0*/  FMNMX.FTZ R76, R59, R76, !PT ;  /* 0x0000004c3b4c7209 */ /* 0x000fc40007810000 */
[----:B------:R-:W-:Y:S02]  /*f5e0*/  ISETP.GT.AND P2, PT, R55, 0x59, PT ;  /* 0x000000593700780c */ /* 0x000fe40003f44270 */
[----:B--2---:R-:W-:Y:S02]  /*f5f0*/  FSEL R61, R61, -INF , P0 ;  /* 0xff8000003d3d7808 */ /* 0x004fe40000000000 */
[----:B-1----:R-:W-:Y:S01]  /*f600*/  FMNMX.FTZ R77, R60, R76, !PT ;  /* 0x0000004c3c4d7209 */ /* 0x002fe20007810000 */
[----:B------:R-:W-:Y:S01]  /*f610*/  MUFU.TANH R74, R74 ;  /* 0x0000004a004a7308 */ /* 0x000fe20000002400 */
[----:B------:R-:W-:Y:S02]  /*f620*/  ISETP.GT.AND P0, PT, R55, 0x60, PT ;  /* 0x000000603700780c */ /* 0x000fe40003f04270 */
[----:B---3--:R-:W-:Y:S02]  /*f630*/  FSEL R65, R65, -INF , P2 ;  /* 0xff80000041417808 */ /* 0x008fe40001000000 */
[----:B----4-:R-:W-:-:S02]  /*f640*/  FMNMX.FTZ R80, R61, R77, !PT ;  /* 0x0000004d3d507209 */ /* 0x010fc40007810000 */
[----:B------:R-:W-:Y:S01]  /*f650*/  ISETP.GT.AND P2, PT, R55, 0x61, PT ;  /* 0x000000613700780c */ /* 0x000fe20003f44270 */
[----:B------:R1:W2:Y:S01]  /*f660*/  MUFU.TANH R76, R81 ;  /* 0x00000051004c7308 */ /* 0x0002a20000002400 */
[----:B0-----:R-:W-:Y:S02]  /*f670*/  FSEL R77, R42, -INF , P0 ;  /* 0xff8000002a4d7808 */ /* 0x001fe40000000000 */
[----:B------:R-:W-:Y:S02]  /*f680*/  FMNMX.FTZ R80, R65, R80, !PT ;  /* 0x0000005041507209 */ /* 0x000fe40007810000 */
[----:B------:R-:W-:Y:S02]  /*f690*/  ISETP.GT.AND P0, PT, R55, 0x68, PT ;  /* 0x000000683700780c */ /* 0x000fe40003f04270 */
[----:B------:R-:W-:Y:S01]  /*f6a0*/  FSEL R68, R68, -INF , P2 ;  /* 0xff80000044447808 */ /* 0x000fe20001000000 */
[----:B------:R0:W3:Y:S01]  /*f6b0*/  MUFU.TANH R42, R84 ;  /* 0x00000054002a7308 */ /* 0x0000e20000002400 */
        /* <DEDUP_REMOVED lines=9> */
[----:B------:R1:W4:Y:S01]  /*f750*/  MUFU.TANH R80, R85 ;  /* 0x0000005500507308 */ /* 0x0003220000002400 */
[----:B-----5:R-:W-:Y:S02]  /*f760*/  FSEL R73, R73, -INF , P0 ;  /* 0xff80000049497808 */ /* 0x020fe40000000000 */
[----:B------:R-:W-:Y:S02]  /*f770*/  FMNMX.FTZ R81, R72, R81, !PT ;  /* 0x0000005148517209 */ /* 0x000fe40007810000 */
[----:B------:R-:W-:Y:S02]  /*f780*/  ISETP.GT.AND P0, PT, R55, 0x78, PT ;  /* 0x000000783700780c */ /* 0x000fe40003f04270 */
[----:B--2---:R-:W-:Y:S01]  /*f790*/  FSEL R76, R76, -INF , P2 ;  /* 0xff8000004c4c7808 */ /* 0x004fe20001000000 */
[----:B------:R-:W-:Y:S01]  /*f7a0*/  MUFU.TANH R78, R78 ;  /* 0x0000004e004e7308 */ /* 0x000fe20000002400 */
[----:B0-----:R-:W-:Y:S01]  /*f7b0*/  FMNMX.FTZ R84, R73, R81, !PT ;  /* 0x0000005149547209 */ /* 0x001fe20007810000 */
[----:B-1----:R-:W-:Y:S01]  /*f7c0*/  FMUL.FTZ R85, R2, R86 ;  /* 0x0000005602557220 */ /* 0x002fe20000410000 */
[----:B---3--:R-:W-:-:S02]  /*f7d0*/  FSEL R81, R42, -INF , P0 ;  /* 0xff8000002a517808 */ /* 0x008fc40000000000 */
[C---:B------:R-:W-:Y:S01]  /*f7e0*/  ISETP.GT.AND P2, PT, R55.reuse, 0x79, PT ;  /* 0x000000793700780c */ /* 0x040fe20003f44270 */
[----:B------:R-:W-:Y:S01]  /*f7f0*/  VIADD R55, R55, 0x8 ;  /* 0x0000000837377836 */ /* 0x000fe20000000000 */
[----:B------:R-:W-:Y:S01]  /*f800*/  FMNMX.FTZ R42, R76, R84, !PT ;  /* 0x000000544c2a7209 */ /* 0x000fe20007810000 */
[----:B------:R-:W-:Y:S01]  /*f810*/  MUFU.TANH R79, R79 ;  /* 0x0000004f004f7308 */ /* 0x000fe20000002400 */
[----:B----4-:R-:W-:Y:S02]  /*f820*/  FSEL R80, R80, -INF , P2 ;  /* 0xff80000050507808 */ /* 0x010fe40001000000 */
[----:B------:R-:W-:Y:S02]  /*f830*/  FMNMX.FTZ R42, R81, R42, !PT ;  /* 0x0000002a512a7209 */ /* 0x000fe40007810000 */
[C---:B------:R-:W-:Y:S02]  /*f840*/  ISETP.GT.AND P2, PT, R55.reuse, RZ, PT ;  /* 0x000000ff3700720c */ /* 0x040fe40003f44270 */
[----:B------:R-:W-:Y:S01]  /*f850*/  FMNMX.FTZ R42, R80, R42, !PT ;  /* 0x0000002a502a7209 */ /* 0x000fe20007810000 */
[----:B------:R0:W1:Y:S01]  /*f860*/  MUFU.TANH R84, R63 ;  /* 0x0000003f00547308 */ /* 0x0000620000002400 */
[----:B------:R-:W-:-:S02]  /*f870*/  ISETP.GT.AND P4, PT, R55, 0x1, PT ;  /* 0x000000013700780c */ /* 0x000fc40003f84270 */
[----:B------:R-:W-:Y:S02]  /*f880*/  ISETP.GT.AND P3, PT, R55, 0x8, PT ;  /* 0x000000083700780c */ /* 0x000fe40003f64270 */
[----:B------:R-:W-:Y:S02]  /*f890*/  FSEL R13, R13, -INF , P4 ;  /* 0xff8000000d0d7808 */ /* 0x000fe40002000000 */
[C---:B------:R-:W-:Y:S01]  /*f8a0*/  ISETP.GT.AND P6, PT, R55.reuse, 0x9, PT ;  /* 0x000000093700780c */ /* 0x040fe20003fc4270 */
[----:B------:R-:W2:Y:S01]  /*f8b0*/  MUFU.TANH R82, R82 ;  /* 0x0000005200527308 */ /* 0x000ea20000002400 */
[----:B0-----:R-:W0:Y:S01]  /*f8c0*/  SHFL.BFLY PT, R63, R42, 0x2, 0x1f ;  /* 0x0c401f002a3f7f89 */ /* 0x001e2200000e0000 */
[----:B------:R-:W-:Y:S02]  /*f8d0*/  ISETP.GT.AND P5, PT, R55, 0x10, PT ;  /* 0x000000103700780c */ /* 0x000fe40003fa4270 */
[----:B------:R-:W-:Y:S02]  /*f8e0*/  FSEL R26, R26, -INF , P6 ;  /* 0xff8000001a1a7808 */ /* 0x000fe40003000000 */
[----:B------:R-:W-:-:S02]  /*f8f0*/  FSEL R29, R29, -INF , P5 ;  /* 0xff8000001d1d7808 */ /* 0x000fc40002800000 */
[C---:B------:R-:W-:Y:S01]  /*f900*/  ISETP.GT.AND P4, PT, R55.reuse, 0x18, PT ;  /* 0x000000183700780c */ /* 0x040fe20003f84270 */
[----:B------:R-:W3:Y:S01]  /*f910*/  MUFU.TANH R83, R83 ;  /* 0x0000005300537308 */ /* 0x000ee20000002400 */
[----:B------:R-:W-:Y:S02]  /*f920*/  ISETP.GT.AND P6, PT, R55, 0x20, PT ;  /* 0x000000203700780c */ /* 0x000fe40003fc4270 */
[----:B------:R-:W-:Y:S02]  /*f930*/  FSEL R33, R33, -INF , P4 ;  /* 0xff80000021217808 */ /* 0x000fe40002000000 */
[----:B------:R-:W-:Y:S02]  /*f940*/  ISETP.GT.AND P5, PT, R55, 0x21, PT ;  /* 0x000000213700780c */ /* 0x000fe40003fa4270 */
[----:B------:R-:W-:Y:S01]  /*f950*/  FSEL R37, R37, -INF , P6 ;  /* 0xff80000025257808 */ /* 0x000fe20003000000 */
[----:B------:R-:W4:Y:S01]  /*f960*/  MUFU.TANH R85, R85 ;  /* 0x0000005500557308 */ /* 0x000f220000002400 */
[----:B------:R-:W-:-:S02]  /*f970*/  FSEL R39, R39, -INF , P5 ;  /* 0xff80000027277808 */ /* 0x000fc40002800000 */
[C---:B------:R-:W-:Y:S02]  /*f980*/  ISETP.GT.AND P4, PT, R55.reuse, 0x29, PT ;  /* 0x000000293700780c */ /* 0x040fe40003f84270 */
[C---:B------:R-:W-:Y:S02]  /*f990*/  ISETP.GT.AND P6, PT, R55.reuse, 0x31, PT ;  /* 0x000000313700780c */ /* 0x040fe40003fc4270 */
[----:B------:R-:W-:Y:S02]  /*f9a0*/  ISETP.GT.AND P5, PT, R55, 0x38, PT ;  /* 0x000000383700780c */ /* 0x000fe40003fa4270 */
[----:B0-----:R-:W-:Y:S02]  /*f9b0*/  FMNMX.FTZ R63, R42, R63, !PT ;  /* 0x0000003f2a3f7209 */ /* 0x001fe40007810000 */
[----:B------:R-:W-:Y:S02]  /*f9c0*/  FSEL R47, R47, -INF , P6 ;  /* 0xff8000002f2f7808 */ /* 0x000fe40003000000 */
[----:B------:R-:W-:Y:S01]  /*f9d0*/  FSEL R49, R49, -INF , P5 ;  /* 0xff80000031317808 */ /* 0x000fe20002800000 */
[----:B------:R-:W0:Y:S01]  /*f9e0*/  SHFL.BFLY PT, R42, R63, 0x1, 0x1f ;  /* 0x0c201f003f2a7f89 */ /* 0x000e2200000e0000 */
[----:B------:R-:W-:-:S02]  /*f9f0*/  ISETP.GT.AND P6, PT, R55, 0x48, PT ;  /* 0x000000483700780c */ /* 0x000fc40003fc4270 */
[C---:B------:R-:W-:Y:S02]  /*fa00*/  ISETP.GT.AND P5, PT, R55.reuse, 0x49, PT ;  /* 0x000000493700780c */ /* 0x040fe40003fa4270 */
[----:B------:R-:W-:Y:S02]  /*fa10*/  FSEL R62, R62, -INF , P6 ;  /* 0xff8000003e3e7808 */ /* 0x000fe40003000000 */
[----:B-1----:R-:W-:Y:S02]  /*fa20*/  FSEL R84, R84, -INF , P5 ;  /* 0xff80000054547808 */ /* 0x002fe40002800000 */
[C---:B------:R-:W-:Y:S02]  /*fa30*/  ISETP.GT.AND P6, PT, R55.reuse, 0x59, PT ;  /* 0x000000593700780c */ /* 0x040fe40003fc4270 */
[----:B------:R-:W-:Y:S02]  /*fa40*/  ISETP.GT.AND P5, PT, R55, 0x60, PT ;  /* 0x000000603700780c */ /* 0x000fe40003fa4270 */
[----:B------:R-:W-:-:S02]  /*fa50*/  FSEL R71, R71, -INF , P6 ;  /* 0xff80000047477808 */ /* 0x000fc40003000000 */
[----:B------:R-:W-:Y:S02]  /*fa60*/  FSEL R74, R74, -INF , P5 ;  /* 0xff8000004a4a7808 */ /* 0x000fe40002800000 */
[C---:B------:R-:W-:Y:S02]  /*fa70*/  ISETP.GT.AND P6, PT, R55.reuse, 0x70, PT ;  /* 0x000000703700780c */ /* 0x040fe40003fc4270 */
[----:B------:R-:W-:Y:S02]  /*fa80*/  ISETP.GT.AND P5, PT, R55, 0x71, PT ;  /* 0x000000713700780c */ /* 0x000fe40003fa4270 */
[----:B--2---:R-:W-:Y:S02]  /*fa90*/  FSEL R82, R82, -INF , P6 ;  /* 0xff80000052527808 */ /* 0x004fe40003000000 */
[----:B---3--:R-:W-:Y:S02]  /*faa0*/  FSEL R83, R83, -INF , P5 ;  /* 0xff80000053537808 */ /* 0x008fe40002800000 */
[----:B0-----:R-:W-:Y:S01]  /*fab0*/  FMNMX.FTZ R63, R63, R42, !PT ;  /* 0x0000002a3f3f7209 */ /* 0x001fe20007810000 */
[----:B------:R-:W-:-:S03]  /*fac0*/  IMAD.U32 R42, RZ, RZ, UR4 ;  /* 0x00000004ff2a7e24 */ /* 0x000fc6000f8e00ff */
[C---:B------:R-:W-:Y:S01]  /*fad0*/  FSETP.NEU.FTZ.AND P0, PT, R63.reuse, -INF , PT ;  /* 0xff8000003f00780b */ /* 0x040fe20003f1d000 */
[----:B------:R-:W-:-:S05]  /*fae0*/  FFMA.FTZ R86, R63, R42, -8 ;  /* 0xc10000003f567423 */ /* 0x000fca000001002a */
[----:B------:R-:W-:Y:S02]  /*faf0*/  FSEL R87, R86, RZ, P0 ;  /* 0x000000ff56577208 */ /* 0x000fe40000000000 */
[----:B------:R0:W1:Y:S03]  /*fb00*/  MUFU.TANH R86, R136 ;  /* 0x0000008800567308 */ /* 0x0000660000002400 */
[----:B------:R-:W-:-:S01]  /*fb10*/  FFMA.FTZ R137, R28, R42, -R87 ;  /* 0x0000002a1c897223 */ /* 0x000fc20000010857 */
[----:B------:R-:W-:Y:S01]  /*fb20*/  FSEL R28, R25, -INF , P3 ;  /* 0xff800000191c7808 */ /* 0x000fe20001800000 */
[----:B------:R-:W-:-:S01]  /*fb30*/  FFMA.FTZ R8, R8, R42, -R87 ;  /* 0x0000002a08087223 */ /* 0x000fc20000010857 */
[----:B------:R-:W-:Y:S01]  /*fb40*/  ISETP.GT.AND P3, PT, R55, 0x19, PT ;  /* 0x000000193700780c */ /* 0x000fe20003f64270 */
[----:B------:R-:W-:-:S01]  /*fb50*/  FFMA.FTZ R12, R12, R42, -R87 ;  /* 0x0000002a0c0c7223 */ /* 0x000fc20000010857 */
[----:B------:R-:W-:Y:S01]  /*fb60*/  MUFU.EX2 R25, R137 ;  /* 0x0000008900197308 */ /* 0x000fe20000000800 */
[----:B0-----:R-:W-:-:S01]  /*fb70*/  FFMA.FTZ R136, R27, R42, -R87 ;  /* 0x0000002a1b887223 */ /* 0x001fc20000010857 */
[----:B------:R-:W-:Y:S01]  /*fb80*/  FSEL R27, R9, -INF , P2 ;  /* 0xff800000091b7808 */ /* 0x000fe20001000000 */
[----:B------:R-:W-:-:S01]  /*fb90*/  FFMA.FTZ R24, R24, R42, -R87 ;  /* 0x0000002a18187223 */ /* 0x000fc20000010857 */
[----:B------:R-:W-:Y:S01]  /*fba0*/  ISETP.GT.AND P2, PT, R55, 0x11, PT ;  /* 0x000000113700780c */ /* 0x000fe20003f44270 */
[----:B------:R-:W-:-:S01]  /*fbb0*/  FFMA.FTZ R30, R30, R42, -R87 ;  /* 0x0000002a1e1e7223 */ /* 0x000fc20000010857 */
[----:B------:R-:W-:Y:S01]  /*fbc0*/  FSEL R35, R35, -INF , P3 ;  /* 0xff80000023237808 */ /* 0x000fe20001800000 */
[----:B------:R-:W-:-:S01]  /*fbd0*/  FFMA.FTZ R32, R32, R42, -R87 ;  /* 0x0000002a20207223 */ /* 0x000fc20000010857 */
[----:B------:R0:W-:Y:S01]  /*fbe0*/  MUFU.EX2 R9, R136 ;  /* 0x0000008800097308 */ /* 0x0001e20000000800 */
[----:B------:R-:W-:Y:S01]  /*fbf0*/  FSEL R31, R31, -INF , P2 ;  /* 0xff8000001f1f7808 */ /* 0x000fe20001000000 */
[-CC-:B------:R-:W-:Y:S01]  /*fc00*/  FFMA.FTZ R34, R34, R42.reuse, -R87.reuse ;  /* 0x0000002a22227223 */ /* 0x180fe20000010857 */
[C---:B------:R-:W-:Y:S01]  /*fc10*/  ISETP.GT.AND P2, PT, R55.reuse, 0x28, PT ;  /* 0x000000283700780c */ /* 0x040fe20003f44270 */
[-CC-:B------:R-:W-:Y:S01]  /*fc20*/  FFMA.FTZ R36, R36, R42.reuse, -R87.reuse ;  /* 0x0000002a24247223 */ /* 0x180fe20000010857 */
[----:B------:R-:W-:Y:S01]  /*fc30*/  ISETP.GT.AND P3, PT, R55, 0x30, PT ;  /* 0x000000303700780c */ /* 0x000fe20003f64270 */
[-CC-:B------:R-:W-:Y:S01]  /*fc40*/  FFMA.FTZ R38, R38, R42.reuse, -R87.reuse ;  /* 0x0000002a26267223 */ /* 0x180fe20000010857 */
[----:B------:R-:W-:Y:S01]  /*fc50*/  FSEL R41, R41, -INF , P2 ;  /* 0xff80000029297808 */ /* 0x000fe20001000000 */
[--C-:B------:R-:W-:Y:S01]  /*fc60*/  FFMA.FTZ R40, R40, R42, -R87.reuse ;  /* 0x0000002a28287223 */ /* 0x100fe20000010857 */
[----:B0-----:R-:W-:Y:S01]  /*fc70*/  FMNMX.FTZ R136, R27, R20, !PT ;  /* 0x000000141b887209 */ /* 0x001fe20007810000 */
[-CC-:B------:R-:W-:Y:S01]  /*fc80*/  FFMA.FTZ R64, R64, R42.reuse, -R87.reuse ;  /* 0x0000002a40407223 */ /* 0x180fe20000010857 */
[----:B------:R-:W-:Y:S01]  /*fc90*/  FSEL R45, R45, -INF , P3 ;  /* 0xff8000002d2d7808 */ /* 0x000fe20001800000 */
[--C-:B------:R-:W-:Y:S01]  /*fca0*/  FFMA.FTZ R44, R44, R42, -R87.reuse ;  /* 0x0000002a2c2c7223 */ /* 0x100fe20000010857 */
[----:B------:R-:W-:Y:S01]  /*fcb0*/  FMNMX.FTZ R136, R13, R136, !PT ;  /* 0x000000880d887209 */ /* 0x000fe20007810000 */
[-CC-:B------:R-:W-:Y:S01]  /*fcc0*/  FFMA.FTZ R46, R46, R42.reuse, -R87.reuse ;  /* 0x0000002a2e2e7223 */ /* 0x180fe20000010857 */
[----:B------:R-:W-:Y:S01]  /*fcd0*/  ISETP.GT.AND P2, PT, R55, 0x39, PT ;  /* 0x000000393700780c */ /* 0x000fe20003f44270 */
[--C-:B------:R-:W-:Y:S01]  /*fce0*/  FFMA.FTZ R48, R48, R42, -R87.reuse ;  /* 0x0000002a30307223 */ /* 0x100fe20000010857 */
[----:B------:R-:W-:Y:S01]  /*fcf0*/  FMNMX.FTZ R136, R28, R136, !PT ;  /* 0x000000881c887209 */ /* 0x000fe20007810000 */
        /* <DEDUP_REMOVED lines=16> */
[----:B------:R-:W-:Y:S01]  /*fe00*/  FFMA.FTZ R81, R81, R42, -R87 ;  /* 0x0000002a51517223 */ /* 0x000fe20000010857 */
[----:B------:R-:W-:Y:S01]  /*fe10*/  FSEL R66, R66, -INF , P2 ;  /* 0xff80000042427808 */ /* 0x000fe20001000000 */
[----:B------:R-:W-:Y:S01]  /*fe20*/  MUFU.EX2 R8, R8 ;  /* 0x0000000800087308 */ /* 0x000fe20000000800 */
[----:B------:R-:W-:-:S02]  /*fe30*/  FMNMX.FTZ R136, R35, R136, !PT ;  /* 0x0000008823887209 */ /* 0x000fc40007810000 */
[----:B------:R-:W-:Y:S02]  /*fe40*/  ISETP.GT.AND P3, PT, R55, 0x58, PT ;  /* 0x000000583700780c */ /* 0x000fe40003f64270 */
[----:B------:R-:W-:Y:S02]  /*fe50*/  FMNMX.FTZ R136, R37, R136, !PT ;  /* 0x0000008825887209 */ /* 0x000fe40007810000 */
[----:B------:R-:W-:Y:S01]  /*fe60*/  FSEL R70, R70, -INF , P3 ;  /* 0xff80000046467808 */ /* 0x000fe20001800000 */
[----:B------:R-:W-:Y:S01]  /*fe70*/  MUFU.EX2 R12, R12 ;  /* 0x0000000c000c7308 */ /* 0x000fe20000000800 */
[----:B------:R-:W-:Y:S02]  /*fe80*/  FMNMX.FTZ R137, R39, R136, !PT ;  /* 0x0000008827897209 */ /* 0x000fe40007810000 */
[----:B------:R-:W-:Y:S02]  /*fe90*/  FSEL R136, R43, -INF , P4 ;  /* 0xff8000002b887808 */ /* 0x000fe40002000000 */
[----:B------:R-:W-:-:S02]  /*fea0*/  FMNMX.FTZ R137, R41, R137, !PT ;  /* 0x0000008929897209 */ /* 0x000fc40007810000 */
[----:B------:R-:W-:Y:S01]  /*feb0*/  ISETP.GT.AND P4, PT, R55, 0x40, PT ;  /* 0x000000403700780c */ /* 0x000fe20003f84270 */
[----:B------:R-:W-:Y:S01]  /*fec0*/  MUFU.EX2 R24, R24 ;  /* 0x0000001800187308 */ /* 0x000fe20000000800 */
[----:B------:R-:W-:Y:S02]  /*fed0*/  FMNMX.FTZ R137, R136, R137, !PT ;  /* 0x0000008988897209 */ /* 0x000fe40007810000 */
[----:B------:R-:W-:Y:S02]  /*fee0*/  FSEL R53, R53, -INF , P4 ;  /* 0xff80000035357808 */ /* 0x000fe40002000000 */
[----:B------:R-:W-:Y:S02]  /*fef0*/  FMNMX.FTZ R137, R45, R137, !PT ;  /* 0x000000892d897209 */ /* 0x000fe40007810000 */
[----:B------:R-:W-:Y:S01]  /*ff00*/  ISETP.GT.AND P4, PT, R55, 0x51, PT ;  /* 0x000000513700780c */ /* 0x000fe20003f84270 */
[----:B------:R-:W-:Y:S01]  /*ff10*/  MUFU.EX2 R30, R30 ;  /* 0x0000001e001e7308 */ /* 0x000fe20000000800 */
[----:B------:R-:W-:-:S02]  /*ff20*/  FMNMX.FTZ R137, R47, R137, !PT ;  /* 0x000000892f897209 */ /* 0x000fc40007810000 */
[----:B------:R-:W-:Y:S02]  /*ff30*/  FSEL R67, R67, -INF , P4 ;  /* 0xff80000043437808 */ /* 0x000fe40002000000 */
[----:B------:R-:W-:Y:S02]  /*ff40*/  FMNMX.FTZ R137, R49, R137, !PT ;  /* 0x0000008931897209 */ /* 0x000fe40007810000 */
[----:B------:R-:W-:Y:S01]  /*ff50*/  ISETP.GT.AND P2, PT, R55, 0x61, PT ;  /* 0x000000613700780c */ /* 0x000fe20003f44270 */
[----:B------:R-:W-:Y:S01]  /*ff60*/  MUFU.EX2 R32, R32 ;  /* 0x0000002000207308 */ /* 0x000fe20000000800 */
[----:B------:R-:W-:Y:S02]  /*ff70*/  FMNMX.FTZ R137, R51, R137, !PT ;  /* 0x0000008933897209 */ /* 0x000fe40007810000 */
[----:B------:R-:W-:Y:S02]  /*ff80*/  ISETP.GT.AND P4, PT, R55, 0x68, PT ;  /* 0x000000683700780c */ /* 0x000fe40003f84270 */
[----:B------:R-:W-:-:S02]  /*ff90*/  FMNMX.FTZ R137, R53, R137, !PT ;  /* 0x0000008935897209 */ /* 0x000fc40007810000 */
[----:B------:R-:W-:Y:S01]  /*ffa0*/  FSEL R75, R75, -INF , P2 ;  /* 0xff8000004b4b7808 */ /* 0x000fe20001000000 */
[----:B------:R-:W-:Y:S01]  /*ffb0*/  MUFU.EX2 R34, R34 ;  /* 0x0000002200227308 */ /* 0x000fe20000000800 */
[----:B------:R-:W-:Y:S02]  /*ffc0*/  FMNMX.FTZ R137, R56, R137, !PT ;  /* 0x0000008938897209 */ /* 0x000fe40007810000 */
[----:B------:R-:W-:Y:S02]  /*ffd0*/  ISETP.GT.AND P3, PT, R55, 0x69, PT ;  /* 0x000000693700780c */ /* 0x000fe40003f64270 */
[----:B------:R-:W-:Y:S02]  /*ffe0*/  FMNMX.FTZ R137, R62, R137, !PT ;  /* 0x000000893e897209 */ /* 0x000fe40007810000 */
[----:B------:R-:W-:Y:S01]  /*fff0*/  FSEL R78, R78, -INF , P4 ;  /* 0xff8000004e4e7808 */ /* 0x000fe20002000000 */
[----:B------:R-:W-:Y:S01]  /*10000*/  MUFU.EX2 R36, R36 ;  /* 0x0000002400247308 */ /* 0x000fe20000000800 */
[----:B------:R-:W-:-:S02]  /*10010*/  FMNMX.FTZ R137, R84, R137, !PT ;  /* 0x0000008954897209 */ /* 0x000fc40007810000 */
[----:B------:R-:W-:Y:S02]  /*10020*/  FSEL R79, R79, -INF , P3 ;  /* 0xff8000004f4f7808 */ /* 0x000fe40001800000 */
[----:B------:R-:W-:Y:S02]  /*10030*/  FMNMX.FTZ R137, R66, R137, !PT ;  /* 0x0000008942897209 */ /* 0x000fe40007810000 */
[----:B------:R-:W-:Y:S01]  /*10040*/  ISETP.GT.AND P2, PT, R55, 0x78, PT ;  /* 0x000000783700780c */ /* 0x000fe20003f44270 */
[----:B------:R-:W-:Y:S01]  /*10050*/  MUFU.EX2 R38, R38 ;  /* 0x0000002600267308 */ /* 0x000fe20000000800 */
[----:B------:R-:W-:Y:S02]  /*10060*/  FMNMX.FTZ R137, R67, R137, !PT ;  /* 0x0000008943897209 */ /* 0x000fe40007810000 */
[----:B------:R-:W-:Y:S01]  /*10070*/  ISETP.GT.AND P4, PT, R55, 0x79, PT ;  /* 0x000000793700780c */ /* 0x000fe20003f84270 */
[----:B------:R-:W-:-:S01]  /*10080*/  FFMA.FTZ R55, R57, R42, -R87 ;  /* 0x0000002a39377223 */ /* 0x000fc20000010857 */
[----:B------:R-:W-:Y:S01]  /*10090*/  FMNMX.FTZ R137, R70, R137, !PT ;  /* 0x0000008946897209 */ /* 0x000fe20007810000 */
[----:B------:R-:W-:-:S01]  /*100a0*/  FFMA.FTZ R57, R58, R42, -R87 ;  /* 0x0000002a3a397223 */ /* 0x000fc20000010857 */
[----:B----4-:R-:W-:Y:S01]  /*100b0*/  FSEL R85, R85, -INF , P2 ;  /* 0xff80000055557808 */ /* 0x010fe20001000000 */
[----:B------:R-:W-:-:S01]  /*100c0*/  FFMA.FTZ R58, R59, R42, -R87 ;  /* 0x0000002a3b3a7223 */ /* 0x000fc20000010857 */
[----:B------:R-:W-:Y:S01]  /*100d0*/  FMNMX.FTZ R137, R71, R137, !PT ;  /* 0x0000008947897209 */ /* 0x000fe20007810000 */
[----:B------:R-:W-:-:S01]  /*100e0*/  FFMA.FTZ R59, R60, R42, -R87 ;  /* 0x0000002a3c3b7223 */ /* 0x000fc20000010857 */
[----:B-1----:R-:W-:Y:S01]  /*100f0*/  FSEL R86, R86, -INF , P4 ;  /* 0xff80000056567808 */ /* 0x002fe20002000000 */
[----:B------:R-:W-:-:S01]  /*10100*/  FFMA.FTZ R60, R61, R42, -R87 ;  /* 0x0000002a3d3c7223 */ /* 0x000fc20000010857 */
[----:B------:R-:W-:Y:S01]  /*10110*/  FMNMX.FTZ R137, R74, R137, !PT ;  /* 0x000000894a897209 */ /* 0x000fe20007810000 */
[----:B------:R-:W-:-:S01]  /*10120*/  FFMA.FTZ R61, R65, R42, -R87 ;  /* 0x0000002a413d7223 */ /* 0x000fc20000010857 */
[-CC-:B------:R-:W-:Y:S01]  /*10130*/  FFMA.FTZ R65, R77, R42.reuse, -R87.reuse ;  /* 0x0000002a4d417223 */ /* 0x180fe20000010857 */
[----:B------:R-:W-:-:S01]  /*10140*/  FFMA.FTZ R87, R80, R42, -R87 ;  /* 0x0000002a50577223 */ /* 0x000fc20000010857 */
        /* <DEDUP_REMOVED lines=21> */
[----:B0-----:R-:W-:-:S02]  /*102a0*/  FMNMX.FTZ R43, R43, R77, !PT ;  /* 0x0000004d2b2b7209 */ /* 0x001fc40007810000 */
[----:B------:R-:W-:Y:S02]  /*102b0*/  FSEL R77, R63, RZ, P0 ;  /* 0x000000ff3f4d7208 */ /* 0x000fe40000000000 */
[C---:B------:R-:W-:Y:S01]  /*102c0*/  FSETP.NEU.FTZ.AND P0, PT, R43.reuse, -INF , PT ;  /* 0xff8000002b00780b */ /* 0x040fe20003f1d000 */
[----:B------:R-:W-:Y:S02]  /*102d0*/  FFMA.FTZ R80, R43, R42, -8 ;  /* 0xc10000002b507423 */ /* 0x000fe4000001002a */
[----:B------:R-:W-:-:S01]  /*102e0*/  FADD.FTZ R77, -R77, R15 ;  /* 0x0000000f4d4d7221 */ /* 0x000fc20000010100 */
[----:B------:R-:W-:Y:S02]  /*102f0*/  MUFU.EX2 R59, R59 ;  /* 0x0000003b003b7308 */ /* 0x000fe40000000800 */
[----:B------:R-:W-:Y:S01]  /*10300*/  FSEL R15, R80, RZ, P0 ;  /* 0x000000ff500f7208 */ /* 0x000fe20000000000 */
[----:B------:R-:W-:-:S04]  /*10310*/  FMUL.FTZ R77, R77, R42 ;  /* 0x0000002a4d4d7220 */ /* 0x000fc80000410000 */
[-CC-:B------:R-:W-:Y:S01]  /*10320*/  FFMA.FTZ R80, R136, R42.reuse, -R15.reuse ;  /* 0x0000002a88507223 */ /* 0x180fe2000001080f */
[----:B------:R-:W-:Y:S01]  /*10330*/  FSEL R136, R43, RZ, P0 ;  /* 0x000000ff2b887208 */ /* 0x000fe20000000000 */
[-CC-:B------:R-:W-:Y:S01]  /*10340*/  FFMA.FTZ R27, R27, R42.reuse, -R15.reuse ;  /* 0x0000002a1b1b7223 */ /* 0x180fe2000001080f */
[----:B------:R-:W-:-:S01]  /*10350*/  FFMA.FTZ R13, R13, R42, -R15 ;  /* 0x0000002a0d0d7223 */ /* 0x000fc2000001080f */
[----:B------:R-:W0:Y:S01]  /*10360*/  MUFU.EX2 R77, R77 ;  /* 0x0000004d004d7308 */ /* 0x000e220000000800 */
[----:B------:R-:W-:-:S01]  /*10370*/  FFMA.FTZ R28, R28, R42, -R15 ;  /* 0x0000002a1c1c7223 */ /* 0x000fc2000001080f */
[----:B------:R-:W-:Y:S01]  /*10380*/  FADD.FTZ R136, -R136, R20 ;  /* 0x0000001488887221 */ /* 0x000fe20000010100 */
[----:B------:R-:W-:-:S01]  /*10390*/  FFMA.FTZ R26, R26, R42, -R15 ;  /* 0x0000002a1a1a7223 */ /* 0x000fc2000001080f */
[-CC-:B------:R-:W-:Y:S01]  /*103a0*/  FFMA.FTZ R29, R29, R42.reuse, -R15.reuse ;  /* 0x0000002a1d1d7223 */ /* 0x180fe2000001080f */
[----:B------:R-:W-:-:S01]  /*103b0*/  FFMA.FTZ R31, R31, R42, -R15 ;  /* 0x0000002a1f1f7223 */ /* 0x000fc2000001080f */
[-C--:B------:R-:W-:Y:S01]  /*103c0*/  FMUL.FTZ R20, R136, R42.reuse ;  /* 0x0000002a88147220 */ /* 0x080fe20000410000 */
        /* <DEDUP_REMOVED lines=10> */
[----:B0-----:R-:W-:-:S01]  /*10470*/  FFMA.FTZ R3, R77, R3, R8 ;  /* 0x000000034d037223 */ /* 0x001fc20000010008 */
[-CC-:B------:R-:W-:Y:S01]  /*10480*/  FFMA.FTZ R51, R51, R42.reuse, -R15.reuse ;  /* 0x0000002a33337223 */ /* 0x180fe2000001080f */
[----:B------:R-:W-:-:S01]  /*10490*/  FFMA.FTZ R53, R53, R42, -R15 ;  /* 0x0000002a35357223 */ /* 0x000fc2000001080f */
[----:B------:R-:W-:Y:S01]  /*104a0*/  FFMA.FTZ R56, R56, R42, -R15 ;  /* 0x0000002a38387223 */ /* 0x000fe2000001080f */
[----:B------:R-:W-:-:S01]  /*104b0*/  FADD.FTZ R3, R12, R3 ;  /* 0x000000030c037221 */ /* 0x000fc20000010000 */
[-CC-:B------:R-:W-:Y:S01]  /*104c0*/  FFMA.FTZ R62, R62, R42.reuse, -R15.reuse ;  /* 0x0000002a3e3e7223 */ /* 0x180fe2000001080f */
[----:B------:R-:W-:-:S01]  /*104d0*/  FFMA.FTZ R84, R84, R42, -R15 ;  /* 0x0000002a54547223 */ /* 0x000fc2000001080f */
[----:B------:R-:W0:Y:S01]  /*104e0*/  MUFU.EX2 R13, R13 ;  /* 0x0000000d000d7308 */ /* 0x000e220000000800 */
[----:B------:R-:W-:-:S01]  /*104f0*/  FADD.FTZ R3, R24, R3 ;  /* 0x0000000318037221 */ /* 0x000fc20000010000 */
[-CC-:B------:R-:W-:Y:S01]  /*10500*/  FFMA.FTZ R66, R66, R42.reuse, -R15.reuse ;  /* 0x0000002a42427223 */ /* 0x180fe2000001080f */
[----:B------:R-:W-:-:S01]  /*10510*/  FFMA.FTZ R67, R67, R42, -R15 ;  /* 0x0000002a43437223 */ /* 0x000fc2000001080f */
[----:B------:R-:W-:Y:S01]  /*10520*/  FFMA.FTZ R70, R70, R42, -R15 ;  /* 0x0000002a46467223 */ /* 0x000fe2000001080f */
[----:B------:R-:W-:-:S01]  /*10530*/  FADD.FTZ R3, R9, R3 ;  /* 0x0000000309037221 */ /* 0x000fc20000010000 */
[-CC-:B------:R-:W-:Y:S01]  /*10540*/  FFMA.FTZ R71, R71, R42.reuse, -R15.reuse ;  /* 0x0000002a47477223 */ /* 0x180fe2000001080f */
[----:B------:R-:W-:-:S01]  /*10550*/  FFMA.FTZ R74, R74, R42, -R15 ;  /* 0x0000002a4a4a7223 */ /* 0x000fc2000001080f */
[----:B------:R-:W2:Y:S01]  /*10560*/  MUFU.EX2 R28, R28 ;  /* 0x0000001c001c7308 */ /* 0x000ea20000000800 */
[----:B-1----:R-:W-:-:S01]  /*10570*/  FFMA.FTZ R0, R20, R0, R27 ;  /* 0x0000000014007223 */ /* 0x002fc2000001001b */
[----:B------:R-:W-:Y:S01]  /*10580*/  FADD.FTZ R3, R25, R3 ;  /* 0x0000000319037221 */ /* 0x000fe20000010000 */
[----:B------:R-:W-:-:S01]  /*10590*/  FFMA.FTZ R75, R75, R42, -R15 ;  /* 0x0000002a4b4b7223 */ /* 0x000fc2000001080f */
[-CC-:B------:R-:W-:Y:S01]  /*105a0*/  FFMA.FTZ R78, R78, R42.reuse, -R15.reuse ;  /* 0x0000002a4e4e7223 */ /* 0x180fe2000001080f */
[----:B------:R-:W-:-:S01]  /*105b0*/  FFMA.FTZ R79, R79, R42, -R15 ;  /* 0x0000002a4f4f7223 */ /* 0x000fc2000001080f */
[----:B------:R-:W-:Y:S01]  /*105c0*/  FADD.FTZ R3, R30, R3 ;  /* 0x000000031e037221 */ /* 0x000fe20000010000 */
[----:B------:R-:W-:-:S01]  /*105d0*/  FFMA.FTZ R82, R82, R42, -R15 ;  /* 0x0000002a52527223 */ /* 0x000fc2000001080f */
[----:B------:R-:W1:Y:S01]  /*105e0*/  MUFU.EX2 R26, R26 ;  /* 0x0000001a001a7308 */ /* 0x000e620000000800 */
[----:B0-----:R-:W-:-:S01]  /*105f0*/  FADD.FTZ R0, R13, R0 ;  /* 0x000000000d007221 */ /* 0x001fc20000010000 */
[----:B------:R-:W-:Y:S01]  /*10600*/  FADD.FTZ R3, R32, R3 ;  /* 0x0000000320037221 */ /* 0x000fe20000010000 */
[----:B------:R-:W-:-:S01]  /*10610*/  FFMA.FTZ R83, R83, R42, -R15 ;  /* 0x0000002a53537223 */ /* 0x000fc2000001080f */
[-C--:B------:R-:W-:Y:S01]  /*10620*/  FFMA.FTZ R85, R85, R42.reuse, -R15 ;  /* 0x0000002a55557223 */ /* 0x080fe2000001080f */
[----:B------:R-:W-:Y:S01]  /*10630*/  ISETP.NE.AND P0, PT, R140, RZ, PT ;  /* 0x000000ff8c00720c */ /* 0x000fe20003f05270 */
[----:B------:R-:W-:Y:S01]  /*10640*/  FADD.FTZ R3, R34, R3 ;  /* 0x0000000322037221 */ /* 0x000fe20000010000 */
[----:B------:R-:W-:-:S01]  /*10650*/  FFMA.FTZ R15, R86, R42, -R15 ;  /* 0x0000002a560f7223 */ /* 0x000fc2000001080f */
[----:B------:R-:W0:Y:S01]  /*10660*/  MUFU.EX2 R29, R29 ;  /* 0x0000001d001d7308 */ /* 0x000e220000000800 */
[----:B--2---:R-:W-:-:S01]  /*10670*/  FADD.FTZ R0, R28, R0 ;  /* 0x000000001c007221 */ /* 0x004fc20000010000 */
[----:B------:R-:W-:-:S04]  /*10680*/  FADD.FTZ R3, R36, R3 ;  /* 0x0000000324037221 */ /* 0x000fc80000010000 */
[----:B------:R-:W-:Y:S02]  /*10690*/  FADD.FTZ R3, R38, R3 ;  /* 0x0000000326037221 */ /* 0x000fe40000010000 */
[----:B------:R-:W2:Y:S01]  /*106a0*/  MUFU.EX2 R31, R31 ;  /* 0x0000001f001f7308 */ /* 0x000ea20000000800 */
[----:B-1----:R-:W-:-:S01]  /*106b0*/  FADD.FTZ R0, R26, R0 ;  /* 0x000000001a007221 */ /* 0x002fc20000010000 */
[----:B------:R-:W-:Y:S01]  /*106c0*/  FADD.FTZ R3, R40, R3 ;  /* 0x0000000328037221 */ /* 0x000fe20000010000 */
[----:B------:R-:W-:-:S03]  /*106d0*/  @!P0 VIADD R14, R14, 0x19c40 ;  /* 0x00019c400e0e8836 */ /* 0x000fc60000000000 */
[----:B------:R-:W-:Y:S02]  /*106e0*/  FADD.FTZ R3, R64, R3 ;  /* 0x0000000340037221 */ /* 0x000fe40000010000 */
[----:B------:R-:W1:Y:S01]  /*106f0*/  MUFU.EX2 R33, R33 ;  /* 0x0000002100217308 */ /* 0x000e620000000800 */
[----:B0-----:R-:W-:-:S01]  /*10700*/  FADD.FTZ R0, R29, R0 ;  /* 0x000000001d007221 */ /* 0x001fc20000010000 */
[----:B------:R-:W-:Y:S01]  /*10710*/  FADD.FTZ R3, R44, R3 ;  /* 0x000000032c037221 */ /* 0x000fe20000010000 */
[----:B------:R-:W-:-:S03]  /*10720*/  @!P0 PRMT R14, RZ, 0x654, R14 ;  /* 0x00000654ff0e8816 */ /* 0x000fc6000000000e */
[----:B------:R-:W-:Y:S01]  /*10730*/  FADD.FTZ R3, R46, R3 ;  /* 0x000000032e037221 */ /* 0x000fe20000010000 */
[----:B------:R0:W-:Y:S01]  /*10740*/  @!P0 SYNCS.ARRIVE.TRANS64.RED.A1T0 RZ, [R14+URZ], RZ ;  /* 0x000000ff0eff89a7 */ /* 0x0001e2000810043f */
        /* <DEDUP_REMOVED lines=9> */
[----:B---3--:R-:W-:-:S01]  /*107e0*/  FADD.FTZ R0, R35, R0 ;  /* 0x0000000023007221 */ /* 0x008fc20000010000 */
[----:B------:R-:W-:-:S04]  /*107f0*/  FADD.FTZ R3, R55, R3 ;  /* 0x0000000337037221 */ /* 0x000fc80000010000 */
[----:B------:R-:W-:Y:S02]  /*10800*/  FADD.FTZ R3, R57, R3 ;  /* 0x0000000339037221 */ /* 0x000fe40000010000 */
[----:B------:R-:W3:Y:S01]  /*10810*/  MUFU.EX2 R41, R41 ;  /* 0x0000002900297308 */ /* 0x000ee20000000800 */
[----:B--2---:R-:W-:-:S01]  /*10820*/  FADD.FTZ R0, R37, R0 ;  /* 0x0000000025007221 */ /* 0x004fc20000010000 */
[----:B------:R-:W-:-:S04]  /*10830*/  FADD.FTZ R3, R58, R3 ;  /* 0x000000033a037221 */ /* 0x000fc80000010000 */
[----:B------:R-:W-:Y:S02]  /*10840*/  FADD.FTZ R3, R59, R3 ;  /* 0x000000033b037221 */ /* 0x000fe40000010000 */
        /* <DEDUP_REMOVED lines=64> */
[----:B0-----:R-:W-:Y:S06]  /*10c50*/  @!P1 BRA `(.L_x_1960) ;  /* 0x0000000000049947 */ /* 0x001fec0003800000 */
[----:B------:R-:W-:Y:S01]  /*10c60*/  BPT.TRAP 0x1 ;  /* 0x000000040000795c */ /* 0x000fe20000300000 */
.L_x_1960:
[----:B------:R-:W2:Y:S01]  /*10c70*/  LDL R14, [R1+0x10] ;  /* 0x00001000010e7983 */ /* 0x000ea20000100800 */
[----:B------:R-:W-:Y:S01]  /*10c80*/  ISETP.GT.AND P0, PT, R21, R155, PT ;  /* 0x0000009b1500720c */ /* 0x000fe20003f04270 */
[----:B------:R-:W-:Y:S01]  /*10c90*/  VIADD R152, R152, 0x19c60 ;  /* 0x00019c6098987836 */ /* 0x000fe20000000000 */
        /* <DEDUP_REMOVED lines=83> */
[----:B------:R-:W-:Y:S02]  /*111d0*/  IMAD.MOV.U32 R9, RZ, RZ, R22 ;  /* 0x000000ffff097224 */ /* 0x000fe400078e0016 */
[----:B------:R-:W-:Y:S01]  /*111e0*/  IMAD.MOV.U32 R8, RZ, RZ, R18 ;  /* 0x000000ffff087224 */ /* 0x000fe200078e0012 */
[----:B--2---:R-:W-:-:S04]  /*111f0*/  PRMT R152, R14, 0x654, R152 ;  /* 0x000006540e987816 */ /* 0x004fc80000000098 */
[----:B------:R0:W-:Y:S01]  /*11200*/  SYNCS.ARRIVE.TRANS64.RED.A1T0 RZ, [R152+URZ], RZ ;  /* 0x000000ff98ff79a7 */ /* 0x0001e2000810043f */
[----:B------:R-:W-:Y:S05]  /*11210*/  @P0 BRA `(.L_x_1961) ;  /* 0xffffffd000840947 */ /* 0x000fea000383ffff */
[----:B------:R-:W-:Y:S05]  /*11220*/  BSYNC B1 ;  /* 0x0000000000017941 */ /* 0x000fea0003800000 */
.L_x_1949:
[----:B------:R-:W-:Y:S05]  /*11230*/  BSYNC B0 ;  /* 0x0000000000007941 */ /* 0x000fea0003800000 */
.L_x_1948:
[----:B------:R-:W-:Y:S01]  /*11240*/  ISETP.GE.AND P0, PT, R21, RZ, PT ;  /* 0x000000ff1500720c */ /* 0x000fe20003f06270 */
[----:B------:R-:W-:-:S12]  /*11250*/  BSSY B0, `(.L_x_1962) ;  /* 0x0000254000007945 */ /* 0x000fd80003800000 */
[----:B------:R-:W-:Y:S05]  /*11260*/  @!P0 BRA `(.L_x_1963) ;  /* 0x0000002400488947 */ /* 0x000fea0003800000 */
[----:B------:R-:W-:Y:S01]  /*11270*/  IMAD.MOV.U32 R15, RZ, RZ, R43 ;  /* 0x000000ffff0f7224 */ /* 0x000fe200078e002b */
[----:B------:R-:W-:Y:S01]  /*11280*/  MOV R14, R63 ;  /* 0x0000003f000e7202 */ /* 0x000fe20000000f00 */
[----:B------:R-:W-:Y:S02]  /*11290*/  IMAD.MOV.U32 R9, RZ, RZ, R22 ;  /* 0x000000ffff097224 */ /* 0x000fe400078e0016 */
[----:B------:R-:W-:-:S07]  /*112a0*/  IMAD.MOV.U32 R8, RZ, RZ, R18 ;  /* 0x000000ffff087224 */ /* 0x000fce00078e0012 */
.L_x_1975:
[----:B------:R-:W-:-:S05]  /*112b0*/  VIADD R18, R8, 0x1 ;  /* 0x0000000108127836 */ /* 0x000fca0000000000 */
[----:B------:R-:W-:-:S04]  /*112c0*/  ISETP.NE.AND P0, PT, R18, 0x2, PT ;  /* 0x000000021200780c */ /* 0x000fc80003f05270 */
[----:B------:R-:W-:Y:S02]  /*112d0*/  SEL R22, RZ, 0x1, P0 ;  /* 0x00000001ff167807 */ /* 0x000fe40000000000 */
[----:B------:R-:W-:Y:S02]  /*112e0*/  SEL R18, R18, RZ, P0 ;  /* 0x000000ff12127207 */ /* 0x000fe40000000000 */
[----:B------:R-:W-:Y:S01]  /*112f0*/  LOP3.LUT R22, R9, R22, RZ, 0x3c, !PT ;  /* 0x0000001609167212 */ /* 0x000fe200078e3cff */
[----:B-1----:R-:W-:Y:S06]  /*11300*/  @!P1 BRA `(.L_x_1964) ;  /* 0x0000000000049947 */ /* 0x002fec0003800000 */
[----:B------:R-:W-:Y:S01]  /*11310*/  BPT.TRAP 0x1 ;  /* 0x000000040000795c */ /* 0x000fe20000300000 */
.L_x_1964:
[----:B------:R-:W-:Y:S01]  /*11320*/  IMAD R12, R18, 0x8, R16 ;  /* 0x00000008120c7824 */ /* 0x000fe200078e0210 */
[----:B------:R-:W-:-:S04]  /*11330*/  SHF.L.U32 R13, R22, 0x1f, RZ ;  /* 0x0000001f160d7819 */ /* 0x000fc800000006ff */
[----:B------:R1:W2:Y:S01]  /*11340*/  SYNCS.PHASECHK.TRANS64.TRYWAIT P0, [R12+URZ+0x19c30], R13 ;  /* 0x019c300d0c0075a7 */ /* 0x0002a2000800017f */
[----:B------:R-:W-:Y:S05]  /*11350*/  @!P1 BRA `(.L_x_1965) ;  /* 0x0000000000049947 */ /* 0x000fea0003800000 */
[----:B------:R-:W-:Y:S01]  /*11360*/  BPT.TRAP 0x1 ;  /* 0x000000040000795c */ /* 0x000fe20000300000 */
.L_x_1965:
[----:B------:R-:W-:Y:S01]  /*11370*/  BSSY B1, `(.L_x_1966) ;  /* 0x0000006000017945 */ /* 0x000fe20003800000 */
[----:B------:R-:W-:Y:S02]  /*11380*/  IMAD R24, R18, 0x300, R154 ;  /* 0x0000030012187824 */ /* 0x000fe400078e029a */
[----:B------:R-:W-:Y:S01]  /*11390*/  IMAD.MOV.U32 R25, RZ, RZ, -0x3ffffff0 ;  /* 0xc0000010ff197424 */ /* 0x000fe200078e00ff */
[----:B--2---:R-:W-:Y:S06]  /*113a0*/  @P0 BRA `(.L_x_1967) ;  /* 0x0000000000080947 */ /* 0x004fec0003800000 */
[----:B------:R-:W2:Y:S02]  /*113b0*/  SYNCS.PHASECHK.TRANS64.TRYWAIT P0, [R12+URZ+0x19c30], R13 ;  /* 0x019c300d0c0075a7 */ /* 0x000ea4000800017f */
[----:B--2---:R-:W-:Y:S05]  /*113c0*/  @!P0 BRA `(.L_x_1968) ;  /* 0x000000b800508947 */ /* 0x004fea0003800000 */
.L_x_1967:
[----:B------:R-:W-:Y:S05]  /*113d0*/  BSYNC B1 ;  /* 0x0000000000017941 */ /* 0x000fea0003800000 */
.L_x_1966:
[C---:B------:R-:W-:Y:S01]  /*113e0*/  R2UR UR6, R24.reuse ;  /* 0x00000000180672ca */ /* 0x040fe200000e0000 */
[C---:B-12---:R-:W-:Y:S01]  /*113f0*/  VIADD R12, R24.reuse, 0x100 ;  /* 0x00000100180c7836 */ /* 0x046fe20000000000 */
[----:B------:R-:W-:Y:S01]  /*11400*/  R2UR UR7, R25 ;  /* 0x00000000190772ca */ /* 0x000fe200000e0000 */
[----:B------:R-:W-:Y:S01]  /*11410*/  VIADD R24, R24, 0x200 ;  /* 0x0000020018187836 */ /* 0x000fe20000000000 */
[----:B------:R-:W-:Y:S01]  /*11420*/  R2UR UR4, R4 ;  /* 0x00000000040472ca */ /* 0x000fe200000e0000 */
[----:B------:R-:W-:Y:S01]  /*11430*/  IMAD.MOV.U32 R25, RZ, RZ, -0x3ffffff0 ;  /* 0xc0000010ff197424 */ /* 0x000fe200078e00ff */
[----:B------:R-:W-:Y:S01]  /*11440*/  R2UR UR5, R5 ;  /* 0x00000000050572ca */ /* 0x000fe200000e0000 */
[----:B------:R-:W-:Y:S01]  /*11450*/  IMAD.MOV.U32 R13, RZ, RZ, -0x3ffffff0 ;  /* 0xc0000010ff0d7424 */ /* 0x000fe200078e00ff */
        /* <DEDUP_REMOVED lines=19> */
.L_x_1969:
[----:B------:R-:W-:Y:S01]  /*11590*/  SHF.L.U32 R9, R9, 0x1f, RZ ;  /* 0x0000001f09097819 */ /* 0x000fe200000006ff */
[----:B------:R-:W-:-:S04]  /*115a0*/  IMAD R20, R8, 0x8, R16 ;  /* 0x0000000808147824 */ /* 0x000fc800078e0210 */
[----:B------:R1:W2:Y:S01]  /*115b0*/  SYNCS.PHASECHK.TRANS64.TRYWAIT P0, [R20+URZ+0x19c50], R9 ;  /* 0x019c5009140075a7 */ /* 0x0002a2000800017f */
[----:B------:R-:W-:Y:S05]  /*115c0*/  @!P1 BRA `(.L_x_1970) ;  /* 0x0000000000049947 */ /* 0x000fea0003800000 */
[----:B------:R-:W-:Y:S01]  /*115d0*/  BPT.TRAP 0x1 ;  /* 0x000000040000795c */ /* 0x000fe20000300000 */
.L_x_1970:
[----:B------:R-:W-:Y:S04]  /*115e0*/  BSSY B1, `(.L_x_1971) ;  /* 0x0000004000017945 */ /* 0x000fe80003800000 */
[----:B--2---:R-:W-:Y:S05]  /*115f0*/  @P0 BRA `(.L_x_1972) ;  /* 0x0000000000080947 */ /* 0x004fea0003800000 */
[----:B------:R-:W2:Y:S02]  /*11600*/  SYNCS.PHASECHK.TRANS64.TRYWAIT P0, [R20+URZ+0x19c50], R9 ;  /* 0x019c5009140075a7 */ /* 0x000ea4000800017f */
[----:B--2---:R-:W-:Y:S05]  /*11610*/  @!P0 BRA `(.L_x_1973) ;  /* 0x000000b400d08947 */ /* 0x004fea0003800000 */
.L_x_1972:
[----:B------:R-:W-:Y:S05]  /*11620*/  BSYNC B1 ;  /* 0x0000000000017941 */ /* 0x000fea0003800000 */
.L_x_1971:
[----:B-12---:R-:W-:Y:S01]  /*11630*/  VIADD R9, R16, 0x3000 ;  /* 0x0000300010097836 */ /* 0x006fe20000000000 */
[----:B------:R-:W-:Y:S01]  /*11640*/  WARPGROUP.ARRIVE ;  /* 0x00000000000079c5 */ /* 0x000fe20000000000 */
[----:B------:R-:W-:Y:S01]  /*11650*/  MOV R13, 0x40000040 ;  /* 0x40000040000d7802 */ /* 0x000fe20000000f00 */
        /* <DEDUP_REMOVED lines=48> */
[----:B------:R-:W-:Y:S01]  /*11960*/  MUFU.TANH R27, R27 ;  /* 0x0000001b001b7308 */ /* 0x000fe20000002400 */
[----:B------:R-:W-:Y:S01]  /*11970*/  ULDC UR4, c[0x0][0x988] ;  /* 0x0002620000047ab9 */ /* 0x000fe20000000800 */
[----:B0-----:R-:W0:Y:S06]  /*11980*/  S2R R152, SR_TID.X ;  /* 0x0000000000987919 */ /* 0x001e2c0000002100 */
[----:B------:R-:W-:Y:S08]  /*11990*/  MUFU.TANH R30, R30 ;  /* 0x0000001e001e7308 */ /* 0x000ff00000002400 */
[----:B------:R-:W-:Y:S08]  /*119a0*/  MUFU.TANH R33, R33 ;  /* 0x0000002100217308 */ /* 0x000ff00000002400 */
[----:B------:R-:W-:Y:S08]  /*119b0*/  MUFU.TANH R36, R36 ;  /* 0x0000002400247308 */ /* 0x000ff00000002400 */
[----:B------:R-:W-:Y:S01]  /*119c0*/  MUFU.TANH R39, R39 ;  /* 0x0000002700277308 */ /* 0x000fe20000002400 */
[----:B0-----:R-:W-:-:S04]  /*119d0*/  LOP3.LUT R152, R152, 0x7f, RZ, 0xc0, !PT ;  /* 0x0000007f98987812 */ /* 0x001fc800078ec0ff */
[----:B------:R-:W-:-:S03]  /*119e0*/  ISETP.NE.AND P0, PT, R152, RZ, PT ;  /* 0x000000ff9800720c */ /* 0x000fc60003f05270 */
        /* <DEDUP_REMOVED lines=13> */
[----:B------:R-:W-:Y:S01]  /*11ac0*/  FMUL.FTZ R13, R2, R26 ;  /* 0x0000001a020d7220 */ /* 0x000fe20000410000 */
        /* <DEDUP_REMOVED lines=22> */
[----:B0-----:R-:W-:Y:S01]  /*11c30*/  FMNMX.FTZ R42, R13, R15, !PT ;  /* 0x0000000f0d2a7209 */ /* 0x001fe20007810000 */
[C---:B------:R-:W-:Y:S01]  /*11c40*/  FMUL.FTZ R48, R2.reuse, R49 ;  /* 0x0000003102307220 */ /* 0x040fe20000410000 */
[C---:B------:R-:W-:Y:S01]  /*11c50*/  FMUL.FTZ R49, R2.reuse, R50 ;  /* 0x0000003202317220 */ /* 0x040fe20000410000 */
[----:B------:R-:W-:Y:S01]  /*11c60*/  FMUL.FTZ R50, R2, R51 ;  /* 0x0000003302327220 */ /* 0x000fe20000410000 */
[----:B------:R-:W-:Y:S01]  /*11c70*/  FMNMX.FTZ R42, R24, R42, !PT ;  /* 0x0000002a182a7209 */ /* 0x000fe20007810000 */
[C---:B------:R-:W-:Y:S01]  /*11c80*/  FMUL.FTZ R51, R2.reuse, R52 ;  /* 0x0000003402337220 */ /* 0x040fe20000410000 */
[----:B------:R-:W-:Y:S01]  /*11c90*/  FMUL.FTZ R52, R2, R53 ;  /* 0x0000003502347220 */ /* 0x000fe20000410000 */
[----:B------:R-:W0:Y:S01]  /*11ca0*/  MUFU.TANH R28, R28 ;  /* 0x0000001c001c7308 */ /* 0x000e220000002400 */
[----:B--2---:R-:W-:Y:S01]  /*11cb0*/  FMNMX.FTZ R43, R12, R43, !PT ;  /* 0x0000002b0c2b7209 */ /* 0x004fe20007810000 */
[C---:B------:R-:W-:Y:S01]  /*11cc0*/  FMUL.FTZ R53, R2.reuse, R54 ;  /* 0x0000003602357220 */ /* 0x040fe20000410000 */
[----:B------:R-:W-:Y:S01]  /*11cd0*/  FMNMX.FTZ R42, R27, R42, !PT ;  /* 0x0000002a1b2a7209 */ /* 0x000fe20007810000 */
        /* <DEDUP_REMOVED lines=10> */
[----:B------:R-:W-:-:S02]  /*11d80*/  FMUL.FTZ R62, R2, R63 ;  /* 0x0000003f023e7220 */ /* 0x000fc40000410000 */
        /* <DEDUP_REMOVED lines=8> */
[----:B------:R-:W-:-:S03]  /*11e10*/  FMNMX.FTZ R43, R30, R43, !PT ;  /* 0x0000002b1e2b7209 */ /* 0x000fc60007810000 */
[----:B------:R-:W0:Y:S01]  /*11e20*/  MUFU.TANH R34, R34 ;  /* 0x0000002200227308 */ /* 0x000e220000002400 */
[----:B--2---:R-:W-:Y:S02]  /*11e30*/  FMNMX.FTZ R42, R32, R42, !PT ;  /* 0x0000002a202a7209 */ /* 0x004fe40007810000 */
[----:B------:R-:W-:-:S05]  /*11e40*/  FMNMX.FTZ R43, R33, R43, !PT ;  /* 0x0000002b212b7209 */ /* 0x000fca0007810000 */
[----:B------:R-:W2:Y:S01]  /*11e50*/  MUFU.TANH R37, R37 ;  /* 0x0000002500257308 */ /* 0x000ea20000002400 */
[----:B-1----:R-:W-:-:S04]  /*11e60*/  FMNMX.FTZ R42, R35, R42, !PT ;  /* 0x0000002a232a7209 */ /* 0x002fc80007810000 */
[----:B------:R-:W-:-:S03]  /*11e70*/  FMNMX.FTZ R42, R36, R42, !PT ;  /* 0x0000002a242a7209 */ /* 0x000fc60007810000 */
[----:B------:R-:W1:Y:S01]  /*11e80*/  MUFU.TANH R40, R40 ;  /* 0x0000002800287308 */ /* 0x000e620000002400 */
[----:B0-----:R-:W-:Y:S02]  /*11e90*/  FMNMX.FTZ R43, R34, R43, !PT ;  /* 0x0000002b222b7209 */ /* 0x001fe40007810000 */
[----:B------:R-:W-:-:S05]  /*11ea0*/  FMNMX.FTZ R42, R39, R42, !PT ;  /* 0x0000002a272a7209 */ /* 0x000fca0007810000 */
[----:B------:R-:W0:Y:S01]  /*11eb0*/  MUFU.TANH R38, R38 ;  /* 0x0000002600267308 */ /* 0x000e220000002400 */
[----:B--2---:R-:W-:Y:S01]  /*11ec0*/  FMNMX.FTZ R43, R37, R43, !PT ;  /* 0x0000002b252b7209 */ /* 0x004fe20007810000 */
[----:B------:R-:W-:-:S06]  /*11ed0*/  WARPGROUP.DEPBAR.LE gsb0, 0x0 ;  /* 0x00008000000079c5 */ /* 0x000fcc0000010000 */
[----:B------:R-:W2:Y:S01]  /*11ee0*/  MUFU.TANH R45, R45 ;  /* 0x0000002d002d7308 */ /* 0x000ea20000002400 */
[----:B------:R-:W-:Y:S01]  /*11ef0*/  WARPGROUP.ARRIVE ;  /* 0x00000000000079c5 */ /* 0x000fe20000000000 */
[----:B-1----:R-:W-:-:S05]  /*11f00*/  FMNMX.FTZ R42, R40, R42, !PT ;  /* 0x0000002a282a7209 */ /* 0x002fca0007810000 */
[----:B------:R-:W-:Y:S01]  /*11f10*/  QGMMA.64x96x32.F32.E4M3.E4M3 R88, R140, gdesc[UR4], R88, gsb0 ;  /* 0x016000048c587df3 */ /* 0x000fe20008000858 */
        /* <DEDUP_REMOVED lines=40> */
[----:B------:R-:W-:Y:S01]  /*121a0*/  MUFU.TANH R73, R73 ;  /* 0x0000004900497308 */ /* 0x000fe20000002400 */
[----:B--2---:R-:W-:-:S04]  /*121b0*/  FMNMX.FTZ R42, R62, R42, !PT ;  /* 0x0000002a3e2a7209 */ /* 0x004fc80007810000 */
[----:B------:R-:W-:-:S03]  /*121c0*/  FMNMX.FTZ R42, R66, R42, !PT ;  /* 0x0000002a422a7209 */ /* 0x000fc60007810000 */
[----:B------:R-:W0:Y:S01]  /*121d0*/  MUFU.TANH R78, R78 ;  /* 0x0000004e004e7308 */ /* 0x000e220000002400 */
[----:B-1----:R-:W-:Y:S02]  /*121e0*/  FMNMX.FTZ R43, R60, R43, !PT ;  /* 0x0000002b3c2b7209 */ /* 0x002fe40007810000 */
[----:B------:R-:W-:Y:S02]  /*121f0*/  FMNMX.FTZ R42, R67, R42, !PT ;  /* 0x0000002a432a7209 */ /* 0x000fe40007810000 */
[----:B------:R-:W-:Y:S02]  /*12200*/  FMNMX.FTZ R43, R64, R43, !PT ;  /* 0x0000002b402b7209 */ /* 0x000fe40007810000 */
[----:B------:R-:W-:Y:S01]  /*12210*/  FMNMX.FTZ R42, R70, R42, !PT ;  /* 0x0000002a462a7209 */ /* 0x000fe20007810000 */
[----:B------:R-:W1:Y:S01]  /*12220*/  MUFU.TANH R76, R76 ;  /* 0x0000004c004c7308 */ /* 0x000e620000002400 */
[----:B------:R-:W-:Y:S02]  /*12230*/  FMNMX.FTZ R43, R65, R43, !PT ;  /* 0x0000002b412b7209 */ /* 0x000fe40007810000 */
[----:B------:R-:W-:-:S02]  /*12240*/  FMNMX.FTZ R42, R71, R42, !PT ;  /* 0x0000002a472a7209 */ /* 0x000fc40007810000 */
[----:B------:R-:W-:Y:S02]  /*12250*/  FMNMX.FTZ R43, R68, R43, !PT ;  /* 0x0000002b442b7209 */ /* 0x000fe40007810000 */
[----:B------:R-:W-:Y:S01]  /*12260*/  FMNMX.FTZ R42, R74, R42, !PT ;  /* 0x0000002a4a2a7209 */ /* 0x000fe20007810000 */
[----:B------:R-:W2:Y:S01]  /*12270*/  MUFU.TANH R79, R79 ;  /* 0x0000004f004f7308 */ /* 0x000ea20000002400 */
[----:B------:R-:W-:Y:S02]  /*12280*/  FMNMX.FTZ R43, R69, R43, !PT ;  /* 0x0000002b452b7209 */ /* 0x000fe40007810000 */
[----:B------:R-:W-:Y:S02]  /*12290*/  FMNMX.FTZ R42, R75, R42, !PT ;  /* 0x0000002a4b2a7209 */ /* 0x000fe40007810000 */
[----:B------:R-:W-:Y:S02]  /*122a0*/  FMNMX.FTZ R43, R72, R43, !PT ;  /* 0x0000002b482b7209 */ /* 0x000fe40007810000 */
[----:B0-----:R-:W-:Y:S01]  /*122b0*/  FMNMX.FTZ R42, R78, R42, !PT ;  /* 0x0000002a4e2a7209 */ /* 0x001fe20007810000 */
[----:B------:R-:W0:Y:S01]  /*122c0*/  MUFU.TANH R77, R77 ;  /* 0x0000004d004d7308 */ /* 0x000e220000002400 */
[----:B------:R-:W-:-:S04]  /*122d0*/  FMNMX.FTZ R43, R73, R43, !PT ;  /* 0x0000002b492b7209 */ /* 0x000fc80007810000 */
[----:B-1----:R-:W-:-:S03]  /*122e0*/  FMNMX.FTZ R43, R76, R43, !PT ;  /* 0x0000002b4c2b7209 */ /* 0x002fc60007810000 */
        /* <DEDUP_REMOVED lines=15> */
[----:B0-----:R-:W-:Y:S02]  /*123e0*/  FMNMX.FTZ R43, R84, R43, !PT ;  /* 0x0000002b542b7209 */ /* 0x001fe40007810000 */
[----:B-1----:R-:W-:-:S05]  /*123f0*/  FMNMX.FTZ R140, R87, R42, !PT ;  /* 0x0000002a578c7209 */ /* 0x002fca0007810000 */
[----:B------:R-:W0:Y:S01]  /*12400*/  SHFL.BFLY PT, R42, R140, 0x2, 0x1f ;  /* 0x0c401f008c2a7f89 */ /* 0x000e2200000e0000 */
[----:B--2---:R-:W-:-:S05]  /*12410*/  FMNMX.FTZ R63, R85, R43, !PT ;  /* 0x0000002b553f7209 */ /* 0x004fca0007810000 */
[----:B------:R-:W1:Y:S01]  /*12420*/  SHFL.BFLY PT, R43, R63, 0x2, 0x1f ;  /* 0x0c401f003f2b7f89 */ /* 0x000e6200000e0000 */
[----:B0-----:R-:W-:Y:S01]  /*12430*/  FMNMX.FTZ R140, R140, R42, !PT ;  /* 0x0000002a8c8c7209 */ /* 0x001fe20007810000 */
[----:B------:R-:W-:-:S04]  /*12440*/  VIADD R42, R8, 0x6 ;  /* 0x00000006082a7836 */ /* 0x000fc80000000000 */
[----:B------:R-:W0:Y:S01]  /*12450*/  SHFL.BFLY PT, R8, R140, 0x1, 0x1f ;  /* 0x0c201f008c087f89 */ /* 0x000e2200000e0000 */
[----:B------:R-:W-:Y:S01]  /*12460*/  R2UR UR6, R42 ;  /* 0x000000002a0672ca */ /* 0x000fe200000e0000 */
[----:B------:R-:W-:Y:S01]  /*12470*/  IMAD.U32 R42, RZ, RZ, UR4 ;  /* 0x00000004ff2a7e24 */ /* 0x000fe2000f8e00ff */
[----:B-1----:R-:W-:Y:S01]  /*12480*/  FMNMX.FTZ R63, R63, R43, !PT ;  /* 0x0000002b3f3f7209 */ /* 0x002fe20007810000 */
[----:B------:R-:W-:-:S04]  /*12490*/  IMAD.MOV.U32 R43, RZ, RZ, 0x40000040 ;  /* 0x40000040ff2b7424 */ /* 0x000fc800078e00ff */
[----:B------:R-:W1:Y:S01]  /*124a0*/  SHFL.BFLY PT, R141, R63, 0x1, 0x1f ;  /* 0x0c201f003f8d7f89 */ /* 0x000e6200000e0000 */
[----:B------:R-:W-:-:S13]  /*124b0*/  R2UR UR7, R43 ;  /* 0x000000002b0772ca */ /* 0x000fda00000e0000 */
[----:B------:R-:W-:Y:S01]  /*124c0*/  QGMMA.64x96x32.F32.E4M3.E4M3 R88, R136, gdesc[UR4], R88, gsb0 ;  /* 0x0160000488587df3 */ /* 0x000fe20008000858 */
[----:B0-----:R-:W-:-:S05]  /*124d0*/  FMNMX.FTZ R43, R140, R8, !PT ;  /* 0x000000088c2b7209 */ /* 0x001fca0007810000 */
[----:B------:R-:W-:Y:S01]  /*124e0*/  FADD.FTZ R8, -R43, R15 ;  /* 0x0000000f2b087221 */ /* 0x000fe20000010100 */
[----:B-1----:R-:W-:-:S03]  /*124f0*/  FMNMX.FTZ R63, R63, R141, !PT ;  /* 0x0000008d3f3f7209 */ /* 0x002fc60007810000 */
[-C--:B------:R-:W-:Y:S02]  /*12500*/  FMUL.FTZ R8, R8, R42.reuse ;  /* 0x0000002a08087220 */ /* 0x080fe40000410000 */
[----:B------:R-:W-:-:S01]  /*12510*/  FFMA.FTZ R15, R63, R42, -8 ;  /* 0xc10000003f0f7423 */ /* 0x000fc2000001002a */
[----:B------:R-:W-:-:S03]  /*12520*/  FADD.FTZ R14, -R63, R14 ;  /* 0x0000000e3f0e7221 */ /* 0x000fc60000010100 */
        /* <DEDUP_REMOVED lines=33> */
[----:B------:R-:W-:-:S01]  /*12740*/  FFMA.FTZ R85, R43, R42, -8 ;  /* 0xc10000002b557423 */ /* 0x000fc2000001002a */
[-C--:B------:R-:W-:Y:S01]  /*12750*/  FMUL.FTZ R14, R14, R42.reuse ;  /* 0x0000002a0e0e7220 */ /* 0x080fe20000410000 */
[----:B------:R-:W-:Y:S02]  /*12760*/  MUFU.EX2 R9, R9 ;  /* 0x0000000900097308 */ /* 0x000fe40000000800 */
[----:B------:R-:W-:-:S01]  /*12770*/  FFMA.FTZ R13, R13, R42, -R85 ;  /* 0x0000002a0d0d7223 */ /* 0x000fc20000010855 */
        /* <DEDUP_REMOVED lines=38> */
[----:B--2---:R-:W-:-:S07]  /*129e0*/  FADD.FTZ R3, R12, R3 ;  /* 0x000000030c037221 */ /* 0x004fce0000010000 */
[----:B------:R-:W2:Y:S01]  /*129f0*/  MUFU.EX2 R27, R27 ;  /* 0x0000001b001b7308 */ /* 0x000ea20000000800 */
[----:B0-----:R-:W-:-:S07]  /*12a00*/  FADD.FTZ R0, R24, R0 ;  /* 0x0000000018007221 */ /* 0x001fce0000010000 */
[----:B------:R-:W0:Y:S01]  /*12a10*/  MUFU.EX2 R26, R26 ;  /* 0x0000001a001a7308 */ /* 0x000e220000000800 */
[----:B-1----:R-:W-:-:S01]  /*12a20*/  FADD.FTZ R3, R25, R3 ;  /* 0x0000000319037221 */ /* 0x002fc20000010000 */
[----:B------:R-:W-:Y:S02]  /*12a30*/  WARPGROUP.DEPBAR.LE gsb0, 0x0 ;  /* 0x00008000000079c5 */ /* 0x000fe40000010000 */
[----:B------:R-:W-:-:S04]  /*12a40*/  @!P0 IMAD R136, R18, 0x8, R16 ;  /* 0x0000000812888824 */ /* 0x000fc800078e0210 */
[----:B------:R-:W1:Y:S01]  /*12a50*/  MUFU.EX2 R28, R28 ;  /* 0x0000001c001c7308 */ /* 0x000e620000000800 */
[----:B--2---:R-:W-:-:S01]  /*12a60*/  FADD.FTZ R0, R27, R0 ;  /* 0x000000001b007221 */ /* 0x004fc20000010000 */
[----:B------:R-:W-:-:S05]  /*12a70*/  @!P0 VIADD R136, R136, 0x19c40 ;  /* 0x00019c4088888836 */ /* 0x000fca0000000000 */
[----:B------:R-:W-:Y:S01]  /*12a80*/  @!P0 PRMT R136, RZ, 0x654, R136 ;  /* 0x00000654ff888816 */ /* 0x000fe20000000088 */
[----:B------:R-:W2:Y:S01]  /*12a90*/  MUFU.EX2 R29, R29 ;  /* 0x0000001d001d7308 */ /* 0x000ea20000000800 */
[----:B0-----:R-:W-:-:S02]  /*12aa0*/  FADD.FTZ R3, R26, R3 ;  /* 0x000000031a037221 */ /* 0x001fc40000010000 */
[----:B------:R0:W-:Y:S05]  /*12ab0*/  @!P0 SYNCS.ARRIVE.TRANS64.RED.A1T0 RZ, [R136+URZ], RZ ;  /* 0x000000ff88ff89a7 */ /* 0x0001ea000810043f */
        /* <DEDUP_REMOVED lines=112> */
[----:B0-----:R-:W-:Y:S06]  /*131c0*/  @!P1 BRA `(.L_x_1974) ;  /* 0x0000000000049947 */ /* 0x001fec0003800000 */
[----:B------:R-:W-:Y:S01]  /*131d0*/  BPT.TRAP 0x1 ;  /* 0x000000040000795c */ /* 0x000fe20000300000 */
.L_x_1974:
        /* <DEDUP_REMOVED lines=88> */
[----:B--2---:R-:W-:-:S04]  /*13760*/  PRMT R20, R87, 0x654, R20 ;  /* 0x0000065457147816 */ /* 0x004fc80000000014 */
[----:B------:R1:W-:Y:S01]  /*13770*/  SYNCS.ARRIVE.TRANS64.RED.A1T0 RZ, [R20+URZ], RZ ;  /* 0x000000ff14ff79a7 */ /* 0x0003e2000810043f */
[----:B------:R-:W-:Y:S05]  /*13780*/  @P0 BRA `(.L_x_1975) ;  /* 0xffffffd800c80947 */ /* 0x000fea000383ffff */
.L_x_1963:
[----:B------:R-:W-:Y:S05]  /*13790*/  BSYNC B0 ;  /* 0x0000000000007941 */ /* 0x000fea0003800000 */
.L_x_1962:
[----:B------:R-:W-:Y:S06]  /*137a0*/  BAR.ARV 0x8, 0x1a0 ;  /* 0x0206800000007b1d */ /* 0x000fec0000002000 */
[----:B------:R-:W-:Y:S05]  /*137b0*/  @!P1 BRA `(.L_x_1976) ;  /* 0x0000000000049947 */ /* 0x000fea0003800000 */
[----:B------:R-:W-:Y:S01]  /*137c0*/  BPT.TRAP 0x1 ;  /* 0x000000040000795c */ /* 0x000fe20000300000 */
.L_x_1976:
[----:B------:R-:W-:Y:S02]  /*137d0*/  LEA R10, R18, R16, 0x3 ;  /* 0x00000010120a7211 */ /* 0x000fe400078e18ff */
[----:B------:R-:W-:-:S04]  /*137e0*/  SHF.L.U32 R5, R22, 0x1f, RZ ;  /* 0x0000001f16057819 */ /* 0x000fc800000006ff */
[----:B------:R2:W3:Y:S01]  /*137f0*/  SYNCS.PHASECHK.TRANS64.TRYWAIT P0, [R10+URZ+0x19c50], R5 ;  /* 0x019c50050a0075a7 */ /* 0x0004e2000800017f */
[----:B------:R-:W-:Y:S05]  /*13800*/  @!P1 BRA `(.L_x_1977) ;  /* 0x0000000000049947 */ /* 0x000fea0003800000 */
[----:B------:R-:W-:Y:S01]  /*13810*/  BPT.TRAP 0x1 ;  /* 0x000000040000795c */ /* 0x000fe20000300000 */
.L_x_1977:
[----:B------:R-:W-:Y:S04]  /*13820*/  BSSY B0, `(.L_x_1978) ;  /* 0x0000004000007945 */ /* 0x000fe80003800000 */
[----:B---3--:R-:W-:Y:S05]  /*13830*/  @P0 BRA `(.L_x_1979) ;  /* 0x0000000000080947 */ /* 0x008fea0003800000 */
[----:B------:R-:W3:Y:S02]  /*13840*/  SYNCS.PHASECHK.TRANS64.TRYWAIT P0, [R10+URZ+0x19c50], R5 ;  /* 0x019c50050a0075a7 */ /* 0x000ee4000800017f */
[----:B---3--:R-:W-:Y:S05]  /*13850*/  @!P0 BRA `(.L_x_1980) ;  /* 0x0000009400548947 */ /* 0x008fea0003800000 */
.L_x_1979:
[----:B------:R-:W-:Y:S05]  /*13860*/  BSYNC B0 ;  /* 0x0000000000007941 */ /* 0x000fea0003800000 */
.L_x_1978:
[----:B------:R-:W4:Y:S04]  /*13870*/  LDL R2, [R1+0x50] ;  /* 0x0000500001027983 */ /* 0x000f280000100800 */
[----:B------:R-:W5:Y:S01]  /*13880*/  LDL R13, [R1+0x2c] ;  /* 0x00002c00010d7983 */ /* 0x000f620000100800 */
        /* <DEDUP_REMOVED lines=8> */
[----:B--23--:R-:W-:-:S05]  /*13910*/  LOP3.LUT R5, R16, 0x10000, RZ, 0xfc, !PT ;  /* 0x0001000010057812 */ /* 0x00cfca00078efcff */
[----:B------:R-:W-:Y:S02]  /*13920*/  IMAD R4, R18, 0x300, R5 ;  /* 0x0000030012047824 */ /* 0x000fe400078e0205 */
[----:B------:R-:W-:Y:S01]  /*13930*/  IMAD.MOV.U32 R5, RZ, RZ, 0x40000040 ;  /* 0x40000040ff057424 */ /* 0x000fe200078e00ff */
[----:B------:R-:W4:Y:S02]  /*13940*/  @P0 LDC.64 R8, c[0x0][0x9c8] ;  /* 0x00027200ff080b82 */ /* 0x000f240000000a00 */
[----:B------:R-:W-:Y:S02]  /*13950*/  R2UR UR6, R4 ;  /* 0x00000000040672ca */ /* 0x000fe400000e0000 */
[----:B------:R-:W-:-:S04]  /*13960*/  R2UR UR7, R5 ;  /* 0x00000000050772ca */ /* 0x000fc800000e0000 */
[----:B------:R-:W2:Y:S09]  /*13970*/  @P0 LDC.64 R6, c[0x0][0x9d0] ;  /* 0x00027400ff060b82 */ /* 0x000eb20000000a00 */
[----:B------:R-:W-:Y:S03]  /*13980*/  QGMMA.64x96x32.F32.E4M3.E4M3 R88, R148, gdesc[UR4], R88, gsb0 ;  /* 0x0160000494587df3 */ /* 0x000fe60008000858 */
[----:B------:R-:W-:-:S02]  /*13990*/  WARPGROUP.DEPBAR.LE gsb0, 0x0 ;  /* 0x00008000000079c5 */ /* 0x000fc40000010000 */
[----:B------:R-:W-:Y:S01]  /*139a0*/  WARPGROUP.ARRIVE ;  /* 0x00000000000079c5 */ /* 0x000fe20000000000 */
[----:B----4-:R-:W-:-:S04]  /*139b0*/  @P0 IMAD R2, R2, R8, RZ ;  /* 0x0000000802020224 */ /* 0x010fc800078e02ff */
[C---:B-----5:R-:W-:Y:S02]  /*139c0*/  @P0 IMAD R5, R13.reuse, R9, R2 ;  /* 0x000000090d050224 */ /* 0x060fe400078e0202 */
[----:B------:R-:W-:Y:S01]  /*139d0*/  @P0 IMAD.WIDE.U32 R8, R13, R8, RZ ;  /* 0x000000080d080225 */ /* 0x000fe200078e00ff */
[----:B------:R-:W-:-:S03]  /*139e0*/  @P0 SHF.R.S32.HI R11, RZ, 0x1f, R12 ;  /* 0x0000001fff0b0819 */ /* 0x000fc6000001140c */
[----:B------:R-:W-:Y:S02]  /*139f0*/  @P0 IMAD.IADD R9, R9, 0x1, R5 ;  /* 0x0000000109090824 */ /* 0x000fe400078e0205 */
[-C--:B--2---:R-:W-:Y:S02]  /*13a00*/  @P0 IMAD R2, R11, R6.reuse, RZ ;  /* 0x000000060b020224 */ /* 0x084fe400078e02ff */
[----:B------:R-:W-:Y:S02]  /*13a10*/  IMAD.MOV.U32 R11, RZ, RZ, 0x3f800000 ;  /* 0x3f800000ff0b7424 */ /* 0x000fe400078e00ff */
[C---:B------:R-:W-:Y:S02]  /*13a20*/  @P0 IMAD R5, R12.reuse, R7, R2 ;  /* 0x000000070c050224 */ /* 0x040fe400078e0202 */
[----:B------:R-:W-:-:S04]  /*13a30*/  @P0 IMAD.WIDE.U32 R6, R12, R6, R8 ;  /* 0x000000060c060225 */ /* 0x000fc800078e0008 */
[----:B------:R-:W-:Y:S01]  /*13a40*/  @P0 IMAD.IADD R5, R7, 0x1, R5 ;  /* 0x0000000107050824 */ /* 0x000fe200078e0205 */
[----:B------:R-:W-:-:S04]  /*13a50*/  @P0 LEA R8, P2, R6, UR4, 0x2 ;  /* 0x0000000406080c11 */ /* 0x000fc8000f8410ff */
[----:B------:R-:W-:-:S05]  /*13a60*/  @P0 LEA.HI.X R9, R6, UR5, R5, 0x2, P2 ;  /* 0x0000000506090c11 */ /* 0x000fca00090f1405 */
[----:B------:R2:W3:Y:S01]  /*13a70*/  @P0 LDG.E R11, desc[UR40][R8.64] ;  /* 0x00000028080b0981 */ /* 0x0004e2000c1e1900 */
[----:B------:R-:W-:Y:S02]  /*13a80*/  VIADD R6, R4, 0x2 ;  /* 0x0000000204067836 */ /* 0x000fe40000000000 */
[----:B------:R-:W-:Y:S01]  /*13a90*/  IMAD.MOV.U32 R7, RZ, RZ, 0x40000040 ;  /* 0x40000040ff077424 */ /* 0x000fe200078e00ff */
[----:B------:R-:W4:Y:S01]  /*13aa0*/  SHFL.BFLY PT, R2, R3, 0x2, 0x1f ;  /* 0x0c401f0003027f89 */ /* 0x000f2200000e0000 */
[----:B------:R-:W-:Y:S01]  /*13ab0*/  IMAD.MOV.U32 R5, RZ, RZ, 0x40000040 ;  /* 0x40000040ff057424 */ /* 0x000fe200078e00ff */
[----:B------:R-:W-:Y:S01]  /*13ac0*/  R2UR UR6, R6 ;  /* 0x00000000060672ca */ /* 0x000fe200000e0000 */
[C---:B------:R-:W-:Y:S01]  /*13ad0*/  VIADD R6, R4.reuse, 0x4 ;  /* 0x0000000404067836 */ /* 0x040fe20000000000 */
[----:B------:R-:W-:Y:S01]  /*13ae0*/  R2UR UR7, R7 ;  /* 0x00000000070772ca */ /* 0x000fe200000e0000 */
[----:B------:R-:W-:Y:S02]  /*13af0*/  IMAD.MOV.U32 R7, RZ, RZ, 0x40000040 ;  /* 0x40000040ff077424 */ /* 0x000fe400078e00ff */
[----:B------:R-:W-:-:S02]  /*13b00*/  VIADD R4, R4, 0x6 ;  /* 0x0000000604047836 */ /* 0x000fc40000000000 */
[----:B--2---:R-:W-:-:S08]  /*13b10*/  IMAD.MOV.U32 R8, RZ, RZ, RZ ;  /* 0x000000ffff087224 */ /* 0x004fd000078e00ff */
[----:B------:R-:W-:Y:S01]  /*13b20*/  QGMMA.64x96x32.F32.E4M3.E4M3 R88, R144, gdesc[UR4], R88, gsb0 ;  /* 0x0160000490587df3 */ /* 0x000fe20008000858 */
[----:B------:R-:W-:Y:S02]  /*13b30*/  R2UR UR6, R6 ;  /* 0x00000000060672ca */ /* 0x000fe400000e0000 */
[----:B------:R-:W-:Y:S02]  /*13b40*/  R2UR UR7, R7 ;  /* 0x00000000070772ca */ /* 0x000fe400000e0000 */
[----:B------:R-:W2:Y:S01]  /*13b50*/  SHFL.BFLY PT, R7, R0, 0x2, 0x1f ;  /* 0x0c401f0000077f89 */ /* 0x000ea200000e0000 */
[----:B----4-:R-:W-:-:S01]  /*13b60*/  FADD.FTZ R2, R2, R3 ;  /* 0x0000000302027221 */ /* 0x010fc20000010000 */
[----:B--2---:R-:W-:Y:S01]  /*13b70*/  FADD.FTZ R7, R7, R0 ;  /* 0x0000000007077221 */ /* 0x004fe20000010000 */
[----:B------:R-:W-:Y:S01]  /*13b80*/  MOV R0, 0xff800000 ;  /* 0xff80000000007802 */ /* 0x000fe20000000f00 */
[----:B------:R-:W-:Y:S02]  /*13b90*/  WARPGROUP.DEPBAR.LE gsb0, 0x0 ;  /* 0x00008000000079c5 */ /* 0x000fe40000010000 */
[----:B------:R-:W-:-:S06]  /*13ba0*/  WARPGROUP.ARRIVE ;  /* 0x00000000000079c5 */ /* 0x000fcc0000000000 */
[----:B------:R-:W-:Y:S01]  /*13bb0*/  QGMMA.64x96x32.F32.E4M3.E4M3 R88, R140, gdesc[UR4], R88, gsb0 ;  /* 0x016000048c587df3 */ /* 0x000fe20008000858 */
[----:B------:R-:W-:Y:S02]  /*13bc0*/  R2UR UR6, R4 ;  /* 0x00000000040672ca */ /* 0x000fe400000e0000 */
[----:B------:R-:W-:Y:S01]  /*13bd0*/  R2UR UR7, R5 ;  /* 0x00000000050772ca */ /* 0x000fe200000e0000 */
[----:B------:R-:W2:Y:S04]  /*13be0*/  SHFL.BFLY PT, R4, R7, 0x1, 0x1f ;  /* 0x0c201f0007047f89 */ /* 0x000ea800000e0000 */
[----:B------:R-:W4:Y:S01]  /*13bf0*/  SHFL.BFLY PT, R5, R2, 0x1, 0x1f ;  /* 0x0c201f0002057f89 */ /* 0x000f2200000e0000 */
[----:B--2---:R-:W-:-:S01]  /*13c00*/  FADD.FTZ R13, R7, R4 ;  /* 0x00000004070d7221 */ /* 0x004fc20000010000 */
[----:B------:R-:W-:-:S02]  /*13c10*/  IMAD.MOV.U32 R4, RZ, RZ, RZ ;  /* 0x000000ffff047224 */ /* 0x000fc400078e00ff */
[----:B----4-:R-:W-:-:S01]  /*13c20*/  FADD.FTZ R9, R2, R5 ;  /* 0x0000000502097221 */ /* 0x010fc20000010000 */
[----:B------:R-:W-:Y:S01]  /*13c30*/  FMUL.FTZ R5, R13, 0.00390625 ;  /* 0x3b8000000d057820 */ /* 0x000fe20000410000 */
[----:B------:R-:W-:Y:S02]  /*13c40*/  IMAD.MOV.U32 R2, RZ, RZ, -0x800000 ;  /* 0xff800000ff027424 */ /* 0x000fe400078e00ff */
[C---:B------:R-:W-:Y:S01]  /*13c50*/  FMUL.FTZ R14, R9.reuse, 0.00390625 ;  /* 0x3b800000090e7820 */ /* 0x040fe20000410000 */
[----:B------:R-:W-:Y:S02]  /*13c60*/  FSETP.NE.FTZ.AND P0, PT, R9, RZ, PT ;  /* 0x000000ff0900720b */ /* 0x000fe40003f15000 */
[----:B------:R-:W-:Y:S02]  /*13c70*/  FSETP.NE.FTZ.AND P3, PT, R5, RZ, PT ;  /* 0x000000ff0500720b */ /* 0x000fe40003f75000 */
[----:B------:R-:W-:-:S09]  /*13c80*/  FSETP.NE.FTZ.AND P2, PT, R14, RZ, PT ;  /* 0x000000ff0e00720b */ /* 0x000fd20003f55000 */
[----:B------:R-:W-:Y:S01]  /*13c90*/  @P0 MUFU.RCP R4, R9 ;  /* 0x0000000900040308 */ /* 0x000fe20000001000 */
[----:B------:R-:W-:Y:S01]  /*13ca0*/  FSETP.NE.FTZ.AND P0, PT, R13, RZ, PT ;  /* 0x000000ff0d00720b */ /* 0x000fe20003f15000 */
[C---:B------:R-:W-:Y:S02]  /*13cb0*/  @P3 FMUL.FTZ R7, R42.reuse, 0.69314718246459960938 ;  /* 0x3f3172182a073820 */ /* 0x040fe40000410000 */
[----:B------:R-:W-:-:S04]  /*13cc0*/  @P2 FMUL.FTZ R6, R42, 0.69314718246459960938 ;  /* 0x3f3172182a062820 */ /* 0x000fc80000410000 */
[----:B------:R-:W2:Y:S08]  /*13cd0*/  @P2 MUFU.LG2 R3, R14 ;  /* 0x0000000e00032308 */ /* 0x000eb00000000c00 */
[----:B------:R-:W4:Y:S08]  /*13ce0*/  @P3 MUFU.LG2 R5, R5 ;  /* 0x0000000500053308 */ /* 0x000f300000000c00 */
[----:B------:R-:W5:Y:S01]  /*13cf0*/  @P0 MUFU.RCP R8, R13 ;  /* 0x0000000d00080308 */ /* 0x000f620000001000 */
[----:B--2---:R-:W-:-:S04]  /*13d00*/  @P2 FMUL.FTZ R3, R3, 0.69314718246459960938 ;  /* 0x3f31721803032820 */ /* 0x004fc80000410000 */
[----:B------:R-:W-:Y:S01]  /*13d10*/  @P2 FFMA.FTZ R0, R6, R63, R3 ;  /* 0x0000003f06002223 */ /* 0x000fe20000010003 */
[----:B----4-:R-:W-:-:S04]  /*13d20*/  @P3 FMUL.FTZ R12, R5, 0.69314718246459960938 ;  /* 0x3f317218050c3820 */ /* 0x010fc80000410000 */
[----:B------:R-:W-:Y:S01]  /*13d30*/  @P3 FFMA.FTZ R2, R7, R43, R12 ;  /* 0x0000002b07023223 */ /* 0x000fe2000001000c */
[----:B------:R-:W-:Y:S02]  /*13d40*/  WARPGROUP.DEPBAR.LE gsb0, 0x0 ;  /* 0x00008000000079c5 */ /* 0x000fe40000010000 */
[----:B------:R-:W-:-:S06]  /*13d50*/  WARPGROUP.ARRIVE ;  /* 0x00000000000079c5 */ /* 0x000fcc0000000000 */
[----:B------:R-:W-:Y:S01]  /*13d60*/  QGMMA.64x96x32.F32.E4M3.E4M3 R88, R136, gdesc[UR4], R88, gsb0 ;  /* 0x0160000488587df3 */ /* 0x000fe20008000858 */
[-C--:B---3--:R-:W-:Y:S01]  /*13d70*/  FMUL.FTZ R5, R4, R11.reuse ;  /* 0x0000000b04057220 */ /* 0x088fe20000410000 */
[----:B-----5:R-:W-:Y:S01]  /*13d80*/  FMUL.FTZ R16, R8, R11 ;  /* 0x0000000b08107220 */ /* 0x020fe20000410000 */
[----:B------:R-:W-:Y:S02]  /*13d90*/  WARPGROUP.DEPBAR.LE gsb0, 0x0 ;  /* 0x00008000000079c5 */ /* 0x000fe40000010000 */
[----:B------:R-:W-:Y:S05]  /*13da0*/  @!P1 BRA `(.L_x_1981) ;  /* 0x0000000000049947 */ /* 0x000fea0003800000 */
[----:B------:R-:W-:Y:S01]  /*13db0*/  BPT.TRAP 0x1 ;  /* 0x000000040000795c */ /* 0x000fe20000300000 */
.L_x_1981:
[----:B------:R-:W2:Y:S01]  /*13dc0*/  LDL.LU R3, [R1+0x10] ;  /* 0x0000100001037983 */ /* 0x000ea20000300800 */
[----:B------:R-:W-:Y:S02]  /*13dd0*/  VIADD R10, R10, 0x19c60 ;  /* 0x00019c600a0a7836 */ /* 0x000fe40000000000 */
[-C--:B------:R-:W-:Y:S01]  /*13de0*/  FMUL.FTZ R60, R88, R5.reuse ;  /* 0x00000005583c7220 */ /* 0x080fe20000410000 */
[-C--:B------:R-:W-:Y:S01]  /*13df0*/  FMUL.FTZ R56, R89, R5.reuse ;  /* 0x0000000559387220 */ /* 0x080fe20000410000 */
[----:B------:R-:W3:Y:S01]  /*13e00*/  LDL.LU R24, [R1+0x4c] ;  /* 0x00004c0001187983 */ /* 0x000ee20000300800 */
[----:B------:R-:W-:Y:S02]  /*13e10*/  VIADD R18, R18, 0x1 ;  /* 0x0000000112127836 */ /* 0x000fe40000000000 */
[-C--:B------:R-:W-:Y:S01]  /*13e20*/  FMUL.FTZ R55, R92, R5.reuse ;  /* 0x000000055c377220 */ /* 0x080fe20000410000 */
[-C--:B------:R-:W-:Y:S02]  /*13e30*/  FMUL.FTZ R51, R93, R5.reuse ;  /* 0x000000055d337220 */ /* 0x080fe40000410000 */
        /* <DEDUP_REMOVED lines=36> */
[-C--:B-1----:R-:W-:Y:S01]  /*14080*/  FMUL.FTZ R20, R123, R16.reuse ;  /* 0x000000107b147220 */ /* 0x082fe20000410000 */
        /* <DEDUP_REMOVED lines=13> */
[----:B------:R-:W-:Y:S01]  /*14160*/  FMUL.FTZ R10, R133, R5 ;  /* 0x00000005850a7220 */ /* 0x000fe20000410000 */
[----:B------:R-:W-:-:S04]  /*14170*/  SEL R5, RZ, 0x1, P1 ;  /* 0x00000001ff057807 */ /* 0x000fc80000800000 */
[----:B------:R-:W-:-:S07]  /*14180*/  LOP3.LUT R22, R22, R5, RZ, 0x3c, !PT ;  /* 0x0000000516167212 */ /* 0x000fce00078e3cff */
.L_x_1909:
[----:B------:R-:W1:Y:S08]  /*14190*/  S2UR UR4, SR_CgaCtaId ;  /* 0x00000000000479c3 */ /* 0x000e700000008800 */
[----:B------:R-:W-:Y:S01]  /*141a0*/  BAR.SYNC.DEFER_BLOCKING 0x5, 0x200 ;  /* 0x0148000000007b1d */ /* 0x000fe20000010000 */
[----:B------:R-:W-:-:S05]  /*141b0*/  MOV R16, 0x400 ;  /* 0x0000040000107802 */ /* 0x000fca0000000f00 */
[----:B------:R-:W-:Y:S01]  /*141c0*/  BSSY B0, `(.L_x_1982) ;  /* 0x00001d6000007945 */ /* 0x000fe20003800000 */
[----:B-1----:R-:W-:-:S05]  /*141d0*/  IMAD.U32 R4, RZ, RZ, UR4 ;  /* 0x00000004ff047e24 */ /* 0x002fca000f8e00ff */
[----:B------:R1:W-:Y:S01]  /*141e0*/  STL [R1+0x10], R4 ;  /* 0x0000100401007387 */ /* 0x0003e20000100800 */
[----:B------:R-:W-:-:S05]  /*141f0*/  LEA R16, R4, R16, 0x18 ;  /* 0x0000001004107211 */ /* 0x000fca00078ec0ff */
[----:B0-----:R1:W0:Y:S01]  /*14200*/  LDS.128 R152, [R16+0x19cd0] ;  /* 0x019cd00010987984 */ /* 0x0012220000000c00 */
[----:B------:R-:W-:Y:S06]  /*14210*/  BAR.ARV 0x4, 0x200 ;  /* 0x0108000000007b1d */ /* 0x000fec0000002000 */
[----:B------:R-:W-:Y:S05]  /*14220*/  @P0 BRA `(.L_x_1983) ;  /* 0x0000001400380947 */ /* 0x000fea0003800000 */
[----:B------:R-:W2:Y:S01]  /*14230*/  LDL R57, [R1+0x60] ;  /* 0x0000600001397983 */ /* 0x000ea20000100800 */
[----:B------:R-:W-:Y:S01]  /*14240*/  ULDC.64 UR4, c[0x4][0x38] ;  /* 0x01000e0000047ab9 */ /* 0x000fe20000000a00 */
[----:B-----5:R-:W1:Y:S01]  /*14250*/  S2R R24, SR_TID.X ;  /* 0x0000000000187919 */ /* 0x020e620000002100 */
[----:B------:R-:W-:Y:S02]  /*14260*/  F2FP.BF16.F32.PACK_AB R40, R35, R40 ;  /* 0x000000282328723e */ /* 0x000fe400000010ff */
[----:B------:R-:W3:Y:S01]  /*14270*/  S2R R35, SR_SWINHI ;  /* 0x0000000000237919 */ /* 0x000ee20000002f00 */
[----:B------:R-:W-:Y:S02]  /*14280*/  F2FP.BF16.F32.PACK_AB R21, R21, R28 ;  /* 0x0000001c1515723e */ /* 0x000fe400000010ff */
[----:B------:R-:W-:Y:S01]  /*14290*/  F2FP.BF16.F32.PACK_AB R6, R13, R6 ;  /* 0x000000060d06723e */ /* 0x000fe200000010ff */
[----:B------:R-:W4:Y:S01]  /*142a0*/  LDL.LU R59, [R1+0x44] ;  /* 0x00004400013b7983 */ /* 0x000f220000300800 */
[----:B------:R-:W-:-:S02]  /*142b0*/  F2FP.BF16.F32.PACK_AB R39, R39, R44 ;  /* 0x0000002c2727723e */ /* 0x000fc400000010ff */
[----:B------:R-:W-:Y:S01]  /*142c0*/  F2FP.BF16.F32.PACK_AB R37, R37, R42 ;  /* 0x0000002a2525723e */ /* 0x000fe200000010ff */
[----:B------:R-:W4:Y:S01]  /*142d0*/  LDL.64 R76, [R1+0x38] ;  /* 0x00003800014c7983 */ /* 0x000f220000100a00 */
[----:B-1----:R-:W-:-:S05]  /*142e0*/  IMAD.SHL.U32 R4, R24, 0x4, RZ ;  /* 0x0000000418047824 */ /* 0x002fca00078e00ff */
[----:B------:R-:W-:-:S04]  /*142f0*/  LOP3.LUT R4, R4, 0xc, RZ, 0xc0, !PT ;  /* 0x0000000c04047812 */ /* 0x000fc800078ec0ff */
[----:B------:R-:W-:-:S05]  /*14300*/  IADD3 R4, P0, R4, UR4, RZ ;  /* 0x0000000404047c10 */ /* 0x000fca000ff1e0ff */
[----:B------:R-:W-:Y:S01]  /*14310*/  IMAD.X R5, RZ, RZ, UR5, P0 ;  /* 0x00000005ff057e24 */ /* 0x000fe200080e06ff */
[----:B------:R-:W-:Y:S01]  /*14320*/  LOP3.LUT P1, R24, R24, 0x3, RZ, 0xc0, !PT ;  /* 0x0000000318187812 */ /* 0x000fe2000782c0ff */
[----:B------:R-:W-:-:S04]  /*14330*/  ULDC.64 UR4, c[0x0][0xbd8] ;  /* 0x0002f60000047ab9 */ /* 0x000fc80000000a00 */
[----:B------:R1:W4:Y:S01]  /*14340*/  LDG.E.CONSTANT R5, desc[UR40][R4.64] ;  /* 0x0000002804057981 */ /* 0x000322000c1e9900 */
[----:B------:R-:W-:Y:S02]  /*14350*/  ISETP.EQ.OR P1, PT, R24, 0x3, !P1 ;  /* 0x000000031800780c */ /* 0x000fe40004f22670 */
[----:B------:R-:W-:Y:S02]  /*14360*/  F2FP.BF16.F32.PACK_AB R9, R9, R14 ;  /* 0x0000000e0909723e */ /* 0x000fe400000010ff */
[----:B------:R-:W-:Y:S02]  /*14370*/  SEL R42, R21, R6, P1 ;  /* 0x00000006152a7207 */ /* 0x000fe40000800000 */
[----:B------:R-:W-:Y:S02]  /*14380*/  SEL R44, R6, R21, P1 ;  /* 0x00000015062c7207 */ /* 0x000fe40000800000 */
[----:B------:R-:W-:Y:S02]  /*14390*/  F2FP.BF16.F32.PACK_AB R10, R10, R3 ;  /* 0x000000030a0a723e */ /* 0x000fe400000010ff */
[----:B-1----:R-:W-:-:S02]  /*143a0*/  F2FP.BF16.F32.PACK_AB R4, R11, R20 ;  /* 0x000000140b04723e */ /* 0x002fc400000010ff */
[----:B------:R-:W-:Y:S02]  /*143b0*/  MOV R20, R16 ;  /* 0x0000001000147202 */ /* 0x000fe40000000f00 */
[----:B---3--:R-:W-:Y:S02]  /*143c0*/  MOV R21, R35 ;  /* 0x0000002300157202 */ /* 0x008fe40000000f00 */
[----:B------:R-:W-:Y:S02]  /*143d0*/  F2FP.BF16.F32.PACK_AB R47, R47, R52 ;  /* 0x000000342f2f723e */ /* 0x000fe400000010ff */
[----:B------:R-:W-:Y:S02]  /*143e0*/  F2FP.BF16.F32.PACK_AB R45, R45, R50 ;  /* 0x000000322d2d723e */ /* 0x000fe400000010ff */
[----:B------:R-:W-:Y:S02]  /*143f0*/  F2FP.BF16.F32.PACK_AB R7, R7, R12 ;  /* 0x0000000c0707723e */ /* 0x000fe400000010ff */
[----:B------:R-:W-:-:S02]  /*14400*/  F2FP.BF16.F32.PACK_AB R12, R135, R8 ;  /* 0x00000008870c723e */ /* 0x000fc400000010ff */
[----:B------:R-:W-:Y:S02]  /*14410*/  SEL R50, R9, R10, P1 ;  /* 0x0000000a09327207 */ /* 0x000fe40000800000 */
[----:B------:R-:W-:Y:S02]  /*14420*/  SEL R52, R10, R9, P1 ;  /* 0x000000090a347207 */ /* 0x000fe40000800000 */
        /* <DEDUP_REMOVED lines=8> */
[----:B------:R-:W-:Y:S01]  /*144b0*/  F2FP.BF16.F32.PACK_AB R54, R49, R54 ;  /* 0x000000363136723e */ /* 0x000fe200000010ff */
[----:B--2---:R-:W-:Y:S02]  /*144c0*/  IMAD.WIDE R8, R57, 0x2, R20 ;  /* 0x0000000239087825 */ /* 0x004fe400078e0214 */
[----:B------:R-:W2:Y:S01]  /*144d0*/  LDL.LU R57, [R1+0x48] ;  /* 0x0000480001397983 */ /* 0x000ea20000300800 */
[----:B------:R-:W-:-:S03]  /*144e0*/  LOP3.LUT R3, R8, 0x180, RZ, 0xc0, !PT ;  /* 0x0000018008037812 */ /* 0x000fc600078ec0ff */
[----:B------:R1:W3:Y:S01]  /*144f0*/  LDL.64 R74, [R1+0x38] ;  /* 0x00003800014a7983 */ /* 0x0002e20000100a00 */
[----:B------:R-:W-:Y:S02]  /*14500*/  IADD3 R6, P5, R8, 0x20, RZ ;  /* 0x0000002008067810 */ /* 0x000fe40007fbe0ff */
[----:B------:R-:W-:Y:S02]  /*14510*/  SEL R66, R15, R4, P1 ;  /* 0x000000040f427207 */ /* 0x000fe40000800000 */
[----:B------:R-:W-:Y:S02]  /*14520*/  SEL R68, R4, R15, P1 ;  /* 0x0000000f04447207 */ /* 0x000fe40000800000 */
[----:B------:R-:W-:Y:S02]  /*14530*/  SHF.R.U64 R3, R3, 0x3, RZ ;  /* 0x0000000303037819 */ /* 0x000fe400000012ff */
[----:B------:R-:W-:Y:S02]  /*14540*/  SEL R36, R31, R32, P1 ;  /* 0x000000201f247207 */ /* 0x000fe40000800000 */
[----:B------:R-:W-:-:S02]  /*14550*/  SEL R64, R29, R30, P1 ;  /* 0x0000001e1d407207 */ /* 0x000fc40000800000 */
[----:B------:R-:W-:Y:S02]  /*14560*/  LOP3.LUT R4, R6, 0x180, RZ, 0xc0, !PT ;  /* 0x0000018006047812 */ /* 0x000fe400078ec0ff */
[----:B------:R-:W-:Y:S02]  /*14570*/  SEL R32, R32, R31, P1 ;  /* 0x0000001f20207207 */ /* 0x000fe40000800000 */
[----:B------:R-:W-:Y:S02]  /*14580*/  SEL R30, R30, R29, P1 ;  /* 0x0000001d1e1e7207 */ /* 0x000fe40000800000 */
[C---:B------:R-:W-:Y:S02]  /*14590*/  IADD3 R10, P4, R8.reuse, 0x3000, RZ ;  /* 0x00003000080a7810 */ /* 0x040fe40007f9e0ff */
[C---:B------:R-:W-:Y:S02]  /*145a0*/  IADD3 R27, P3, R8.reuse, 0x3020, RZ ;  /* 0x00003020081b7810 */ /* 0x040fe40007f7e0ff */
[----:B------:R-:W-:-:S02]  /*145b0*/  IADD3 R29, P2, R8, 0x6000, RZ ;  /* 0x00006000081d7810 */ /* 0x000fc40007f5e0ff */
[----:B------:R-:W-:Y:S02]  /*145c0*/  IADD3 R31, P0, R8, 0x6020, RZ ;  /* 0x00006020081f7810 */ /* 0x000fe40007f1e0ff */
[----:B------:R-:W-:Y:S02]  /*145d0*/  LOP3.LUT R8, R3, R8, RZ, 0x3c, !PT ;  /* 0x0000000803087212 */ /* 0x000fe400078e3cff */
[----:B------:R-:W-:Y:S02]  /*145e0*/  SHF.R.U64 R3, R4, 0x3, RZ ;  /* 0x0000000304037819 */ /* 0x000fe400000012ff */
[----:B------:R-:W-:Y:S02]  /*145f0*/  LOP3.LUT R4, R27, 0x180, RZ, 0xc0, !PT ;  /* 0x000001801b047812 */ /* 0x000fe400078ec0ff */
[----:B------:R-:W-:Y:S02]  /*14600*/  LOP3.LUT R14, R3, R6, RZ, 0x3c, !PT ;  /* 0x00000006030e7212 */ /* 0x000fe400078e3cff */
[----:B------:R-:W-:-:S02]  /*14610*/  LOP3.LUT R3, R10, 0x180, RZ, 0xc0, !PT ;  /* 0x000001800a037812 */ /* 0x000fc400078ec0ff */
[----:B------:R-:W-:Y:S02]  /*14620*/  F2FP.BF16.F32.PACK_AB R48, R43, R48 ;  /* 0x000000302b30723e */ /* 0x000fe400000010ff */
[----:B------:R-:W-:Y:S02]  /*14630*/  SHF.R.U64 R3, R3, 0x3, RZ ;  /* 0x0000000303037819 */ /* 0x000fe400000012ff */
[----:B------:R-:W-:Y:S02]  /*14640*/  F2FP.BF16.F32.PACK_AB R46, R41, R46 ;  /* 0x0000002e292e723e */ /* 0x000fe400000010ff */
[----:B------:R-:W-:Y:S02]  /*14650*/  SHF.R.U64 R4, R4, 0x3, RZ ;  /* 0x0000000304047819 */ /* 0x000fe400000012ff */
[----:B------:R-:W-:Y:S01]  /*14660*/  F2FP.BF16.F32.PACK_AB R38, R33, R38 ;  /* 0x000000262126723e */ /* 0x000fe200000010ff */
[--C-:B------:R-:W-:Y:S01]  /*14670*/  IMAD.X R15, RZ, RZ, R9.reuse, P5 ;  /* 0x000000ffff0f7224 */ /* 0x100fe200028e0609 */
[----:B------:R-:W-:Y:S01]  /*14680*/  SEL R70, R7, R12, P1 ;  /* 0x0000000c07467207 */ /* 0x000fe20000800000 */
[--C-:B------:R-:W-:Y:S01]  /*14690*/  IMAD.X R11, RZ, RZ, R9.reuse, P3 ;  /* 0x000000ffff0b7224 */ /* 0x100fe200018e0609 */
[----:B------:R-:W-:Y:S01]  /*146a0*/  SEL R72, R12, R7, P1 ;  /* 0x000000070c487207 */ /* 0x000fe20000800000 */
[----:B------:R-:W-:Y:S01]  /*146b0*/  IMAD.X R13, RZ, RZ, R9, P4 ;  /* 0x000000ffff0d7224 */ /* 0x000fe200020e0609 */
[----:B------:R-:W-:-:S02]  /*146c0*/  SEL R26, R55, R56, P1 ;  /* 0x00000038371a7207 */ /* 0x000fc40000800000 */
[----:B------:R-:W-:Y:S02]  /*146d0*/  SEL R28, R47, R48, P1 ;  /* 0x000000302f1c7207 */ /* 0x000fe40000800000 */
[----:B------:R-:W-:Y:S02]  /*146e0*/  SEL R58, R53, R54, P1 ;  /* 0x00000036353a7207 */ /* 0x000fe40000800000 */
[----:B------:R-:W-:Y:S02]  /*146f0*/  LOP3.LUT R12, R3, R10, RZ, 0x3c, !PT ;  /* 0x0000000a030c7212 */ /* 0x000fe400078e3cff */
[----:B------:R-:W-:Y:S02]  /*14700*/  SEL R56, R56, R55, P1 ;  /* 0x0000003738387207 */ /* 0x000fe40000800000 */
[----:B------:R-:W-:Y:S02]  /*14710*/  SEL R48, R48, R47, P1 ;  /* 0x0000002f30307207 */ /* 0x000fe40000800000 */
[----:B------:R-:W-:-:S02]  /*14720*/  SEL R34, R39, R40, P1 ;  /* 0x0000002827227207 */ /* 0x000fc40000800000 */
[----:B------:R-:W-:Y:S02]  /*14730*/  SEL R54, R54, R53, P1 ;  /* 0x0000003536367207 */ /* 0x000fe40000800000 */
[----:B------:R-:W-:Y:S02]  /*14740*/  SEL R60, R45, R46, P1 ;  /* 0x0000002e2d3c7207 */ /* 0x000fe40000800000 */
[----:B------:R-:W-:Y:S01]  /*14750*/  SEL R62, R37, R38, P1 ;  /* 0x00000026253e7207 */ /* 0x000fe20000800000 */
[--C-:B------:R-:W-:Y:S01]  /*14760*/  IMAD.X R7, RZ, RZ, R9.reuse, P2 ;  /* 0x000000ffff077224 */ /* 0x100fe200010e0609 */
[----:B------:R-:W-:Y:S01]  /*14770*/  LOP3.LUT R10, R4, R27, RZ, 0x3c, !PT ;  /* 0x0000001b040a7212 */ /* 0x000fe200078e3cff */
[----:B------:R-:W-:Y:S01]  /*14780*/  IMAD.X R25, RZ, RZ, R9, P0 ;  /* 0x000000ffff197224 */ /* 0x000fe200000e0609 */
[----:B----4-:R-:W-:Y:S02]  /*14790*/  LOP3.LUT R3, R5, 0x2, RZ, 0x3c, !PT ;  /* 0x0000000205037812 */ /* 0x010fe400078e3cff */
[----:B------:R-:W-:Y:S01]  /*147a0*/  LOP3.LUT R6, R29, 0x180, RZ, 0xc0, !PT ;  /* 0x000001801d067812 */ /* 0x000fe200078ec0ff */
[----:B------:R-:W-:Y:S01]  /*147b0*/  SHFL.IDX PT, R26, R26, R5, 0x1c1f ;  /* 0x001c1f051a1a7589 */ /* 0x000fe200000e0000 */
[----:B------:R-:W-:-:S02]  /*147c0*/  SEL R40, R40, R39, P1 ;  /* 0x0000002728287207 */ /* 0x000fc40000800000 */
[----:B------:R-:W-:Y:S01]  /*147d0*/  SEL R46, R46, R45, P1 ;  /* 0x0000002d2e2e7207 */ /* 0x000fe20000800000 */
[----:B------:R-:W-:Y:S01]  /*147e0*/  SHFL.IDX PT, R28, R28, R5, 0x1c1f ;  /* 0x001c1f051c1c7589 */ /* 0x000fe200000e0000 */
[----:B------:R-:W-:Y:S02]  /*147f0*/  SEL R38, R38, R37, P1 ;  /* 0x0000002526267207 */ /* 0x000fe40000800000 */
[----:B------:R-:W-:Y:S01]  /*14800*/  LOP3.LUT R24, R31, 0x180, RZ, 0xc0, !PT ;  /* 0x000001801f187812 */ /* 0x000fe200078ec0ff */
[----:B------:R-:W-:Y:S01]  /*14810*/  SHFL.IDX PT, R58, R58, R5, 0x1c1f ;  /* 0x001c1f053a3a7589 */ /* 0x000fe200000e0000 */
[----:B------:R-:W-:Y:S02]  /*14820*/  MOV R51, R8 ;  /* 0x0000000800337202 */ /* 0x000fe40000000f00 */
[----:B------:R-:W-:Y:S01]  /*14830*/  MOV R49, R14 ;  /* 0x0000000e00317202 */ /* 0x000fe20000000f00 */
[----:B------:R-:W4:Y:S01]  /*14840*/  SHFL.IDX PT, R9, R56, R3, 0x1c1f ;  /* 0x001c1f0338097589 */ /* 0x000f2200000e0000 */
[----:B------:R-:W-:-:S02]  /*14850*/  MOV R45, R10 ;  /* 0x0000000a002d7202 */ /* 0x000fc40000000f00 */
[----:B------:R-:W-:Y:S01]  /*14860*/  MOV R47, R12 ;  /* 0x0000000c002f7202 */ /* 0x000fe20000000f00 */
[----:B------:R-:W0:Y:S01]  /*14870*/  SHFL.IDX PT, R11, R48, R3, 0x1c1f ;  /* 0x001c1f03300b7589 */ /* 0x000e2200000e0000 */
[----:B------:R-:W-:-:S03]  /*14880*/  SHF.R.U64 R6, R6, 0x3, RZ ;  /* 0x0000000306067819 */ /* 0x000fc600000012ff */
[----:B------:R-:W1:Y:S01]  /*14890*/  SHFL.IDX PT, R15, R54, R3, 0x1c1f ;  /* 0x001c1f03360f7589 */ /* 0x000e6200000e0000 */
[----:B------:R-:W-:-:S03]  /*148a0*/  SHF.R.U64 R24, R24, 0x3, RZ ;  /* 0x0000000318187819 */ /* 0x000fc600000012ff */
[----:B------:R-:W-:Y:S04]  /*148b0*/  SHFL.IDX PT, R34, R34, R5, 0x1c1f ;  /* 0x001c1f0522227589 */ /* 0x000fe800000e0000 */
[----:B------:R-:W1:Y:S04]  /*148c0*/  SHFL.IDX PT, R13, R40, R3, 0x1c1f ;  /* 0x001c1f03280d7589 */ /* 0x000e6800000e0000 */
[----:B------:R-:W-:Y:S04]  /*148d0*/  SHFL.IDX PT, R60, R60, R5, 0x1c1f ;  /* 0x001c1f053c3c7589 */ /* 0x000fe800000e0000 */
[----:B------:R-:W1:Y:S04]  /*148e0*/  SHFL.IDX PT, R33, R46, R3, 0x1c1f ;  /* 0x001c1f032e217589 */ /* 0x000e6800000e0000 */
[----:B------:R-:W-:Y:S04]  /*148f0*/  SHFL.IDX PT, R62, R62, R5, 0x1c1f ;  /* 0x001c1f053e3e7589 */ /* 0x000fe800000e0000 */
[----:B------:R-:W1:Y:S01]  /*14900*/  SHFL.IDX PT, R35, R38, R3, 0x1c1f ;  /* 0x001c1f0326237589 */ /* 0x000e6200000e0000 */
[----:B------:R-:W-:-:S02]  /*14910*/  LOP3.LUT R6, R6, R29, RZ, 0x3c, !PT ;  /* 0x0000001d06067212 */ /* 0x000fc400078e3cff */
[----:B------:R-:W-:Y:S01]  /*14920*/  LOP3.LUT R24, R24, R31, RZ, 0x3c, !PT ;  /* 0x0000001f18187212 */ /* 0x000fe200078e3cff */
[----:B------:R-:W-:Y:S04]  /*14930*/  SHFL.IDX PT, R36, R36, R5, 0x1c1f ;  /* 0x001c1f0524247589 */ /* 0x000fe800000e0000 */
[----:B------:R-:W-:Y:S04]  /*14940*/  SHFL.IDX PT, R64, R64, R5, 0x1c1f ;  /* 0x001c1f0540407589 */ /* 0x000fe800000e0000 */
[----:B------:R-:W1:Y:S04]  /*14950*/  SHFL.IDX PT, R27, R32, R3, 0x1c1f ;  /* 0x001c1f03201b7589 */ /* 0x000e6800000e0000 */
[----:B------:R-:W1:Y:S04]  /*14960*/  SHFL.IDX PT, R37, R30, R3, 0x1c1f ;  /* 0x001c1f031e257589 */ /* 0x000e6800000e0000 */
[----:B------:R-:W-:Y:S04]  /*14970*/  SHFL.IDX PT, R42, R42, R5, 0x1c1f ;  /* 0x001c1f052a2a7589 */ /* 0x000fe800000e0000 */
[----:B------:R-:W-:Y:S04]  /*14980*/  SHFL.IDX PT, R66, R66, R5, 0x1c1f ;  /* 0x001c1f0542427589 */ /* 0x000fe800000e0000 */
[----:B------:R-:W1:Y:S04]  /*14990*/  SHFL.IDX PT, R29, R44, R3, 0x1c1f ;  /* 0x001c1f032c1d7589 */ /* 0x000e6800000e0000 */
[----:B------:R-:W1:Y:S04]  /*149a0*/  SHFL.IDX PT, R39, R68, R3, 0x1c1f ;  /* 0x001c1f0344277589 */ /* 0x000e6800000e0000 */
[----:B------:R-:W-:Y:S04]  /*149b0*/  SHFL.IDX PT, R50, R50, R5, 0x1c1f ;  /* 0x001c1f0532327589 */ /* 0x000fe800000e0000 */
[----:B------:R1:W-:Y:S04]  /*149c0*/  SHFL.IDX PT, R70, R70, R5, 0x1c1f ;  /* 0x001c1f0546467589 */ /* 0x0003e800000e0000 */
[----:B------:R-:W1:Y:S04]  /*149d0*/  SHFL.IDX PT, R31, R52, R3, 0x1c1f ;  /* 0x001c1f03341f7589 */ /* 0x000e6800000e0000 */
[----:B------:R-:W1:Y:S01]  /*149e0*/  SHFL.IDX PT, R41, R72, R3, 0x1c1f ;  /* 0x001c1f0348297589 */ /* 0x000e6200000e0000 */
[----:B------:R-:W-:-:S02]  /*149f0*/  MOV R43, R6 ;  /* 0x00000006002b7202 */ /* 0x000fc40000000f00 */
[----:B----4-:R-:W-:Y:S01]  /*14a00*/  SEL R4, R26, R9, P1 ;  /* 0x000000091a047207 */ /* 0x010fe20000800000 */
[----:B------:R-:W4:Y:S01]  /*14a10*/  LDL R53, [R1+0x1c] ;  /* 0x00001c0001357983 */ /* 0x000f220000100800 */
[----:B------:R-:W-:Y:S02]  /*14a20*/  SEL R6, R9, R26, P1 ;  /* 0x0000001a09067207 */ /* 0x000fe40000800000 */
[----:B0-----:R-:W-:Y:S01]  /*14a30*/  SEL R8, R28, R11, P1 ;  /* 0x0000000b1c087207 */ /* 0x001fe20000800000 */
[----:B------:R-:W4:Y:S01]  /*14a40*/  LDL R55, [R1+0x40] ;  /* 0x0000400001377983 */ /* 0x000f220000100800 */
[----:B------:R-:W-:Y:S02]  /*14a50*/  SEL R10, R11, R28, P1 ;  /* 0x0000001c0b0a7207 */ /* 0x000fe40000800000 */
[----:B-1----:R-:W-:Y:S02]  /*14a60*/  SEL R5, R58, R15, P1 ;  /* 0x0000000f3a057207 */ /* 0x002fe40000800000 */
[----:B------:R-:W-:Y:S01]  /*14a70*/  SEL R7, R15, R58, P1 ;  /* 0x0000003a0f077207 */ /* 0x000fe20000800000 */
[----:B------:R-:W-:Y:S01]  /*14a80*/  BAR.SYNC.DEFER_BLOCKING 0x1, 0x180 ;  /* 0x0046000000007b1d */ /* 0x000fe20000010000 */
[----:B------:R-:W-:-:S02]  /*14a90*/  SEL R12, R34, R13, P1 ;  /* 0x0000000d220c7207 */ /* 0x000fc40000800000 */
[----:B------:R-:W-:Y:S02]  /*14aa0*/  SEL R14, R13, R34, P1 ;  /* 0x000000220d0e7207 */ /* 0x000fe40000800000 */
[----:B------:R-:W-:Y:S02]  /*14ab0*/  SEL R9, R60, R33, P1 ;  /* 0x000000213c097207 */ /* 0x000fe40000800000 */
        /* <DEDUP_REMOVED lines=18> */
[----:B------:R-:W-:Y:S02]  /*14be0*/  SEL R12, R50, R31, P1 ;  /* 0x0000001f320c7207 */ /* 0x000fe40000800000 */
[----:B------:R-:W-:Y:S02]  /*14bf0*/  SEL R14, R31, R50, P1 ;  /* 0x000000321f0e7207 */ /* 0x000fe40000800000 */
[----:B------:R-:W-:Y:S02]  /*14c00*/  SEL R13, R70, R41, P1 ;  /* 0x00000029460d7207 */ /* 0x000fe40000800000 */
[----:B------:R-:W-:Y:S01]  /*14c10*/  SEL R15, R41, R70, P1 ;  /* 0x00000046290f7207 */ /* 0x000fe20000800000 */
[----:B------:R0:W-:Y:S04]  /*14c20*/  STSM.16.M88.4 [R45], R4 ;  /* 0x000000042d007844 */ /* 0x0001e80000000200 */
[----:B------:R1:W-:Y:S04]  /*14c30*/  STSM.16.M88.4 [R43], R8 ;  /* 0x000000082b007844 */ /* 0x0003e80000000200 */
[----:B------:R1:W-:Y:S01]  /*14c40*/  STSM.16.M88.4 [R28], R12 ;  /* 0x0000000c1c007844 */ /* 0x0003e20000000200 */
[----:B------:R-:W-:Y:S01]  /*14c50*/  IMAD.MOV.U32 R41, RZ, RZ, RZ ;  /* 0x000000ffff297224 */ /* 0x000fe200078e00ff */
[----:B--2---:R-:W-:Y:S01]  /*14c60*/  IADD3.X R27, R57, UR5, RZ, P2, !PT ;  /* 0x00000005391b7c10 */ /* 0x004fe200097fe4ff */
[----:B------:R-:W-:Y:S01]  /*14c70*/  ULDC.64 UR4, c[0x0][0xbe0] ;  /* 0x0002f80000047ab9 */ /* 0x000fe20000000a00 */
[----:B------:R-:W-:Y:S01]  /*14c80*/  BAR.SYNC.DEFER_BLOCKING 0x1, 0x180 ;  /* 0x0046000000007b1d */ /* 0x000fe20000010000 */
[----:B------:R-:W-:-:S04]  /*14c90*/  ISETP.NE.U32.AND P1, PT, RZ, UR4, PT ;  /* 0x00000004ff007c0c */ /* 0x000fc8000bf25070 */
[----:B------:R-:W-:-:S13]  /*14ca0*/  ISETP.NE.AND.EX P1, PT, RZ, UR5, PT, P1 ;  /* 0x00000005ff007c0c */ /* 0x000fda000bf25310 */
[----:B------:R-:W-:Y:S01]  /*14cb0*/  @P1 IADD3 R24, P2, R59, UR4, RZ ;  /* 0x000000043b181c10 */ /* 0x000fe2000ff5e0ff */
[----:B------:R-:W-:Y:S02]  /*14cc0*/  ULDC UR4, c[0x0][0xa88] ;  /* 0x0002a20000047ab9 */ /* 0x000fe40000000800 */
[----:B------:R-:W-:Y:S01]  /*14cd0*/  IMAD.U32 R40, RZ, RZ, UR4 ;  /* 0x00000004ff287e24 */ /* 0x000fe2000f8e00ff */
[----:B------:R-:W-:Y:S01]  /*14ce0*/  @P1 IADD3.X R25, R57, UR5, RZ, P2, !PT ;  /* 0x0000000539191c10 */ /* 0x000fe200097fe4ff */
[----:B------:R1:W5:Y:S04]  /*14cf0*/  @P0 LDG.E R41, desc[UR40][R26.64] ;  /* 0x000000281a290981 */ /* 0x000368000c1e1900 */
[----:B------:R1:W5:Y:S01]  /*14d00*/  @P1 LDG.E R40, desc[UR40][R24.64] ;  /* 0x0000002818281981 */ /* 0x000362000c1e1900 */
[----:B---3--:R-:W-:-:S05]  /*14d10*/  MOV R74, R76 ;  /* 0x0000004c004a7202 */ /* 0x008fca0000000f00 */
[----:B----4-:R-:W-:-:S04]  /*14d20*/  IMAD R3, R74, 0x20, R53 ;  /* 0x000000204a037824 */ /* 0x010fc800078e0235 */
[----:B0-----:R-:W-:Y:S01]  /*14d30*/  IMAD.WIDE R4, R3, 0x2, R20 ;  /* 0x0000000203047825 */ /* 0x001fe200078e0214 */
[----:B------:R-:W-:Y:S01]  /*14d40*/  SHF.R.S32.HI R42, RZ, 0x1f, R55 ;  /* 0x0000001fff2a7819 */ /* 0x000fe20000011437 */
[----:B-1----:R-:W-:Y:S06]  /*14d50*/  @P1 BRA `(.L_x_1984) ;  /* 0x0000000000101947 */ /* 0x002fec0003800000 */
[----:B------:R-:W-:Y:S05]  /*14d60*/  @!P0 BRA `(.L_x_1984) ;  /* 0x00000000000c8947 */ /* 0x000fea0003800000 */
[----:B------:R-:W2:Y:S04]  /*14d70*/  LDG.E R3, desc[UR40][R26.64] ;  /* 0x000000281a037981 */ /* 0x000ea8000c1e1900 */
[----:B-----5:R-:W2:Y:S02]  /*14d80*/  LDG.E R40, desc[UR40][R26.64+0x4] ;  /* 0x000004281a287981 */ /* 0x020ea4000c1e1900 */
[----:B--2---:R-:W-:-:S07]  /*14d90*/  IMAD.IADD R40, R40, 0x1, -R3 ;  /* 0x0000000128287824 */ /* 0x004fce00078e0a03 */
.L_x_1984:
        /* <DEDUP_REMOVED lines=23> */
[----:B------:R-:W-:Y:S01]  /*14f10*/  IMAD.X R25, RZ, RZ, R5, P3 ;  /* 0x000000ffff197224 */ /* 0x000fe200018e0605 */
[----:B------:R-:W-:-:S02]  /*14f20*/  LOP3.LUT R28, R28, R29, RZ, 0x3c, !PT ;  /* 0x0000001d1c1c7212 */ /* 0x000fc400078e3cff */
[----:B------:R-:W-:Y:S01]  /*14f30*/  IADD3.X R29, RZ, R5, RZ, P2, !PT ;  /* 0x00000005ff1d7210 */ /* 0x000fe200017fe4ff */
[--C-:B------:R-:W-:Y:S01]  /*14f40*/  IMAD.MOV.U32 R36, RZ, RZ, R53.reuse ;  /* 0x000000ffff247224 */ /* 0x100fe200078e0035 */
[----:B------:R-:W-:Y:S02]  /*14f50*/  SHF.R.S32.HI R37, RZ, 0x1f, R53 ;  /* 0x0000001fff257819 */ /* 0x000fe40000011435 */
        /* <DEDUP_REMOVED lines=98> */
.L_x_1986:
[----:B------:R-:W-:Y:S05]  /*15580*/  BSYNC B1 ;  /* 0x0000000000017941 */ /* 0x000fea0003800000 */
.L_x_1985:
[----:B------:R-:W-:Y:S05]  /*15590*/  @P3 BRA `(.L_x_1987) ;  /* 0x0000000800603947 */ /* 0x000fea0003800000 */
[----:B0----5:R-:W-:Y:S01]  /*155a0*/  IADD3 R5, P0, R20, 0x60, RZ ;  /* 0x0000006014057810 */ /* 0x021fe20007f1e0ff */
[----:B------:R-:W-:Y:S01]  /*155b0*/  ULDC.64 UR4, c[0x0][0xad8] ;  /* 0x0002b60000047ab9 */ /* 0x000fe20000000a00 */
[----:B------:R-:W-:Y:S01]  /*155c0*/  MOV R2, R36 ;  /* 0x0000002400027202 */ /* 0x000fe20000000f00 */
[----:B------:R-:W-:Y:S01]  /*155d0*/  IMAD.MOV.U32 R3, RZ, RZ, R41 ;  /* 0x000000ffff037224 */ /* 0x000fe200078e0029 */
[----:B------:R-:W-:Y:S01]  /*155e0*/  ULDC.64 UR6, c[0x0][0xa80] ;  /* 0x0002a00000067ab9 */ /* 0x000fe20000000a00 */
[----:B------:R-:W-:Y:S02]  /*155f0*/  IMAD.X R20, RZ, RZ, R21, P0 ;  /* 0x000000ffff147224 */ /* 0x000fe400000e0615 */
[----:B------:R-:W-:Y:S02]  /*15600*/  VIADD R0, R53, 0x20 ;  /* 0x0000002035007836 */ /* 0x000fe40000000000 */
[----:B------:R-:W-:Y:S02]  /*15610*/  IMAD R20, R20, UR4, RZ ;  /* 0x0000000414147c24 */ /* 0x000fe4000f8e02ff */
[----:B------:R-:W-:Y:S01]  /*15620*/  IMAD.WIDE.U32 R2, R5, UR4, R2 ;  /* 0x0000000405027c25 */ /* 0x000fe2000f8e0002 */
[----:B------:R-:W-:-:S02]  /*15630*/  ULDC UR4, c[0x0][0xa8c] ;  /* 0x0002a30000047ab9 */ /* 0x000fc40000000800 */
        /* <DEDUP_REMOVED lines=13> */
.L_x_1983:
        /* <DEDUP_REMOVED lines=25> */
.L_x_1988:
        /* <DEDUP_REMOVED lines=34> */
.L_x_1990:
[----:B------:R-:W-:Y:S05]  /*15ac0*/  BSYNC B1 ;  /* 0x0000000000017941 */ /* 0x000fea0003800000 */
.L_x_1989:
[----:B------:R-:W2:Y:S01]  /*15ad0*/  LDL.64 R14, [R1+0x38] ;  /* 0x00003800010e7983 */ /* 0x000ea20000100a00 */
[----:B------:R-:W-:Y:S01]  /*15ae0*/  ULDC.64 UR4, c[0x0][0xaa0] ;  /* 0x0002a80000047ab9 */ /* 0x000fe20000000a00 */
[----:B-1----:R-:W-:Y:S01]  /*15af0*/  MOV R3, R10 ;  /* 0x0000000a00037202 */ /* 0x002fe20000000f00 */
[----:B------:R-:W-:Y:S01]  /*15b00*/  IMAD.MOV.U32 R2, RZ, RZ, R12 ;  /* 0x000000ffff027224 */ /* 0x000fe200078e000c */
[----:B------:R-:W-:Y:S01]  /*15b10*/  BSSY B1, `(.L_x_1991) ;  /* 0x000002a000017945 */ /* 0x000fe20003800000 */
        /* <DEDUP_REMOVED lines=41> */
.L_x_1992:
[----:B------:R-:W-:Y:S05]  /*15db0*/  BSYNC B1 ;  /* 0x0000000000017941 */ /* 0x000fea0003800000 */
.L_x_1991:
[----:B------:R-:W-:Y:S05]  /*15dc0*/  @P1 BRA `(.L_x_1987) ;  /* 0x0000000000541947 */ /* 0x000fea0003800000 */
[----:B------:R-:W-:Y:S01]  /*15dd0*/  IADD3 R5, P0, R6, 0x60, RZ ;  /* 0x0000006006057810 */ /* 0x000fe20007f1e0ff */
[----:B------:R-:W-:Y:S01]  /*15de0*/  ULDC UR4, c[0x0][0xa8c] ;  /* 0x0002a30000047ab9 */ /* 0x000fe20000000800 */
[C---:B------:R-:W-:Y:S01]  /*15df0*/  IADD3 R0, R12.reuse, 0x20, RZ ;  /* 0x000000200c007810 */ /* 0x040fe20007ffe0ff */
        /* <DEDUP_REMOVED lines=18> */
.L_x_1987:
[----:B------:R-:W-:Y:S05]  /*15f20*/  BSYNC B0 ;  /* 0x0000000000007941 */ /* 0x000fea0003800000 */
.L_x_1982:
[----:B------:R-:W-:Y:S02]  /*15f30*/  ULDC UR4, c[0x0][0xc14] ;  /* 0x0003050000047ab9 */ /* 0x000fe40000000800 */
[----:B0-----:R-:W-:-:S13]  /*15f40*/  ISETP.GE.AND P0, PT, R155, UR4, PT ;  /* 0x000000049b007c0c */ /* 0x001fda000bf06270 */
[----:B------:R-:W-:Y:S05]  /*15f50*/  @!P0 BRA `(.L_x_1993) ;  /* 0xfffffeb000488947 */ /* 0x000fea000383ffff */
[----:B------:R-:W-:Y:S05]  /*15f60*/  BRA `(.L_x_1858) ;  /* 0x0000006400747947 */ /* 0x000fea0003800000 */
.L_x_1856:
[----:B------:R-:W-:-:S08]  /*15f70*/  NOP ;  /* 0x0000000000007918 */ /* 0x000fd00000000000 */
[----:B--2---:R-:W0:-:S00]  /*15f80*/  USETMAXREG.DEALLOC.CTAPOOL 0x20 ;  /* 0x00000020000079c8 */ /* 0x004e0000080e0500 */
        /* <DEDUP_REMOVED lines=14> */
.L_x_1994:
[----:B0-----:R-:W0:Y:S01]  /*16070*/  S2R R2, SR_TID.X ;  /* 0x0000000000027919 */ /* 0x001e220000002100 */
        /* <DEDUP_REMOVED lines=41> */
.L_x_2000:
[----:B------:R-:W-:Y:S01]  /*16310*/  UIADD3 UR4, UR4, 0x1f, URZ ;  /* 0x0000001f04047890 */ /* 0x000fe2000fffe03f */
[----:B------:R-:W-:-:S05]  /*16320*/  IMAD.U32 R19, RZ, RZ, UR7 ;  /* 0x00000007ff137e24 */ /* 0x000fca000f8e00ff */
[----:B0-----:R-:W-:-:S13]  /*16330*/  ISETP.LE.AND P6, PT, R7, UR4, PT ;  /* 0x0000000407007c0c */ /* 0x001fda000bfc3270 */
[----:B------:R-:W-:Y:S05]  /*16340*/  @P6 BRA `(.L_x_1997) ;  /* 0x0000000400a86947 */ /* 0x000fea0003800000 */
[----:B------:R-:W-:Y:S01]  /*16350*/  VIADD R8, R5, UR4 ;  /* 0x0000000405087c36 */ /* 0x000fe20008000000 */
[----:B------:R-:W-:Y:S01]  /*16360*/  BSSY B0, `(.L_x_1998) ;  /* 0x0000007000007945 */ /* 0x000fe20003800000 */
[----:B------:R-:W-:-:S03]  /*16370*/  MOV R4, RZ ;  /* 0x000000ff00047202 */ /* 0x000fc60000000f00 */
[----:B------:R-:W-:-:S13]  /*16380*/  ISETP.GE.OR P6, PT, R8, R7, !P0 ;  /* 0x000000070800720c */ /* 0x000fda00047c6670 */
[----:B------:R-:W-:Y:S05]  /*16390*/  @P6 BRA `(.L_x_1999) ;  /* 0x00000000000c6947 */ /* 0x000fea0003800000 */
[----:B------:R-:W0:Y:S02]  /*163a0*/  LDC.64 R2, c[0x0][0xc58] ;  /* 0x00031600ff027b82 */ /* 0x000e240000000a00 */
[----:B0-----:R-:W-:-:S05]  /*163b0*/  IMAD.WIDE R2, R8, 0x4, R2 ;  /* 0x0000000408027825 */ /* 0x001fca00078e0202 */
[----:B------:R0:W5:Y:S02]  /*163c0*/  LDG.E R4, desc[UR40][R2.64] ;  /* 0x0000002802047981 */ /* 0x000164000c1e1900 */
.L_x_1999:
[----:B------:R-:W-:Y:S05]  /*163d0*/  BSYNC B0 ;  /* 0x0000000000007941 */ /* 0x000fea0003800000 */
.L_x_1998:
        /* <DEDUP_REMOVED lines=21> */
.L_x_1996:
        /* <DEDUP_REMOVED lines=21> */
.L_x_2001:
[----:B-1----:R-:W-:Y:S01]  /*16680*/  IMAD R16, R16, UR5, R10 ;  /* 0x0000000510107c24 */ /* 0x002fe2000f8e020a */
[----:B------:R-:W-:Y:S01]  /*16690*/  IABS R10, R6 ;  /* 0x00000006000a7213 */ /* 0x000fe20000000000 */
[----:B------:R-:W-:Y:S02]  /*166a0*/  IMAD R11, R11, R8, RZ ;  /* 0x000000080b0b7224 */ /* 0x000fe400078e02ff */
[----:B------:R-:W-:Y:S01]  /*166b0*/  IMAD.MOV.U32 R2, RZ, RZ, RZ ;  /* 0x000000ffff027224 */ /* 0x000fe200078e00ff */
[----:B0-----:R-:W-:Y:S02]  /*166c0*/  IADD3 R7, -R16, UR6, RZ ;  /* 0x0000000610077c10 */ /* 0x001fe4000fffe1ff */
[----:B------:R-:W-:Y:S01]  /*166d0*/  IADD3 R10, RZ, -R10, RZ ;  /* 0x8000000aff0a7210 */ /* 0x000fe20007ffe0ff */
        /* <DEDUP_REMOVED lines=42> */
[----:B------:R-:W-:Y:S02]  /*16980*/  @!P2 IADD3 R2, -R2, RZ, RZ ;  /* 0x000000ff0202a210 */ /* 0x000fe40007ffe1ff */
[----:B------:R-:W-:Y:S01]  /*16990*/  @!P1 LOP3.LUT R2, RZ, R9, RZ, 0x33, !PT ;  /* 0x00000009ff029212 */ /* 0x000fe200078e33ff */
[----:B------:R-:W-:-:S03]  /*169a0*/  IMAD.MOV R9, RZ, RZ, -R9 ;  /* 0x000000ffff097224 */ /* 0x000fc600078e0a09 */
[----:B------:R-:W-:Y:S01]  /*169b0*/  LOP3.LUT R17, RZ, R2, RZ, 0x33, !PT ;  /* 0x00000002ff117212 */ /* 0x000fe200078e33ff */
[----:B------:R-:W-:-:S04]  /*169c0*/  IMAD R18, R2, R9, R3 ;  /* 0x0000000902127224 */ /* 0x000fc800078e0203 */
[----:B------:R-:W-:Y:S01]  /*169d0*/  IMAD.IADD R17, R4, 0x1, R17 ;  /* 0x0000000104117824 */ /* 0x000fe200078e0211 */
[----:B------:R-:W-:Y:S06]  /*169e0*/  BRA `(.L_x_2002) ;  /* 0x00000000000c7947 */ /* 0x000fec0003800000 */
.L_x_1997:
[----:B------:R-:W-:Y:S02]  /*169f0*/  IMAD.MOV.U32 R17, RZ, RZ, RZ ;  /* 0x000000ffff117224 */ /* 0x000fe400078e00ff */
[----:B------:R-:W-:Y:S02]  /*16a00*/  IMAD.U32 R16, RZ, RZ, UR6 ;  /* 0x00000006ff107e24 */ /* 0x000fe4000f8e00ff */
[----:B------:R-:W-:-:S07]  /*16a10*/  IMAD.MOV.U32 R18, RZ, RZ, RZ ;  /* 0x000000ffff127224 */ /* 0x000fce00078e00ff */
.L_x_2002:
[----:B------:R-:W-:-:S13]  /*16a20*/  ISETP.NE.AND P0, PT, R5, RZ, PT ;  /* 0x000000ff0500720c */ /* 0x000fda0003f05270 */
[----:B------:R-:W0:Y:S01]  /*16a30*/  @!P0 S2R R3, SR_CgaCtaId ;  /* 0x0000000000038919 */ /* 0x000e220000008800 */
[----:B------:R-:W-:-:S04]  /*16a40*/  @!P0 MOV R2, 0x400 ;  /* 0x0000040000028802 */ /* 0x000fc80000000f00 */
[----:B0-----:R-:W-:-:S05]  /*16a50*/  @!P0 LEA R2, R3, R2, 0x18 ;  /* 0x0000000203028211 */ /* 0x001fca00078ec0ff */
[----:B------:R0:W-:Y:S01]  /*16a60*/  @!P0 STS.128 [R2+0x19cd0], R16 ;  /* 0x019cd01002008388 */ /* 0x0001e20000000c00 */
[----:B------:R-:W-:Y:S06]  /*16a70*/  BAR.ARV 0x5, 0x200 ;  /* 0x0148000000007b1d */ /* 0x000fec0000002000 */
.L_x_1995:
[----:B------:R2:W-:Y:S01]  /*16a80*/  STL [R1+0x1c], RZ ;  /* 0x00001cff01007387 */ /* 0x0005e20000100800 */
[----:B------:R-:W-:Y:S01]  /*16a90*/  ULDC UR4, c[0x0][0xc14] ;  /* 0x0003050000047ab9 */ /* 0x000fe20000000800 */
[----:B------:R-:W-:Y:S01]  /*16aa0*/  IMAD.MOV.U32 R24, RZ, RZ, 0x1 ;  /* 0x00000001ff187424 */ /* 0x000fe200078e00ff */
[----:B-1----:R-:W-:Y:S01]  /*16ab0*/  ISETP.GE.AND P0, PT, R19, UR4, PT ;  /* 0x0000000413007c0c */ /* 0x002fe2000bf06270 */
[----:B------:R-:W-:-:S12]  /*16ac0*/  IMAD.MOV.U32 R22, RZ, RZ, RZ ;  /* 0x000000ffff167224 */ /* 0x000fd800078e00ff */
[----:B--2---:R-:W-:Y:S05]  /*16ad0*/  @P0 BRA `(.L_x_2003) ;  /* 0x0000005400a00947 */ /* 0x004fea0003800000 */
[----:B------:R-:W2:Y:S01]  /*16ae0*/  LDL R8, [R1+0x18] ;  /* 0x0000180001087983 */ /* 0x000ea20000100800 */
[----:B------:R-:W1:Y:S01]  /*16af0*/  S2R R10, SR_TID.X ;  /* 0x00000000000a7919 */ /* 0x000e620000002100 */
[----:B------:R-:W3:Y:S01]  /*16b00*/  S2R R6, SR_TID.X ;  /* 0x0000000000067919 */ /* 0x000ee20000002100 */
[----:B------:R-:W-:Y:S01]  /*16b10*/  IMAD.SHL.U32 R9, R0, 0x800, RZ ;  /* 0x0000080000097824 */ /* 0x000fe200078e00ff */
[----:B-1----:R-:W-:Y:S01]  /*16b20*/  SHF.R.U32.HI R4, RZ, 0x1, R10 ;  /* 0x00000001ff047819 */ /* 0x002fe2000001160a */
[----:B0-----:R-:W-:-:S03]  /*16b30*/  IMAD.SHL.U32 R2, R10, 0x20, RZ ;  /* 0x000000200a027824 */ /* 0x001fc600078e00ff */
        /* <DEDUP_REMOVED lines=8> */
[----:B------:R-:W-:-:S02]  /*16bc0*/  LOP3.LUT R2, R2, 0x360, RZ, 0xc0, !PT ;  /* 0x0000036002027812 */ /* 0x000fc400078ec0ff */
[----:B------:R-:W-:Y:S02]  /*16bd0*/  LOP3.LUT R7, R7, 0x380, R0, 0xf8, !PT ;  /* 0x0000038007077812 */ /* 0x000fe400078ef800 */
[----:B------:R-:W-:Y:S02]  /*16be0*/  LOP3.LUT R0, R0, 0x400, RZ, 0xc0, !PT ;  /* 0x0000040000007812 */ /* 0x000fe400078ec0ff */
[----:B------:R-:W-:Y:S02]  /*16bf0*/  SHF.L.U32 R4, R10, 0x4, RZ ;  /* 0x000000040a047819 */ /* 0x000fe400000006ff */
[----:B------:R-:W-:Y:S02]  /*16c00*/  LOP3.LUT R2, R2, 0x400, R5, 0xf8, !PT ;  /* 0x0000040002027812 */ /* 0x000fe400078ef805 */
[----:B------:R-:W-:Y:S02]  /*16c10*/  LOP3.LUT R3, R3, 0x10, R6, 0x78, !PT ;  /* 0x0000001003037812 */ /* 0x000fe400078e7806 */
[----:B------:R-:W-:-:S02]  /*16c20*/  LOP3.LUT R0, R0, 0x800, R9, 0xf8, !PT ;  /* 0x0000080000007812 */ /* 0x000fc400078ef809 */
[----:B------:R-:W-:Y:S02]  /*16c30*/  LOP3.LUT R7, R7, 0x70, R4, 0x78, !PT ;  /* 0x0000007007077812 */ /* 0x000fe400078e7804 */
[----:B------:R-:W-:Y:S02]  /*16c40*/  LOP3.LUT R29, R2, R3, RZ, 0xfc, !PT ;  /* 0x00000003021d7212 */ /* 0x000fe400078efcff */
        /* <DEDUP_REMOVED lines=10> */
[----:B--2---:R-:W-:-:S02]  /*16cf0*/  LOP3.LUT R2, R8, 0x1, RZ, 0xfc, !PT ;  /* 0x0000000108027812 */ /* 0x004fc400078efcff */
[----:B------:R-:W-:-:S03]  /*16d00*/  LOP3.LUT R0, R8, 0x2, RZ, 0xfc, !PT ;  /* 0x0000000208007812 */ /* 0x000fc600078efcff */
[----:B------:R0:W-:Y:S04]  /*16d10*/  STL [R1+0x24], R2 ;  /* 0x0000240201007387 */ /* 0x0001e80000100800 */
[----:B------:R0:W-:Y:S04]  /*16d20*/  STL [R1+0x10], R0 ;  /* 0x0000100001007387 */ /* 0x0001e80000100800 */
[----:B------:R0:W-:Y:S02]  /*16d30*/  STL [R1+0x1c], RZ ;  /* 0x00001cff01007387 */ /* 0x0001e40000100800 */
.L_x_2114:
[----:B0-----:R-:W0:Y:S02]  /*16d40*/  LDC.64 R2, c[0x0][0xc60] ;  /* 0x00031800ff027b82 */ /* 0x001e240000000a00 */
[----:B0-----:R-:W-:-:S05]  /*16d50*/  IMAD.WIDE R2, R19, 0x4, R2 ;  /* 0x0000000413027825 */ /* 0x001fca00078e0202 */
[----:B--2---:R-:W2:Y:S01]  /*16d60*/  LDG.E R12, desc[UR40][R2.64] ;  /* 0x00000028020c7981 */ /* 0x004ea2000c1e1900 */
[----:B------:R-:W-:Y:S05]  /*16d70*/  YIELD ;  /* 0x0000000000007946 */ /* 0x000fea0003800000 */
[----:B------:R-:W-:Y:S01]  /*16d80*/  ULDC.64 UR4, c[0x0][0xa28] ;  /* 0x00028a0000047ab9 */ /* 0x000fe20000000a00 */
[----:B------:R-:W-:Y:S01]  /*16d90*/  ULDC.64 UR6, c[0x0][0xa00] ;  /* 0x0002800000067ab9 */ /* 0x000fe20000000a00 */
[----:B------:R-:W-:Y:S02]  /*16da0*/  ISETP.NE.U32.AND P0, PT, RZ, UR4, PT ;  /* 0x00000004ff007c0c */ /* 0x000fe4000bf05070 */
[----:B------:R-:W-:Y:S01]  /*16db0*/  CS2R R8, SRZ ;  /* 0x0000000000087805 */ /* 0x000fe2000001ff00 */
[----:B------:R-:W-:Y:S01]  /*16dc0*/  IMAD.MOV.U32 R26, RZ, RZ, RZ ;  /* 0x000000ffff1a7224 */ /* 0x000fe200078e00ff */
[----:B------:R-:W-:Y:S01]  /*16dd0*/  ULDC.64 UR8, c[0x0][0xa18] ;  /* 0x0002860000087ab9 */ /* 0x000fe20000000a00 */
[----:B------:R-:W-:-:S02]  /*16de0*/  ISETP.NE.AND.EX P1, PT, RZ, UR5, PT, P0 ;  /* 0x00000005ff007c0c */ /* 0x000fc4000bf25300 */
[----:B------:R-:W-:-:S04]  /*16df0*/  ISETP.NE.U32.AND P0, PT, RZ, UR6, PT ;  /* 0x00000006ff007c0c */ /* 0x000fc8000bf05070 */
[----:B------:R-:W-:Y:S02]  /*16e00*/  ISETP.NE.AND.EX P0, PT, RZ, UR7, PT, P0 ;  /* 0x00000007ff007c0c */ /* 0x000fe4000bf05300 */
[----:B--2---:R-:W-:Y:S01]  /*16e10*/  SHF.R.S32.HI R0, RZ, 0x1f, R12 ;  /* 0x0000001fff007819 */ /* 0x004fe2000001140c */
[----:B------:R-:W-:-:S04]  /*16e20*/  IMAD.SHL.U32 R14, R12, 0x4, RZ ;  /* 0x000000040c0e7824 */ /* 0x000fc800078e00ff */
[C---:B------:R-:W-:Y:S01]  /*16e30*/  @P1 LEA R4, P2, R12.reuse, UR4, 0x2 ;  /* 0x000000040c041c11 */ /* 0x040fe2000f8410ff */
[----:B------:R-:W-:Y:S01]  /*16e40*/  STL [R1], R12 ;  /* 0x0000000c01007387 */ /* 0x000fe20000100800 */
[C-C-:B------:R-:W-:Y:S02]  /*16e50*/  SHF.L.U64.HI R13, R12.reuse, 0x2, R0.reuse ;  /* 0x000000020c0d7819 */ /* 0x140fe40000010200 */
[----:B------:R-:W-:Y:S01]  /*16e60*/  @P1 LEA.HI.X R5, R12, UR5, R0, 0x2, P2 ;  /* 0x000000050c051c11 */ /* 0x000fe200090f1400 */
[----:B------:R-:W-:Y:S01]  /*16e70*/  ULDC.64 UR4, c[0x0][0xa08] ;  /* 0x0002820000047ab9 */ /* 0x000fe20000000a00 */
[----:B------:R-:W-:Y:S01]  /*16e80*/  IADD3 R2, P2, R14, UR6, RZ ;  /* 0x000000060e027c10 */ /* 0x000fe2000ff5e0ff */
[----:B------:R-:W-:Y:S03]  /*16e90*/  STL [R1+0x4], R14 ;  /* 0x0000040e01007387 */ /* 0x000fe60000100800 */
[----:B------:R-:W-:Y:S01]  /*16ea0*/  IADD3.X R3, R13, UR7, RZ, P2, !PT ;  /* 0x000000070d037c10 */ /* 0x000fe200097fe4ff */
[----:B------:R-:W-:Y:S01]  /*16eb0*/  ULDC.64 UR6, c[0x0][0xa10] ;  /* 0x0002840000067ab9 */ /* 0x000fe20000000a00 */
[----:B------:R0:W5:Y:S04]  /*16ec0*/  @P1 LDG.E R8, desc[UR40][R4.64] ;  /* 0x0000002804081981 */ /* 0x000168000c1e1900 */
[----:B------:R-:W2:Y:S01]  /*16ed0*/  @P0 LDG.E R9, desc[UR40][R2.64] ;  /* 0x0000002802090981 */ /* 0x000ea2000c1e1900 */
[----:B------:R-:W-:-:S02]  /*16ee0*/  ISETP.NE.U32.AND P1, PT, RZ, UR4, PT ;  /* 0x00000004ff007c0c */ /* 0x000fc4000bf25070 */
[----:B------:R-:W-:Y:S01]  /*16ef0*/  ISETP.NE.U32.AND P2, PT, RZ, UR6, PT ;  /* 0x00000006ff007c0c */ /* 0x000fe2000bf45070 */
[----:B------:R-:W-:Y:S01]  /*16f00*/  IMAD.MOV.U32 R0, RZ, RZ, RZ ;  /* 0x000000ffff007224 */ /* 0x000fe200078e00ff */
[C---:B------:R-:W-:Y:S01]  /*16f10*/  IADD3 R6, P4, R14.reuse, UR4, RZ ;  /* 0x000000040e067c10 */ /* 0x040fe2000ff9e0ff */
[----:B------:R-:W-:Y:S01]  /*16f20*/  STL [R1+0x8], R13 ;  /* 0x0000080d01007387 */ /* 0x000fe20000100800 */
[----:B------:R-:W-:Y:S02]  /*16f30*/  ISETP.NE.AND.EX P1, PT, RZ, UR5, PT, P1 ;  /* 0x00000005ff007c0c */ /* 0x000fe4000bf25310 */
[----:B------:R-:W-:Y:S02]  /*16f40*/  ISETP.NE.AND.EX P2, PT, RZ, UR7, PT, P2 ;  /* 0x00000007ff007c0c */ /* 0x000fe4000bf45320 */
[----:B------:R-:W-:Y:S02]  /*16f50*/  IADD3.X R7, R13, UR5, RZ, P4, !PT ;  /* 0x000000050d077c10 */ /* 0x000fe4000a7fe4ff */
[----:B0-----:R-:W-:-:S04]  /*16f60*/  IADD3 R4, P4, R14, UR6, RZ ;  /* 0x000000060e047c10 */ /* 0x001fc8000ff9e0ff */
[----:B------:R-:W-:-:S03]  /*16f70*/  IADD3.X R5, R13, UR7, RZ, P4, !PT ;  /* 0x000000070d057c10 */ /* 0x000fc6000a7fe4ff */
[----:B------:R-:W5:Y:S04]  /*16f80*/  @P1 LDG.E R26, desc[UR40][R6.64] ;  /* 0x00000028061a1981 */ /* 0x000f68000c1e1900 */
[----:B------:R-:W5:Y:S01]  /*16f90*/  @P2 LDG.E R0, desc[UR40][R4.64] ;  /* 0x0000002804002981 */ /* 0x000f62000c1e1900 */
[----:B------:R-:W-:Y:S01]  /*16fa0*/  ISETP.NE.U32.AND P3, PT, RZ, UR8, PT ;  /* 0x00000008ff007c0c */ /* 0x000fe2000bf65070 */
[----:B------:R-:W-:-:S03]  /*16fb0*/  ULDC UR4, c[0x0][0x288] ;  /* 0x0000a20000047ab9 */ /* 0x000fc60000000800 */
[----:B------:R-:W-:-:S13]  /*16fc0*/  ISETP.NE.AND.EX P3, PT, RZ, UR9, PT, P3 ;  /* 0x00000009ff007c0c */ /* 0x000fda000bf65330 */
[----:B------:R-:W-:-:S04]  /*16fd0*/  @P3 IADD3 R10, P4, R14, UR8, RZ ;  /* 0x000000080e0a3c10 */ /* 0x000fc8000ff9e0ff */
[----:B------:R-:W-:Y:S01]  /*16fe0*/  @P3 IADD3.X R11, R13, UR9, RZ, P4, !PT ;  /* 0x000000090d0b3c10 */ /* 0x000fe2000a7fe4ff */
[----:B--2---:R0:W-:Y:S02]  /*16ff0*/  STL [R1+0x20], R9 ;  /* 0x0000200901007387 */ /* 0x0041e40000100800 */
[----:B0-----:R-:W-:Y:S01]  /*17000*/  IMAD.U32 R9, RZ, RZ, UR4 ;  /* 0x00000004ff097e24 */ /* 0x001fe2000f8e00ff */
[----:B------:R-:W-:Y:S02]  /*17010*/  ULDC.64 UR4, c[0x0][0x3f8] ;  /* 0x0000fe0000047ab9 */ /* 0x000fe40000000a00 */
[----:B------:R-:W-:-:S03]  /*17020*/  UISETP.NE.U32.AND UP0, UPT, UR4, URZ, UPT ;  /* 0x0000003f0400728c */ /* 0x000fc6000bf05070 */
[----:B------:R-:W-:Y:S01]  /*17030*/  ULDC UR4, c[0x0][0x404] ;  /* 0x0001010000047ab9 */ /* 0x000fe20000000800 */
[----:B------:R-:W-:Y:S01]  /*17040*/  UISETP.NE.AND.EX UP0, UPT, UR5, URZ, UPT, UP0 ;  /* 0x0000003f0500728c */ /* 0x000fe2000bf05300 */
[----:B------:R0:W5:Y:S02]  /*17050*/  @P3 LDG.E R9, desc[UR40][R10.64] ;  /* 0x000000280a093981 */ /* 0x000164000c1e1900 */
[----:B------:R-:W-:Y:S01]  /*17060*/  ULDC UR5, c[0x0][0x2e0] ;  /* 0x0000b80000057ab9 */ /* 0x000fe20000000800 */
[----:B------:R-:W-:-:S04]  /*17070*/  USEL UR4, UR4, 0x1, UP0 ;  /* 0x0000000104047887 */ /* 0x000fc80008000000 */
[----:B------:R-:W-:-:S03]  /*17080*/  UIMAD UR4, UR4, UR5, URZ ;  /* 0x00000005040472a4 */ /* 0x000fc6000f8e023f */
[----:B------:R-:W-:Y:S02]  /*17090*/  ULDC UR5, c[0x0][0x338] ;  /* 0x0000ce0000057ab9 */ /* 0x000fe40000000800 */
[----:B0-----:R-:W-:Y:S02]  /*170a0*/  IMAD.U32 R10, RZ, RZ, UR5 ;  /* 0x00000005ff0a7e24 */ /* 0x001fe4000f8e00ff */
[----:B------:R-:W-:Y:S01]  /*170b0*/  IMAD.U32 R11, RZ, RZ, UR4 ;  /* 0x00000004ff0b7e24 */ /* 0x000fe2000f8e00ff */
[----:B------:R-:W-:Y:S06]  /*170c0*/  @P3 BRA `(.L_x_2004) ;  /* 0x0000000000103947 */ /* 0x000fec0003800000 */
[----:B------:R-:W-:Y:S05]  /*170d0*/  @!P0 BRA `(.L_x_2004) ;  /* 0x00000000000c8947 */ /* 0x000fea0003800000 */
[----:B-----5:R-:W2:Y:S04]  /*170e0*/  LDG.E R9, desc[UR40][R2.64] ;  /* 0x0000002802097981 */ /* 0x020ea8000c1e1900 */
[----:B------:R-:W2:Y:S02]  /*170f0*/  LDG.E R2, desc[UR40][R2.64+0x4] ;  /* 0x0000042802027981 */ /* 0x000ea4000c1e1900 */
[----:B--2---:R-:W-:-:S07]  /*17100*/  IMAD.IADD R9, R2, 0x1, -R9 ;  /* 0x0000000102097824 */ /* 0x004fce00078e0a09 */
.L_x_2004:
[----:B------:R-:W-:Y:S01]  /*17110*/  ULDC.64 UR4, c[0x0][0xa20] ;  /* 0x0002880000047ab9 */ /* 0x000fe20000000a00 */
[----:B-----5:R-:W-:Y:S01]  /*17120*/  IMAD.IADD R26, R26, 0x1, R8 ;  /* 0x000000011a1a7824 */ /* 0x020fe200078e0208 */
[----:B------:R-:W-:-:S04]  /*17130*/  ISETP.NE.U32.AND P0, PT, RZ, UR4, PT ;  /* 0x00000004ff007c0c */ /* 0x000fc8000bf05070 */
[----:B------:R-:W-:-:S13]  /*17140*/  ISETP.NE.AND.EX P0, PT, RZ, UR5, PT, P0 ;  /* 0x00000005ff007c0c */ /* 0x000fda000bf05300 */
[----:B------:R-:W-:Y:S05]  /*17150*/  @!P0 BRA `(.L_x_2005) ;  /* 0x0000000000108947 */ /* 0x000fea0003800000 */
[----:B------:R-:W-:-:S04]  /*17160*/  IADD3 R2, P0, R14, UR4, RZ ;  /* 0x000000040e027c10 */ /* 0x000fc8000ff1e0ff */
[----:B------:R-:W-:-:S05]  /*17170*/  IADD3.X R3, R13, UR5, RZ, P0, !PT ;  /* 0x000000050d037c10 */ /* 0x000fca00087fe4ff */
[----:B------:R0:W5:Y:S01]  /*17180*/  LDG.E R11, desc[UR40][R2.64] ;  /* 0x00000028020b7981 */ /* 0x000162000c1e1900 */
[----:B------:R-:W-:Y:S05]  /*17190*/  BRA `(.L_x_2006) ;  /* 0x0000000000107947 */ /* 0x000fea0003800000 */
.L_x_2005:
[----:B------:R-:W-:Y:S05]  /*171a0*/  @!P1 BRA `(.L_x_2006) ;  /* 0x00000000000c9947 */ /* 0x000fea0003800000 */
[----:B------:R-:W2:Y:S04]  /*171b0*/  LDG.E R11, desc[UR40][R6.64] ;  /* 0x00000028060b7981 */ /* 0x000ea8000c1e1900 */
[----:B------:R-:W2:Y:S02]  /*171c0*/  LDG.E R6, desc[UR40][R6.64+0x4] ;  /* 0x0000042806067981 */ /* 0x000ea4000c1e1900 */
[----:B--2---:R-:W-:-:S07]  /*171d0*/  IMAD.IADD R11, R6, 0x1, -R11 ;  /* 0x00000001060b7824 */ /* 0x004fce00078e0a0b */
.L_x_2006:
[----:B0-----:R-:W2:Y:S01]  /*171e0*/  @P2 LDG.E R2, desc[UR40][R4.64] ;  /* 0x0000002804022981 */ /* 0x001ea2000c1e1900 */
[----:B-----5:R-:W-:-:S03]  /*171f0*/  IMAD.IADD R11, R11, 0x1, -R8 ;  /* 0x000000010b0b7824 */ /* 0x020fc600078e0a08 */
[----:B------:R-:W2:Y:S01]  /*17200*/  @P2 LDG.E R4, desc[UR40][R4.64+0x4] ;  /* 0x0000042804042981 */ /* 0x000ea2000c1e1900 */
[----:B------:R-:W-:Y:S01]  /*17210*/  BSSY B0, `(.L_x_2007) ;  /* 0x0000167000007945 */ /* 0x000fe20003800000 */
[----:B--2---:R-:W-:Y:S01]  /*17220*/  @P2 IADD3 R10, -R2, R4, RZ ;  /* 0x00000004020a2210 */ /* 0x004fe20007ffe1ff */
[----:B------:R-:W-:-:S04]  /*17230*/  IMAD R2, R17, 0xc0, RZ ;  /* 0x000000c011027824 */ /* 0x000fc800078e02ff */
[----:B------:R-:W-:Y:S01]  /*17240*/  IMAD.IADD R3, R11, 0x1, R10 ;  /* 0x000000010b037824 */ /* 0x000fe200078e020a */
[----:B------:R-:W-:-:S03]  /*17250*/  IADD3 R9, -R9, 0x13f, R2 ;  /* 0x0000013f09097810 */ /* 0x000fc60007ffe102 */
[C---:B------:R-:W-:Y:S02]  /*17260*/  VIADD R2, R3.reuse, 0x7f ;  /* 0x0000007f03027836 */ /* 0x040fe40000000000 */
[----:B------:R-:W-:-:S03]  /*17270*/  IMAD.IADD R9, R3, 0x1, R9 ;  /* 0x0000000103097824 */ /* 0x000fc600078e0209 */
[----:B------:R-:W-:-:S04]  /*17280*/  SHF.R.S32.HI R3, RZ, 0x1f, R2 ;  /* 0x0000001fff037819 */ /* 0x000fc80000011402 */
[----:B------:R-:W-:Y:S02]  /*17290*/  LEA.HI R3, R3, R2, RZ, 0x7 ;  /* 0x0000000203037211 */ /* 0x000fe400078f38ff */
[----:B------:R-:W-:-:S04]  /*172a0*/  SHF.R.S32.HI R2, RZ, 0x1f, R9 ;  /* 0x0000001fff027819 */ /* 0x000fc80000011409 */
[----:B------:R-:W-:Y:S02]  /*172b0*/  LEA.HI R2, R2, R9, RZ, 0x7 ;  /* 0x0000000902027211 */ /* 0x000fe400078f38ff */
[----:B------:R-:W-:Y:S02]  /*172c0*/  SHF.R.S32.HI R3, RZ, 0x7, R3 ;  /* 0x00000007ff037819 */ /* 0x000fe40000011403 */
[----:B------:R-:W-:-:S04]  /*172d0*/  SHF.R.S32.HI R2, RZ, 0x7, R2 ;  /* 0x00000007ff027819 */ /* 0x000fc80000011402 */
[----:B------:R-:W-:-:S05]  /*172e0*/  VIMNMX R6, R3, R2, PT ;  /* 0x0000000203067248 */ /* 0x000fca0003fe0100 */
[--C-:B------:R-:W-:Y:S02]  /*172f0*/  IMAD R3, R6, 0x80, -R11.reuse ;  /* 0x0000008006037824 */ /* 0x100fe400078e0a0b */
[----:B------:R-:W-:-:S03]  /*17300*/  IMAD.MOV R11, RZ, RZ, -R11 ;  /* 0x000000ffff0b7224 */ /* 0x000fc600078e0a0b */
[----:B------:R-:W-:Y:S02]  /*17310*/  VIMNMX R2, R3, R10, PT ;  /* 0x0000000a03027248 */ /* 0x000fe40003fe0100 */
[----:B------:R-:W-:-:S04]  /*17320*/  VIMNMX R11, RZ, R11, !PT ;  /* 0x0000000bff0b7248 */ /* 0x000fc80007fe0100 */
[----:B------:R-:W-:Y:S02]  /*17330*/  ISETP.GT.AND P0, PT, R2, R11, PT ;  /* 0x0000000b0200720c */ /* 0x000fe40003f04270 */
[----:B------:R-:W-:-:S11]  /*17340*/  SHF.R.U32.HI R5, RZ, 0x7, R11 ;  /* 0x00000007ff057819 */ /* 0x000fd6000001160b */
[----:B------:R-:W-:-:S05]  /*17350*/  @P0 VIADD R2, R2, 0x7f ;  /* 0x0000007f02020836 */ /* 0x000fca0000000000 */
[----:B------:R-:W-:Y:S01]  /*17360*/  @P0 SHF.R.S32.HI R3, RZ, 0x1f, R2 ;  /* 0x0000001fff030819 */ /* 0x000fe20000011402 */
[----:B------:R0:W-:Y:S03]  /*17370*/  STL [R1+0xc], R6 ;  /* 0x00000c0601007387 */ /* 0x0001e60000100800 */
[----:B------:R-:W-:Y:S01]  /*17380*/  @P0 LEA.HI R3, R3, R2, RZ, 0x7 ;  /* 0x0000000203030211 */ /* 0x000fe200078f38ff */
[----:B------:R-:W-:-:S03]  /*17390*/  IMAD.MOV.U32 R4, RZ, RZ, R5 ;  /* 0x000000ffff047224 */ /* 0x000fc600078e0005 */
[----:B------:R-:W-:-:S04]  /*173a0*/  @P0 SHF.R.S32.HI R4, RZ, 0x7, R3 ;  /* 0x00000007ff040819 */ /* 0x000fc80000011403 */
[----:B------:R-:W-:Y:S02]  /*173b0*/  ISETP.GT.AND P1, PT, R4, R5, PT ;  /* 0x000000050400720c */ /* 0x000fe40003f24270 */
[----:B------:R-:W-:-:S11]  /*173c0*/  PLOP3.LUT P0, PT, PT, PT, PT, 0x80, 0x0 ;  /* 0x000000000000781c */ /* 0x000fd60003f0f070 */
        /* <DEDUP_REMOVED lines=15> */
.L_x_2161:
[----:B-1----:R-:W-:Y:S02]  /*174c0*/  ISETP.NE.AND P0, PT, R14, RZ, PT ;  /* 0x000000ff0e00720c */ /* 0x002fe40003f05270 */
[----:B------:R-:W-:-:S11]  /*174d0*/  PLOP3.LUT P6, PT, PT, PT, PT, 0x8, 0x0 ;  /* 0x000000000000781c */ /* 0x000fd60003fce170 */
[----:B------:R-:W-:Y:S05]  /*174e0*/  @P0 BRA `(.L_x_2010) ;  /* 0x00000000000c0947 */ /* 0x000fea0003800000 */
[----:B------:R-:W-:-:S03]  /*174f0*/  UMOV UR4, 0xffffffff ;  /* 0xffffffff00047882 */ /* 0x000fc60000000000 */
[----:B------:R-:W-:Y:S05]  /*17500*/  BRA.DIV UR4, `(.L_x_2011) ;  /* 0x0000005a04707947 */ /* 0x000fea000b800000 */
[----:B------:R-:W-:-:S13]  /*17510*/  ELECT P6, URZ, PT ;  /* 0x00000000003f782f */ /* 0x000fda00038c0000 */
.L_x_2010:
        /* <DEDUP_REMOVED lines=12> */
.L_x_2164:
[----:B------:R-:W-:Y:S05]  /*175e0*/  BSYNC B1 ;  /* 0x0000000000017941 */ /* 0x000fea0003800000 */
.L_x_2012:
        /* <DEDUP_REMOVED lines=10> */
.L_x_2165:
[----:B------:R-:W-:Y:S05]  /*17690*/  BSYNC B2 ;  /* 0x0000000000027941 */ /* 0x000fea0003800000 */
.L_x_2016:
        /* <DEDUP_REMOVED lines=9> */
.L_x_2019:
[----:B------:R-:W-:Y:S05]  /*17730*/  BSYNC B2 ;  /* 0x0000000000027941 */ /* 0x000fea0003800000 */
.L_x_2018:
[----:B------:R-:W-:Y:S01]  /*17740*/  IMAD.MOV.U32 R20, RZ, RZ, RZ ;  /* 0x000000ffff147224 */ /* 0x000fe200078e00ff */
[----:B------:R-:W-:Y:S01]  /*17750*/  LEA R7, R4, R0, 0x7 ;  /* 0x0000000004077211 */ /* 0x000fe200078e38ff */
[----:B------:R-:W-:Y:S01]  /*17760*/  IMAD R8, R23, 0x3000, R11 ;  /* 0x0000300017087824 */ /* 0x000fe200078e020b */
[----:B------:R-:W-:Y:S01]  /*17770*/  UIADD3 UR4, UP0, UR38, 0x570, URZ ;  /* 0x0000057026047890 */ /* 0x000fe2000ff1e03f */
[----:B------:R-:W-:Y:S01]  /*17780*/  PLOP3.LUT P0, PT, PT, PT, PT, 0x80, 0x0 ;  /* 0x000000000000781c */ /* 0x000fe20003f0f070 */
[----:B0-----:R-:W-:Y:S01]  /*17790*/  VIADD R6, R10, 0x19c90 ;  /* 0x00019c900a067836 */ /* 0x001fe20000000000 */
[----:B------:R-:W-:Y:S01]  /*177a0*/  R2UR UR10, R20 ;  /* 0x00000000140a72ca */ /* 0x000fe200000e0000 */
[----:B------:R-:W-:Y:S01]  /*177b0*/  VIADD R7, R7, 0xffffff80 ;  /* 0xffffff8007077836 */ /* 0x000fe20000000000 */
[----:B------:R-:W-:Y:S01]  /*177c0*/  UIADD3.X UR5, URZ, UR39, URZ, UP0, !UPT ;  /* 0x000000273f057290 */ /* 0x000fe200087fe43f */
[----:B------:R-:W-:Y:S01]  /*177d0*/  VIADD R12, R8, 0x13800 ;  /* 0x00013800080c7836 */ /* 0x000fe20000000000 */
[----:B------:R-:W-:Y:S01]  /*177e0*/  UMOV UR6, 0x0 ;  /* 0x0000000000067882 */ /* 0x000fe20000000000 */
[----:B------:R-:W-:-:S10]  /*177f0*/  UMOV UR7, 0x12f00000 ;  /* 0x12f0000000077882 */ /* 0x000fd40000000000 */
.L_x_2020:
        /* <DEDUP_REMOVED lines=16> */
.L_x_2021:
        /* <DEDUP_REMOVED lines=16> */
.L_x_2022:
        /* <DEDUP_REMOVED lines=13> */
.L_x_2166:
[----:B------:R-:W-:Y:S05]  /*17ad0*/  BSYNC B2 ;  /* 0x0000000000027941 */ /* 0x000fea0003800000 */
.L_x_2023:
        /* <DEDUP_REMOVED lines=11> */
.L_x_2026:
[----:B------:R-:W-:Y:S05]  /*17b90*/  BSYNC B2 ;  /* 0x0000000000027941 */ /* 0x000fea0003800000 */
.L_x_2025:
        /* <DEDUP_REMOVED lines=8> */
.L_x_2027:
        /* <DEDUP_REMOVED lines=15> */
.L_x_2028:
        /* <DEDUP_REMOVED lines=15> */
.L_x_2029:
        /* <DEDUP_REMOVED lines=10> */
.L_x_2015:
[----:B------:R-:W-:Y:S05]  /*17ea0*/  BSYNC B1 ;  /* 0x0000000000017941 */ /* 0x000fea0003800000 */
.L_x_2014:
        /* <DEDUP_REMOVED lines=9> */
.L_x_2046:
        /* <DEDUP_REMOVED lines=11> */
.L_x_2167:
[----:B------:R-:W-:Y:S05]  /*17ff0*/  BSYNC B2 ;  /* 0x0000000000027941 */ /* 0x000fea0003800000 */
.L_x_2032:
        /* <DEDUP_REMOVED lines=9> */
.L_x_2035:
[----:B------:R-:W-:Y:S05]  /*18090*/  BSYNC B2 ;  /* 0x0000000000027941 */ /* 0x000fea0003800000 */
.L_x_2034:
        /* <DEDUP_REMOVED lines=11> */
.L_x_2036:
        /* <DEDUP_REMOVED lines=16> */
.L_x_2037:
        /* <DEDUP_REMOVED lines=16> */
.L_x_2038:
        /* <DEDUP_REMOVED lines=13> */
.L_x_2168:
[----:B------:R-:W-:Y:S05]  /*18420*/  BSYNC B2 ;  /* 0x0000000000027941 */ /* 0x000fea0003800000 */
.L_x_2039:
[----:B------:R-:W-:Y:S01]  /*18430*/  BSSY B2, `(.L_x_2041) ;  /* 0x000000b000027945 */ /* 0x000fe20003800000 */
[----:B------:R-:W-:Y:S01]  /*18440*/  IMAD.MOV.U32 R12, RZ, RZ, 0x0 ;  /* 0x00000000ff0c7424 */ /* 0x000fe200078e00ff */
[----:B------:R-:W-:Y:S02]  /*18450*/  MOV R13, 0x12f00000 ;  /* 0x12f00000000d7802 */ /* 0x000fe40000000f00 */
        /* <DEDUP_REMOVED lines=8> */
.L_x_2042:
[----:B------:R-:W-:Y:S05]  /*184e0*/  BSYNC B2 ;  /* 0x0000000000027941 */ /* 0x000fea0003800000 */
.L_x_2041:
        /* <DEDUP_REMOVED lines=8> */
.L_x_2043:
        /* <DEDUP_REMOVED lines=15> */
.L_x_2044:
        /* <DEDUP_REMOVED lines=15> */
.L_x_2045:
        /* <DEDUP_REMOVED lines=10> */
.L_x_2031:
[----:B------:R-:W-:Y:S05]  /*187f0*/  BSYNC B1 ;  /* 0x0000000000017941 */ /* 0x000fea0003800000 */
.L_x_2030:
[C---:B------:R-:W-:Y:S01]  /*18800*/  ISETP.GT.AND P2, PT, R10.reuse, R5, PT ;  /* 0x000000050a00720c */ /* 0x040fe20003f44270 */
[----:B------:R-:W-:Y:S02]  /*18810*/  VIADD R23, R23, 0x1 ;  /* 0x0000000117177836 */ /* 0x000fe40000000000 */
[----:B------:R-:W-:-:S03]  /*18820*/  VIADD R10, R10, 0xffffffff ;  /* 0xffffffff0a0a7836 */ /* 0x000fc60000000000 */
[----:B------:R-:W-:-:S04]  /*18830*/  ISETP.NE.AND P1, PT, R23, 0x2, PT ;  /* 0x000000021700780c */ /* 0x000fc80003f25270 */
[----:B------:R-:W-:Y:S02]  /*18840*/  SEL R4, RZ, 0x1, P1 ;  /* 0x00000001ff047807 */ /* 0x000fe40000800000 */
[----:B------:R-:W-:Y:S02]  /*18850*/  SEL R23, R23, RZ, P1 ;  /* 0x000000ff17177207 */ /* 0x000fe40000800000 */
[----:B------:R-:W-:Y:S01]  /*18860*/  LOP3.LUT R25, R25, R4, RZ, 0x3c, !PT ;  /* 0x0000000419197212 */ /* 0x000fe200078e3cff */
[----:B------:R-:W-:Y:S06]  /*18870*/  @P2 BRA `(.L_x_2046) ;  /* 0xfffffff400b02947 */ /* 0x000fec000383ffff */
.L_x_2008:
[----:B------:R-:W-:Y:S05]  /*18880*/  BSYNC B0 ;  /* 0x0000000000007941 */ /* 0x000fea0003800000 */
.L_x_2007:
        /* <DEDUP_REMOVED lines=19> */
[----:B------:R-:W1:Y:S01]  /*189c0*/  POPC R7, R4 ;  /* 0x0000000400077309 */ /* 0x000e620000000000 */
[----:B--2---:R-:W1:Y:S02]  /*189d0*/  SHFL.IDX PT, R0, R3, R0, 0x1f ;  /* 0x00001f0003007589 */ /* 0x004e6400000e0000 */
[----:B-1----:R-:W-:Y:S01]  /*189e0*/  IADD3 R16, R0, UR36, R7 ;  /* 0x0000002400107c10 */ /* 0x002fe2000fffe007 */
[----:B------:R-:W-:Y:S06]  /*189f0*/  BRA `(.L_x_2049) ;  /* 0x0000002800cc7947 */ /* 0x000fec0003800000 */
.L_x_2048:
        /* <DEDUP_REMOVED lines=11> */
[----:B0-----:R-:W-:Y:S01]  /*18ab0*/  MOV R11, UR5 ;  /* 0x00000005000b7c02 */ /* 0x001fe20008000f00 */
[----:B------:R-:W0:Y:S01]  /*18ac0*/  LDC.64 R2, c[0x4][R2] ;  /* 0x0100000002027b82 */ /* 0x000e220000000a00 */
[----:B------:R-:W-:Y:S02]  /*18ad0*/  IMAD.U32 R5, RZ, RZ, UR7 ;  /* 0x00000007ff057e24 */ /* 0x000fe4000f8e00ff */
[----:B------:R-:W-:Y:S02]  /*18ae0*/  IMAD.U32 R6, RZ, RZ, UR8 ;  /* 0x00000008ff067e24 */ /* 0x000fe4000f8e00ff */
[----:B------:R-:W-:-:S02]  /*18af0*/  IMAD.U32 R7, RZ, RZ, UR9 ;  /* 0x00000009ff077e24 */ /* 0x000fc4000f8e00ff */
[----:B------:R-:W-:Y:S02]  /*18b00*/  IMAD.U32 R10, RZ, RZ, UR4 ;  /* 0x00000004ff0a7e24 */ /* 0x000fe4000f8e00ff */
[----:B------:R-:W-:Y:S02]  /*18b10*/  IMAD.MOV.U32 R8, RZ, RZ, 0x70 ;  /* 0x00000070ff087424 */ /* 0x000fe400078e00ff */
[----:B------:R-:W-:Y:S02]  /*18b20*/  IMAD.MOV.U32 R12, RZ, RZ, 0x1 ;  /* 0x00000001ff0c7424 */ /* 0x000fe400078e00ff */
[----:B------:R-:W-:-:S07]  /*18b30*/  IMAD.MOV.U32 R13, RZ, RZ, RZ ;  /* 0x000000ffff0d7224 */ /* 0x000fce00078e00ff */
[----:B------:R-:W-:-:S07]  /*18b40*/  LEPC R20, `(.L_x_2050) ;  /* 0x000000001014794e */ /* 0x000fce0000000000 */
[----:B0-----:R-:W-:Y:S05]  /*18b50*/  CALL.ABS.NOINC R2 ;  /* 0x0000000002007343 */ /* 0x001fea0003c00000 */
.L_x_2050:
        /* <DEDUP_REMOVED lines=22> */
.L_x_2051:
[----:B------:R-:W1:Y:S01]  /*18cc0*/  S2R R20, SR_CgaCtaId ;  /* 0x0000000000147919 */ /* 0x000e620000008800 */
[----:B------:R-:W-:-:S04]  /*18cd0*/  MOV R2, 0x400 ;  /* 0x0000040000027802 */ /* 0x000fc80000000f00 */
[----:B-1----:R-:W-:-:S04]  /*18ce0*/  LEA R2, R20, R2, 0x18 ;  /* 0x0000000214027211 */ /* 0x002fc800078ec0ff */
[----:B------:R-:W-:-:S04]  /*18cf0*/  IADD3 R0, R2, 0x3000, RZ ;  /* 0x0000300002007810 */ /* 0x000fc80007ffe0ff */
        /* <DEDUP_REMOVED lines=18> */
.L_x_2052:
        /* <DEDUP_REMOVED lines=11> */
[----:B------:R-:W-:Y:S01]  /*18ed0*/  MOV R7, UR7 ;  /* 0x0000000700077c02 */ /* 0x000fe20008000f00 */
[----:B------:R-:W1:Y:S01]  /*18ee0*/  LDC.64 R2, c[0x4][R2] ;  /* 0x0100000002027b82 */ /* 0x000e620000000a00 */
[----:B------:R-:W-:Y:S02]  /*18ef0*/  IMAD.U32 R5, RZ, RZ, UR5 ;  /* 0x00000005ff057e24 */ /* 0x000fe4000f8e00ff */
[----:B0-----:R-:W-:Y:S02]  /*18f00*/  IMAD.U32 R6, RZ, RZ, UR6 ;  /* 0x00000006ff067e24 */ /* 0x001fe4000f8e00ff */
[----:B------:R-:W-:-:S02]  /*18f10*/  IMAD.U32 R10, RZ, RZ, UR8 ;  /* 0x00000008ff0a7e24 */ /* 0x000fc4000f8e00ff */
[----:B------:R-:W-:Y:S02]  /*18f20*/  IMAD.U32 R11, RZ, RZ, UR9 ;  /* 0x00000009ff0b7e24 */ /* 0x000fe4000f8e00ff */
[----:B------:R-:W-:Y:S02]  /*18f30*/  IMAD.MOV.U32 R8, RZ, RZ, 0x70 ;  /* 0x00000070ff087424 */ /* 0x000fe400078e00ff */
[----:B------:R-:W-:Y:S02]  /*18f40*/  IMAD.MOV.U32 R12, RZ, RZ, 0x1 ;  /* 0x00000001ff0c7424 */ /* 0x000fe400078e00ff */
[----:B------:R-:W-:-:S07]  /*18f50*/  IMAD.MOV.U32 R13, RZ, RZ, RZ ;  /* 0x000000ffff0d7224 */ /* 0x000fce00078e00ff */
[----:B------:R-:W-:-:S07]  /*18f60*/  LEPC R20, `(.L_x_2053) ;  /* 0x000000001014794e */ /* 0x000fce0000000000 */
[----:B-1----:R-:W-:Y:S05]  /*18f70*/  CALL.ABS.NOINC R2 ;  /* 0x0000000002007343 */ /* 0x002fea0003c00000 */
.L_x_2053:
[----:B------:R-:W2:Y:S01]  /*18f80*/  LDL.LU R2, [R1+0x4] ;  /* 0x0000040001027983 */ /* 0x000ea20000300800 */
[----:B------:R-:W-:Y:S01]  /*18f90*/  ULDC.64 UR4, c[0x0][0x9f8] ;  /* 0x00027e0000047ab9 */ /* 0x000fe20000000a00 */
[----:B------:R-:W1:Y:S02]  /*18fa0*/  LDC R0, c[0x0][0x428] ;  /* 0x00010a00ff007b82 */ /* 0x000e640000000800 */
[----:B------:R-:W3:Y:S04]  /*18fb0*/  LDL.LU R20, [R1+0x8] ;  /* 0x0000080001147983 */ /* 0x000ee80000300800 */
[----:B0-----:R-:W4:Y:S04]  /*18fc0*/  LDL.LU R6, [R1+0x20] ;  /* 0x0000200001067983 */ /* 0x001f280000300800 */
[----:B------:R-:W4:Y:S01]  /*18fd0*/  LDL.LU R21, [R1] ;  /* 0x0000000001157983 */ /* 0x000f220000300800 */
[----:B------:R-:W-:Y:S01]  /*18fe0*/  ISETP.NE.U32.AND P0, PT, RZ, UR4, PT ;  /* 0x00000004ff007c0c */ /* 0x000fe2000bf05070 */
[----:B------:R-:W0:Y:S03]  /*18ff0*/  S2R R4, SR_TID.X ;  /* 0x0000000000047919 */ /* 0x000e260000002100 */
[----:B------:R-:W-:-:S02]  /*19000*/  ISETP.NE.AND.EX P0, PT, RZ, UR5, PT, P0 ;  /* 0x00000005ff007c0c */ /* 0x000fc4000bf05300 */
[----:B0-----:R-:W-:-:S11]  /*19010*/  LOP3.LUT R7, R4, 0x7f, RZ, 0xc0, !PT ;  /* 0x0000007f04077812 */ /* 0x001fd600078ec0ff */
[----:B--2---:R-:W-:-:S04]  /*19020*/  @P0 IADD3 R2, P1, R2, UR4, RZ ;  /* 0x0000000402020c10 */ /* 0x004fc8000ff3e0ff */
[----:B---3--:R-:W-:Y:S01]  /*19030*/  @P0 IADD3.X R3, R20, UR5, RZ, P1, !PT ;  /* 0x0000000514030c10 */ /* 0x008fe20008ffe4ff */
[----:B------:R-:W-:Y:S01]  /*19040*/  ULDC.64 UR4, c[0x0][0xa00] ;  /* 0x0002800000047ab9 */ /* 0x000fe20000000a00 */
[----:B----4-:R-:W-:-:S06]  /*19050*/  IMAD.MOV.U32 R20, RZ, RZ, R21 ;  /* 0x000000ffff147224 */ /* 0x010fcc00078e0015 */
[----:B------:R0:W5:Y:S01]  /*19060*/  @P0 LDG.E R20, desc[UR40][R2.64] ;  /* 0x0000002802140981 */ /* 0x000162000c1e1900 */
[----:B-1----:R-:W-:Y:S01]  /*19070*/  ISETP.NE.AND P0, PT, R0, 0x1, PT ;  /* 0x000000010000780c */ /* 0x002fe20003f05270 */
[----:B------:R-:W-:Y:S01]  /*19080*/  IMAD.MOV.U32 R0, RZ, RZ, R18 ;  /* 0x000000ffff007224 */ /* 0x000fe200078e0012 */
[----:B------:R-:W-:Y:S01]  /*19090*/  ISETP.NE.AND P1, PT, R7, RZ, PT ;  /* 0x000000ff0700720c */ /* 0x000fe20003f25270 */
[----:B------:R-:W-:-:S03]  /*190a0*/  IMAD R6, R17, 0xc0, R6 ;  /* 0x000000c011067824 */ /* 0x000fc600078e0206 */
[----:B------:R-:W-:-:S07]  /*190b0*/  PLOP3.LUT P3, PT, P1, PT, PT, 0x8, 0x0 ;  /* 0x000000000000781c */ /* 0x000fce0000f6e170 */
[----:B------:R-:W1:Y:S02]  /*190c0*/  @P0 LDC R5, c[0x0][0x42c] ;  /* 0x00010b00ff050b82 */ /* 0x000e640000000800 */
[----:B------:R-:W-:-:S05]  /*190d0*/  VOTEU.ALL UP1, P1 ;  /* 0x00000000003f7886 */ /* 0x000fca0000820000 */
[----:B------:R-:W-:Y:S01]  /*190e0*/  @!UP1 UIADD3 UR8, UP0, UR38, 0x270, URZ ;  /* 0x0000027026089890 */ /* 0x000fe2000ff1e03f */
[----:B------:R-:W2:Y:S03]  /*190f0*/  @P0 LDC R4, c[0x0][0x430] ;  /* 0x00010c00ff040b82 */ /* 0x000ea60000000800 */
[----:B------:R-:W-:-:S03]  /*19100*/  @!UP1 UIADD3.X UR9, URZ, UR39, URZ, UP0, !UPT ;  /* 0x000000273f099290 */ /* 0x000fc600087fe43f */
[----:B------:R-:W-:Y:S01]  /*19110*/  VOTEU.ALL UP0, P1 ;  /* 0x00000000003f7886 */ /* 0x000fe20000800000 */
[----:B-1----:R-:W-:-:S05]  /*19120*/  @P0 IMAD.HI.U32 R5, R18, R5, RZ ;  /* 0x0000000512050227 */ /* 0x002fca00078e00ff */
[----:B--2---:R-:W-:Y:S02]  /*19130*/  @P0 SHF.R.U32.HI R0, RZ, R4, R5 ;  /* 0x00000004ff000219 */ /* 0x004fe40000011605 */
[----:B------:R-:W-:-:S04]  /*19140*/  ISETP.NE.U32.AND P0, PT, RZ, UR4, PT ;  /* 0x00000004ff007c0c */ /* 0x000fc8000bf05070 */
[----:B------:R-:W-:-:S04]  /*19150*/  ISETP.NE.AND.EX P2, PT, RZ, UR5, PT, P0 ;  /* 0x00000005ff007c0c */ /* 0x000fc8000bf45300 */
[----:B0-----:R-:W-:-:S09]  /*19160*/  SEL R7, R21, RZ, !P2 ;  /* 0x000000ff15077207 */ /* 0x001fd20005000000 */
.L_x_2054:
        /* <DEDUP_REMOVED lines=13> */
.L_x_2055:
        /* <DEDUP_REMOVED lines=12> */
.L_x_2056:
        /* <DEDUP_REMOVED lines=21> */
.L_x_2171:
[----:B-1----:R-:W-:Y:S02]  /*19450*/  ISETP.NE.AND P0, PT, R14, RZ, PT ;  /* 0x000000ff0e00720c */ /* 0x002fe40003f05270 */
[----:B------:R-:W-:-:S11]  /*19460*/  PLOP3.LUT P6, PT, PT, PT, PT, 0x8, 0x0 ;  /* 0x000000000000781c */ /* 0x000fd60003fce170 */
[----:B------:R-:W-:Y:S05]  /*19470*/  @P0 BRA `(.L_x_2058) ;  /* 0x0000000800400947 */ /* 0x000fea0003800000 */
[----:B------:R-:W-:-:S03]  /*19480*/  UMOV UR4, 0xffffffff ;  /* 0xffffffff00047882 */ /* 0x000fc60000000000 */
[----:B------:R-:W-:Y:S05]  /*19490*/  BRA.DIV UR4, `(.L_x_2059) ;  /* 0x0000003e04447947 */ /* 0x000fea000b800000 */
[----:B------:R-:W-:-:S13]  /*194a0*/  ELECT P6, URZ, PT ;  /* 0x00000000003f782f */ /* 0x000fda00038c0000 */
.L_x_2174:
        /* <DEDUP_REMOVED lines=23> */
.L_x_2061:
        /* <DEDUP_REMOVED lines=10> */
.L_x_2175:
        /* <DEDUP_REMOVED lines=8> */
.L_x_2063:
[----:B------:R-:W1:Y:S01]  /*19740*/  S2R R9, SR_CgaCtaId ;  /* 0x0000000000097919 */ /* 0x000e620000008800 */
[----:B------:R-:W-:Y:S01]  /*19750*/  MOV R3, 0x400 ;  /* 0x0000040000037802 */ /* 0x000fe20000000f00 */
[----:B------:R-:W-:Y:S01]  /*19760*/  UIADD3 UR4, UP0, UR38, 0x470, URZ ;  /* 0x0000047026047890 */ /* 0x000fe2000ff1e03f */
[----:B------:R-:W-:Y:S01]  /*19770*/  R2UR UR9, R5 ;  /* 0x00000000050972ca */ /* 0x000fe200000e0000 */
[----:B------:R-:W-:Y:S01]  /*19780*/  UMOV UR10, URZ ;  /* 0x0000003f000a7c82 */ /* 0x000fe20008000000 */
[----:B------:R-:W-:Y:S01]  /*19790*/  LEA R8, R8, R26, 0x7 ;  /* 0x0000001a08087211 */ /* 0x000fe200078e38ff */
[----:B------:R-:W-:Y:S01]  /*197a0*/  UIADD3.X UR5, URZ, UR39, URZ, UP0, !UPT ;  /* 0x000000273f057290 */ /* 0x000fe200087fe43f */
[----:B------:R-:W-:Y:S01]  /*197b0*/  R2UR UR12, R0 ;  /* 0x00000000000c72ca */ /* 0x000fe200000e0000 */
[----:B------:R-:W-:Y:S01]  /*197c0*/  UMOV UR6, 0x0 ;  /* 0x0000000000067882 */ /* 0x000fe20000000000 */
[----:B-----5:R-:W-:Y:S01]  /*197d0*/  R2UR UR13, R2 ;  /* 0x00000000020d72ca */ /* 0x020fe200000e0000 */
[----:B------:R-:W-:Y:S01]  /*197e0*/  UMOV UR7, 0x14f00000 ;  /* 0x14f0000000077882 */ /* 0x000fe20000000000 */
[----:B------:R-:W-:Y:S01]  /*197f0*/  R2UR UR11, R8 ;  /* 0x00000000080b72ca */ /* 0x000fe200000e0000 */
        /* <DEDUP_REMOVED lines=18> */
.L_x_2176:
        /* <DEDUP_REMOVED lines=8> */
.L_x_2065:
        /* <DEDUP_REMOVED lines=24> */
.L_x_2060:
        /* <DEDUP_REMOVED lines=38> */
.L_x_2058:
[----:B------:R-:W2:Y:S04]  /*19d80*/  LDL.LU R7, [R1+0x1c] ;  /* 0x00001c0001077983 */ /* 0x000ea80000300800 */
[----:B------:R-:W3:Y:S01]  /*19d90*/  LDL R4, [R1+0xc] ;  /* 0x00000c0001047983 */ /* 0x000ee20000100800 */
        /* <DEDUP_REMOVED lines=13> */
.L_x_2177:
[----:B------:R-:W-:Y:S05]  /*19e70*/  BSYNC B0 ;  /* 0x0000000000007941 */ /* 0x000fea0003800000 */
.L_x_2066:
[----:B------:R-:W-:Y:S05]  /*19e80*/  @!P2 BRA `(.L_x_2068) ;  /* 0x000000100018a947 */ /* 0x000fea0003800000 */
[----:B0-----:R-:W2:Y:S01]  /*19e90*/  LDL.LU R4, [R1+0xc] ;  /* 0x00000c0001047983 */ /* 0x001ea20000300800 */
[----:B------:R-:W-:Y:S02]  /*19ea0*/  IMAD.MOV.U32 R6, RZ, RZ, R22 ;  /* 0x000000ffff067224 */ /* 0x000fe400078e0016 */
[----:B------:R-:W-:Y:S02]  /*19eb0*/  IMAD.MOV.U32 R7, RZ, RZ, R24 ;  /* 0x000000ffff077224 */ /* 0x000fe400078e0018 */
[----:B--2---:R-:W-:-:S07]  /*19ec0*/  VIADD R12, R4, 0xfffffffe ;  /* 0xfffffffe040c7836 */ /* 0x004fce0000000000 */
.L_x_2092:
        /* <DEDUP_REMOVED lines=30> */
.L_x_2071:
        /* <DEDUP_REMOVED lines=11> */
.L_x_2178:
[----:B------:R-:W-:Y:S05]  /*1a160*/  BSYNC B1 ;  /* 0x0000000000017941 */ /* 0x000fea0003800000 */
.L_x_2072:
        /* <DEDUP_REMOVED lines=9> */
.L_x_2075:
[----:B------:R-:W-:Y:S05]  /*1a200*/  BSYNC B1 ;  /* 0x0000000000017941 */ /* 0x000fea0003800000 */
.L_x_2074:
        /* <DEDUP_REMOVED lines=14> */
.L_x_2076:
        /* <DEDUP_REMOVED lines=16> */
.L_x_2077:
        /* <DEDUP_REMOVED lines=16> */
.L_x_2078:
        /* <DEDUP_REMOVED lines=13> */
.L_x_2179:
[----:B------:R-:W-:Y:S05]  /*1a5c0*/  BSYNC B1 ;  /* 0x0000000000017941 */ /* 0x000fea0003800000 */
.L_x_2079:
        /* <DEDUP_REMOVED lines=11> */
.L_x_2082:
[----:B------:R-:W-:Y:S05]  /*1a680*/  BSYNC B1 ;  /* 0x0000000000017941 */ /* 0x000fea0003800000 */
.L_x_2081:
[----:B------:R-:W-:Y:S01]  /*1a690*/  R2UR UR10, R14 ;  /* 0x000000000e0a72ca */ /* 0x000fe200000e0000 */
[----:B------:R-:W-:Y:S01]  /*1a6a0*/  UIADD3 UR4, UP0, UR38, 0x370, URZ ;  /* 0x0000037026047890 */ /* 0x000fe2000ff1e03f */
[----:B------:R-:W-:Y:S01]  /*1a6b0*/  R2UR UR6, R4 ;  /* 0x00000000040672ca */ /* 0x000fe200000e0000 */
[----:B------:R-:W-:Y:S01]  /*1a6c0*/  VIADD R10, R9, 0x13800 ;  /* 0x00013800090a7836 */ /* 0x000fe20000000000 */
[----:B------:R-:W-:Y:S01]  /*1a6d0*/  R2UR UR7, R5 ;  /* 0x00000000050772ca */ /* 0x000fe200000e0000 */
[----:B------:R-:W-:Y:S01]  /*1a6e0*/  UIADD3.X UR5, URZ, UR39, URZ, UP0, !UPT ;  /* 0x000000273f057290 */ /* 0x000fe200087fe43f */
[----:B------:R-:W-:Y:S02]  /*1a6f0*/  PLOP3.LUT P0, PT, PT, PT, PT, 0x80, 0x0 ;  /* 0x000000000000781c */ /* 0x000fe40003f0f070 */
[----:B------:R-:W-:-:S11]  /*1a700*/  IADD3 R3, R3, 0x19c30, RZ ;  /* 0x00019c3003037810 */ /* 0x000fd60007ffe0ff */
.L_x_2083:
        /* <DEDUP_REMOVED lines=15> */
.L_x_2084:
        /* <DEDUP_REMOVED lines=15> */
.L_x_2085:
        /* <DEDUP_REMOVED lines=10> */
.L_x_2070:
[----:B------:R-:W-:Y:S05]  /*1a990*/  BSYNC B0 ;  /* 0x0000000000007941 */ /* 0x000fea0003800000 */
.L_x_2069:
[----:B------:R-:W2:Y:S02]  /*1a9a0*/  LDL R4, [R1+0x24] ;  /* 0x0000240001047983 */ /* 0x000ea40000100800 */
[----:B--2---:R-:W-:-:S13]  /*1a9b0*/  ISETP.NE.AND P0, PT, R4, 0x3, PT ;  /* 0x000000030400780c */ /* 0x004fda0003f05270 */
[----:B------:R-:W-:Y:S05]  /*1a9c0*/  @!P0 BRA `(.L_x_2086) ;  /* 0x0000000000048947 */ /* 0x000fea0003800000 */
[----:B------:R-:W-:Y:S01]  /*1a9d0*/  BPT.TRAP 0x1 ;  /* 0x000000040000795c */ /* 0x000fe20000300000 */
.L_x_2086:
        /* <DEDUP_REMOVED lines=11> */
.L_x_2180:
[----:B------:R-:W-:Y:S05]  /*1aa90*/  BSYNC B0 ;  /* 0x0000000000007941 */ /* 0x000fea0003800000 */
.L_x_2087:
[----:B------:R-:W-:Y:S05]  /*1aaa0*/  @!P0 BRA `(.L_x_2089) ;  /* 0x0000000000048947 */ /* 0x000fea0003800000 */
[----:B------:R-:W-:Y:S01]  /*1aab0*/  BPT.TRAP 0x1 ;  /* 0x000000040000795c */ /* 0x000fe20000300000 */
.L_x_2089:
[----:B0-----:R-:W-:Y:S01]  /*1aac0*/  SHF.L.U32 R4, R7, 0x1f, RZ ;  /* 0x0000001f07047819 */ /* 0x001fe200000006ff */
[----:B------:R-:W-:-:S03]  /*1aad0*/  IMAD R10, R6, 0x3000, RZ ;  /* 0x00003000060a7824 */ /* 0x000fc600078e02ff */
[----:B------:R-:W0:Y:S02]  /*1aae0*/  SYNCS.PHASECHK.TRANS64.TRYWAIT P2, [R13+URZ+0x19c60], R4 ;  /* 0x019c60040d0075a7 */ /* 0x000e24000804017f */
[----:B0-----:R-:W-:Y:S05]  /*1aaf0*/  @!P2 BRA `(.L_x_2090) ;  /* 0x000000280050a947 */ /* 0x001fea0003800000 */
.L_x_2181:
[----:B------:R-:W1:Y:S01]  /*1ab00*/  S2R R18, SR_CgaCtaId ;  /* 0x0000000000127919 */ /* 0x000e620000008800 */
[----:B------:R-:W-:Y:S01]  /*1ab10*/  MOV R15, 0x400 ;  /* 0x00000400000f7802 */ /* 0x000fe20000000f00 */
[----:B------:R-:W-:Y:S05]  /*1ab20*/  WARPSYNC.ALL ;  /* 0x0000000000007948 */ /* 0x000fea0003800000 */
[C---:B------:R-:W-:Y:S02]  /*1ab30*/  LOP3.LUT R3, R10.reuse, R29, RZ, 0xfc, !PT ;  /* 0x0000001d0a037212 */ /* 0x040fe400078efcff */
[----:B------:R-:W-:Y:S02]  /*1ab40*/  LOP3.LUT R14, R10, R27, RZ, 0xfc, !PT ;  /* 0x0000001b0a0e7212 */ /* 0x000fe400078efcff */
[----:B-1----:R-:W-:-:S05]  /*1ab50*/  LEA R15, R18, R15, 0x18 ;  /* 0x0000000f120f7211 */ /* 0x002fca00078ec0ff */
[C---:B------:R-:W-:Y:S02]  /*1ab60*/  IMAD.IADD R3, R15.reuse, 0x1, R3 ;  /* 0x000000010f037824 */ /* 0x040fe400078e0203 */
[----:B------:R-:W-:-:S03]  /*1ab70*/  IMAD.IADD R14, R15, 0x1, R14 ;  /* 0x000000010f0e7824 */ /* 0x000fc600078e020e */
        /* <DEDUP_REMOVED lines=45> */
.L_x_2091:
        /* <DEDUP_REMOVED lines=10> */
.L_x_2068:
        /* <DEDUP_REMOVED lines=16> */
.L_x_2094:
[----:B------:R-:W-:Y:S05]  /*1aff0*/  BSYNC B0 ;  /* 0x0000000000007941 */ /* 0x000fea0003800000 */
.L_x_2093:
[----:B------:R-:W-:Y:S05]  /*1b000*/  @!P2 BRA `(.L_x_2095) ;  /* 0x000000000004a947 */ /* 0x000fea0003800000 */
[----:B------:R-:W-:Y:S01]  /*1b010*/  BPT.TRAP 0x1 ;  /* 0x000000040000795c */ /* 0x000fe20000300000 */
.L_x_2095:
        /* <DEDUP_REMOVED lines=11> */
.L_x_2182:
[----:B------:R-:W-:Y:S05]  /*1b0d0*/  BSYNC B0 ;  /* 0x0000000000007941 */ /* 0x000fea0003800000 */
.L_x_2096:
[----:B------:R-:W-:Y:S05]  /*1b0e0*/  @!P2 BRA `(.L_x_2098) ;  /* 0x000000000004a947 */ /* 0x000fea0003800000 */
[----:B------:R-:W-:Y:S01]  /*1b0f0*/  BPT.TRAP 0x1 ;  /* 0x000000040000795c */ /* 0x000fe20000300000 */
.L_x_2098:
[----:B0-----:R-:W-:-:S04]  /*1b100*/  SHF.L.U32 R0, R24, 0x1f, RZ ;  /* 0x0000001f18007819 */ /* 0x001fc800000006ff */
[----:B------:R-:W0:Y:S02]  /*1b110*/  SYNCS.PHASECHK.TRANS64.TRYWAIT P0, [R3+URZ+0x19c60], R0 ;  /* 0x019c6000030075a7 */ /* 0x000e24000800017f */
[----:B0-----:R-:W-:Y:S05]  /*1b120*/  @!P0 BRA `(.L_x_2099) ;  /* 0x0000002000ec8947 */ /* 0x001fea0003800000 */
.L_x_2183:
[----:B------:R-:W1:Y:S01]  /*1b130*/  S2R R9, SR_CgaCtaId ;  /* 0x0000000000097919 */ /* 0x000e620000008800 */
[----:B------:R-:W-:Y:S01]  /*1b140*/  IMAD R2, R22, 0x3000, RZ ;  /* 0x0000300016027824 */ /* 0x000fe200078e02ff */
[----:B------:R-:W-:Y:S01]  /*1b150*/  MOV R8, 0x400 ;  /* 0x0000040000087802 */ /* 0x000fe20000000f00 */
[----:B------:R-:W-:Y:S05]  /*1b160*/  WARPSYNC.ALL ;  /* 0x0000000000007948 */ /* 0x000fea0003800000 */
[C---:B0-----:R-:W-:Y:S02]  /*1b170*/  LOP3.LUT R0, R2.reuse, R29, RZ, 0xfc, !PT ;  /* 0x0000001d02007212 */ /* 0x041fe400078efcff */
[----:B------:R-:W-:-:S02]  /*1b180*/  LOP3.LUT R2, R2, R27, RZ, 0xfc, !PT ;  /* 0x0000001b02027212 */ /* 0x000fc400078efcff */
[----:B-1----:R-:W-:-:S04]  /*1b190*/  LEA R8, R9, R8, 0x18 ;  /* 0x0000000809087211 */ /* 0x002fc800078ec0ff */
[C---:B------:R-:W-:Y:S01]  /*1b1a0*/  IADD3 R2, R8.reuse, R2, RZ ;  /* 0x0000000208027210 */ /* 0x040fe20007ffe0ff */
[----:B------:R-:W-:-:S05]  /*1b1b0*/  IMAD.IADD R0, R8, 0x1, R0 ;  /* 0x0000000108007824 */ /* 0x000fca00078e0200 */
        /* <DEDUP_REMOVED lines=45> */
.L_x_2100:
        /* <DEDUP_REMOVED lines=10> */
.L_x_2049:
[----:B------:R-:W-:Y:S05]  /*1b530*/  BSYNC B6 ;  /* 0x0000000000067941 */ /* 0x000fea0003800000 */
.L_x_2047:
[----:B-1----:R-:W2:Y:S02]  /*1b540*/  LDL R0, [R1+0x2c] ;  /* 0x00002c0001007983 */ /* 0x002ea40000100800 */
[----:B--2---:R-:W-:-:S13]  /*1b550*/  ISETP.NE.AND P0, PT, R0, RZ, PT ;  /* 0x000000ff0000720c */ /* 0x004fda0003f05270 */
[----:B------:R-:W-:Y:S05]  /*1b560*/  @!P0 BRA `(.L_x_2101) ;  /* 0x0000000000208947 */ /* 0x000fea0003800000 */
[----:B------:R-:W-:Y:S05]  /*1b570*/  WARPSYNC.ALL ;  /* 0x0000000000007948 */ /* 0x000fea0003800000 */
[----:B------:R-:W1:Y:S08]  /*1b580*/  S2UR UR5, SR_CgaCtaId ;  /* 0x00000000000579c3 */ /* 0x000e700000008800 */
[----:B------:R-:W-:Y:S06]  /*1b590*/  BAR.SYNC.DEFER_BLOCKING 0x5, 0x200 ;  /* 0x0148000000007b1d */ /* 0x000fec0000010000 */
[----:B------:R-:W-:-:S02]  /*1b5a0*/  UMOV UR4, 0x400 ;  /* 0x0000040000047882 */ /* 0x000fc40000000000 */
[----:B-1----:R-:W-:-:S09]  /*1b5b0*/  ULEA UR4, UR5, UR4, 0x18 ;  /* 0x0000000405047291 */ /* 0x002fd2000f8ec03f */
[----:B------:R-:W1:Y:S01]  /*1b5c0*/  LDS.128 R16, [UR4+0x19cd0] ;  /* 0x019cd004ff107984 */ /* 0x000e620008000c00 */
[----:B------:R-:W-:Y:S06]  /*1b5d0*/  BAR.ARV 0x4, 0x200 ;  /* 0x0108000000007b1d */ /* 0x000fec0000002000 */
[----:B------:R-:W-:Y:S05]  /*1b5e0*/  BRA `(.L_x_2102) ;  /* 0x0000000800cc7947 */ /* 0x000fea0003800000 */
.L_x_2101:
        /* <DEDUP_REMOVED lines=36> */
.L_x_2193:
[----:B------:R-:W-:Y:S02]  /*1b830*/  ULDC UR4, c[0x0][0xc10] ;  /* 0x0003040000047ab9 */ /* 0x000fe40000000800 */
[----:B------:R-:W-:-:S04]  /*1b840*/  IMAD.U32 R4, RZ, RZ, UR4 ;  /* 0x00000004ff047e24 */ /* 0x000fc8000f8e00ff */
[----:B-1----:R-:W-:-:S04]  /*1b850*/  IMAD R14, R14, R4, RZ ;  /* 0x000000040e0e7224 */ /* 0x002fc800078e02ff */
[----:B------:R-:W-:-:S05]  /*1b860*/  IMAD.IADD R5, R5, 0x1, R14 ;  /* 0x0000000105057824 */ /* 0x000fca00078e020e */
[----:B------:R-:W-:-:S13]  /*1b870*/  ISETP.GT.AND P6, PT, R5, R0, PT ;  /* 0x000000000500720c */ /* 0x000fda0003fc4270 */
[----:B------:R-:W-:Y:S05]  /*1b880*/  @P6 BRA `(.L_x_2104) ;  /* 0x00000000009c6947 */ /* 0x000fea0003800000 */
.L_x_2109:
[----:B------:R-:W1:Y:S01]  /*1b890*/  LDC R2, c[0x0][0xc14] ;  /* 0x00030500ff027b82 */ /* 0x000e620000000800 */
[----:B------:R-:W-:-:S04]  /*1b8a0*/  IADD3 R19, R19, 0x1f, RZ ;  /* 0x0000001f13137810 */ /* 0x000fc80007ffe0ff */
        /* <DEDUP_REMOVED lines=12> */
.L_x_2107:
[----:B------:R-:W-:Y:S05]  /*1b970*/  BSYNC B0 ;  /* 0x0000000000007941 */ /* 0x000fea0003800000 */
.L_x_2106:
        /* <DEDUP_REMOVED lines=18> */
.L_x_2201:
[----:B------:R-:W-:Y:S02]  /*1baa0*/  ULDC UR4, c[0x0][0xc10] ;  /* 0x0003040000047ab9 */ /* 0x000fe40000000800 */
[----:B------:R-:W-:-:S04]  /*1bab0*/  IMAD.U32 R4, RZ, RZ, UR4 ;  /* 0x00000004ff047e24 */ /* 0x000fc8000f8e00ff */
[----:B-1----:R-:W-:-:S04]  /*1bac0*/  IMAD R14, R14, R4, RZ ;  /* 0x000000040e0e7224 */ /* 0x002fc800078e02ff */
[----:B------:R-:W-:-:S05]  /*1bad0*/  IMAD.IADD R5, R14, 0x1, R5 ;  /* 0x000000010e057824 */ /* 0x000fca00078e0205 */
[----:B------:R-:W-:-:S13]  /*1bae0*/  ISETP.GT.AND P6, PT, R5, R0, PT ;  /* 0x000000000500720c */ /* 0x000fda0003fc4270 */
[----:B------:R-:W-:Y:S05]  /*1baf0*/  @!P6 BRA `(.L_x_2109) ;  /* 0xfffffffc0064e947 */ /* 0x000fea000383ffff */
.L_x_2104:
        /* <DEDUP_REMOVED lines=8> */
.L_x_2205:
[----:B------:R-:W-:Y:S01]  /*1bb80*/  ISETP.NE.AND P0, PT, R2, RZ, PT ;  /* 0x000000ff0200720c */ /* 0x000fe20003f05270 */
[----:B------:R-:W-:-:S12]  /*1bb90*/  IMAD.MOV.U32 R14, RZ, RZ, RZ ;  /* 0x000000ffff0e7224 */ /* 0x000fd800078e00ff */
[----:B------:R-:W-:Y:S05]  /*1bba0*/  @!P0 BRA `(.L_x_2111) ;  /* 0x0000000000108947 */ /* 0x000fea0003800000 */
[----:B------:R-:W-:Y:S01]  /*1bbb0*/  UMOV UR4, 0xffffffff ;  /* 0xffffffff00047882 */ /* 0x000fe20000000000 */
[----:B------:R-:W-:Y:S02]  /*1bbc0*/  VIADD R12, R6, 0xffffffff ;  /* 0xffffffff060c7836 */ /* 0x000fe40000000000 */
[----:B------:R-:W-:Y:S05]  /*1bbd0*/  BRA.DIV UR4, `(.L_x_2112) ;  /* 0x00000022047c7947 */ /* 0x000fea000b800000 */
[----:B------:R3:W4:Y:S02]  /*1bbe0*/  SHFL.IDX PT, R14, R3, R12, 0x1f ;  /* 0x00001f0c030e7589 */ /* 0x00072400000e0000 */
.L_x_2111:
[----:B0--3--:R-:W0:Y:S01]  /*1bbf0*/  LDC.64 R2, c[0x0][0xc68] ;  /* 0x00031a00ff027b82 */ /* 0x009e220000000a00 */
[----:B------:R-:W-:-:S05]  /*1bc00*/  IADD3 R19, R6, R19, RZ ;  /* 0x0000001306137210 */ /* 0x000fca0007ffe0ff */
        /* <DEDUP_REMOVED lines=40> */
[----:B0-----:R-:W-:Y:S01]  /*1be90*/  IMAD.MOV.U32 R2, RZ, RZ, RZ ;  /* 0x000000ffff027224 */ /* 0x001fe200078e00ff */
[----:B-1----:R-:W-:-:S05]  /*1bea0*/  IADD3 R5, RZ, -R3, RZ ;  /* 0x80000003ff057210 */ /* 0x002fca0007ffe0ff */
        /* <DEDUP_REMOVED lines=22> */
.L_x_2105:
[----:B------:R-:W-:Y:S01]  /*1c010*/  UMOV UR4, URZ ;  /* 0x0000003f00047c82 */ /* 0x000fe20008000000 */
[----:B------:R-:W-:Y:S01]  /*1c020*/  UMOV UR5, URZ ;  /* 0x0000003f00057c82 */ /* 0x000fe20008000000 */
[----:B------:R-:W-:Y:S01]  /*1c030*/  ULDC UR6, c[0x0][0xc14] ;  /* 0x0003050000067ab9 */ /* 0x000fe20000000800 */
[----:B------:R-:W-:Y:S01]  /*1c040*/  IMAD.MOV.U32 R16, RZ, RZ, R0 ;  /* 0x000000ffff107224 */ /* 0x000fe200078e0000 */
[----:B------:R-:W-:Y:S01]  /*1c050*/  MOV R19, UR6 ;  /* 0x0000000600137c02 */ /* 0x000fe20008000f00 */
[----:B------:R-:W-:Y:S02]  /*1c060*/  IMAD.U32 R17, RZ, RZ, UR4 ;  /* 0x00000004ff117e24 */ /* 0x000fe4000f8e00ff */
[----:B------:R-:W-:-:S07]  /*1c070*/  IMAD.U32 R18, RZ, RZ, UR5 ;  /* 0x00000005ff127e24 */ /* 0x000fce000f8e00ff */
.L_x_2113:
        /* <DEDUP_REMOVED lines=10> */
.L_x_2102:
[----:B------:R-:W-:Y:S02]  /*1c120*/  ULDC UR4, c[0x0][0xc14] ;  /* 0x0003050000047ab9 */ /* 0x000fe40000000800 */
[----:B-1----:R-:W-:-:S13]  /*1c130*/  ISETP.GE.AND P0, PT, R19, UR4, PT ;  /* 0x0000000413007c0c */ /* 0x002fda000bf06270 */
[----:B------:R-:W-:Y:S05]  /*1c140*/  @!P0 BRA `(.L_x_2114) ;  /* 0xffffffa800fc8947 */ /* 0x000fea000383ffff */
[----:B------:R-:W-:Y:S05]  /*1c150*/  BSYNC B7 ;  /* 0x0000000000077941 */ /* 0x000fea0003800000 */
.L_x_2003:
[----:B--2---:R-:W2:Y:S01]  /*1c160*/  LDL.LU R0, [R1+0x1c] ;  /* 0x00001c0001007983 */ /* 0x004ea20000300800 */
[----:B------:R-:W-:Y:S01]  /*1c170*/  BSSY B0, `(.L_x_2115) ;  /* 0x000000b000007945 */ /* 0x000fe20003800000 */
[----:B------:R-:W1:Y:S01]  /*1c180*/  S2R R5, SR_CgaCtaId ;  /* 0x0000000000057919 */ /* 0x000e620000008800 */
[----:B--2---:R-:W-:-:S05]  /*1c190*/  VIADD R0, R0, 0x1 ;  /* 0x0000000100007836 */ /* 0x004fca0000000000 */
[----:B0-----:R-:W-:-:S04]  /*1c1a0*/  LEA.HI R2, R0, R0, RZ, 0x1 ;  /* 0x0000000000027211 */ /* 0x001fc800078f08ff */
[----:B------:R-:W-:Y:S02]  /*1c1b0*/  LOP3.LUT R3, R2, 0xfffffffe, RZ, 0xc0, !PT ;  /* 0xfffffffe02037812 */ /* 0x000fe400078ec0ff */
[----:B------:R-:W-:-:S03]  /*1c1c0*/  MOV R2, 0x400 ;  /* 0x0000040000027802 */ /* 0x000fc60000000f00 */
[----:B------:R-:W-:Y:S01]  /*1c1d0*/  IMAD.IADD R0, R0, 0x1, -R3 ;  /* 0x0000000100007824 */ /* 0x000fe200078e0a03 */
[----:B-1----:R-:W-:-:S04]  /*1c1e0*/  LEA R9, R5, R2, 0x18 ;  /* 0x0000000205097211 */ /* 0x002fc800078ec0ff */
[----:B------:R-:W-:-:S04]  /*1c1f0*/  SHF.L.U32 R0, R0, 0x1f, RZ ;  /* 0x0000001f00007819 */ /* 0x000fc800000006ff */
[----:B------:R-:W0:Y:S02]  /*1c200*/  SYNCS.PHASECHK.TRANS64.TRYWAIT P0, [R9+URZ+0x19c20], R0 ;  /* 0x019c2000090075a7 */ /* 0x000e24000800017f */
[----:B0-----:R-:W-:Y:S05]  /*1c210*/  @!P0 BRA `(.L_x_2116) ;  /* 0x0000001c00108947 */ /* 0x001fea0003800000 */
.L_x_2208:
[----:B------:R-:W-:Y:S05]  /*1c220*/  BSYNC B0 ;  /* 0x0000000000007941 */ /* 0x000fea0003800000 */
.L_x_2115:
[----:B------:R-:W-:-:S03]  /*1c230*/  UMOV UR4, 0xffffffff ;  /* 0xffffffff00047882 */ /* 0x000fc60000000000 */
[----:B------:R-:W-:Y:S05]  /*1c240*/  BRA.DIV UR4, `(.L_x_2117) ;  /* 0x0000001e04187947 */ /* 0x000fea000b800000 */
[----:B0-----:R-:W0:Y:S02]  /*1c250*/  S2R R0, SR_TID.X ;  /* 0x0000000000007919 */ /* 0x001e240000002100 */
[----:B0-----:R-:W-:-:S04]  /*1c260*/  SHF.R.U32.HI R0, RZ, 0x5, R0 ;  /* 0x00000005ff007819 */ /* 0x001fc80000011600 */
[----:B------:R-:W-:-:S05]  /*1c270*/  LOP3.LUT R0, R0, 0x3, RZ, 0xc0, !PT ;  /* 0x0000000300007812 */ /* 0x000fca00078ec0ff */
[----:B------:R0:W1:Y:S02]  /*1c280*/  SHFL.IDX PT, R14, R0, RZ, 0x1f ;  /* 0x00001fff000e7589 */ /* 0x00006400000e0000 */
.L_x_2211:
[----:B-1----:R-:W-:-:S13]  /*1c290*/  ISETP.NE.AND P0, PT, R14, RZ, PT ;  /* 0x000000ff0e00720c */ /* 0x002fda0003f05270 */
[----:B------:R-:W-:Y:S05]  /*1c2a0*/  @P0 BRA `(.L_x_1858) ;  /* 0x0000000000a40947 */ /* 0x000fea0003800000 */
[----:B------:R-:W-:-:S03]  /*1c2b0*/  UMOV UR4, 0xffffffff ;  /* 0xffffffff00047882 */ /* 0x000fc60000000000 */
[----:B------:R-:W-:Y:S05]  /*1c2c0*/  BRA.DIV UR4, `(.L_x_2118) ;  /* 0x0000001e042c7947 */ /* 0x000fea000b800000 */
[----:B------:R-:W-:-:S13]  /*1c2d0*/  ELECT P6, URZ, PT ;  /* 0x00000000003f782f */ /* 0x000fda00038c0000 */
.L_x_2214:
[----:B------:R-:W-:Y:S05]  /*1c2e0*/  @!P6 BRA `(.L_x_1858) ;  /* 0x000000000094e947 */ /* 0x000fea0003800000 */
[----:B0-----:R-:W2:Y:S02]  /*1c2f0*/  LDL.LU R0, [R1+0x18] ;  /* 0x0000180001007983 */ /* 0x001ea40000300800 */
[----:B--2---:R-:W-:-:S04]  /*1c300*/  LOP3.LUT R0, R0, 0x2, RZ, 0xfc, !PT ;  /* 0x0000000200007812 */ /* 0x004fc800078efcff */
[----:B------:R-:W-:-:S13]  /*1c310*/  ISETP.NE.AND P0, PT, R0, 0x3, PT ;  /* 0x000000030000780c */ /* 0x000fda0003f05270 */
[----:B------:R-:W-:Y:S05]  /*1c320*/  @!P0 BRA `(.L_x_2119) ;  /* 0x0000000000048947 */ /* 0x000fea0003800000 */
[----:B------:R-:W-:Y:S01]  /*1c330*/  BPT.TRAP 0x1 ;  /* 0x000000040000795c */ /* 0x000fe20000300000 */
.L_x_2119:
        /* <DEDUP_REMOVED lines=12> */
.L_x_2215:
[----:B------:R-:W1:Y:S02]  /*1c400*/  SYNCS.PHASECHK.TRANS64.TRYWAIT P1, [R3+URZ], R0 ;  /* 0x00000000030075a7 */ /* 0x000e64000802017f */
[----:B-1----:R-:W-:Y:S05]  /*1c410*/  @!P1 BRA `(.L_x_2121) ;  /* 0x0000001c000c9947 */ /* 0x002fea0003800000 */
.L_x_2216:
[----:B------:R-:W-:Y:S05]  /*1c420*/  @!P0 BRA `(.L_x_2122) ;  /* 0x0000000000048947 */ /* 0x000fea0003800000 */
[----:B------:R-:W-:Y:S01]  /*1c430*/  BPT.TRAP 0x1 ;  /* 0x000000040000795c */ /* 0x000fe20000300000 */
.L_x_2122:
[----:B-1----:R-:W-:-:S04]  /*1c440*/  IMAD R3, R22, 0x8, R9 ;  /* 0x0000000816037824 */ /* 0x002fc800078e0209 */
[----:B------:R-:W1:Y:S02]  /*1c450*/  SYNCS.PHASECHK.TRANS64.TRYWAIT P1, [R3+URZ+0x19c60], R2 ;  /* 0x019c6002030075a7 */ /* 0x000e64000802017f */
[----:B-1----:R-:W-:Y:S05]  /*1c460*/  @!P1 BRA `(.L_x_2123) ;  /* 0x0000001c000c9947 */ /* 0x002fea0003800000 */
.L_x_2217:
[----:B------:R-:W-:Y:S05]  /*1c470*/  @!P0 BRA `(.L_x_2124) ;  /* 0x0000000000048947 */ /* 0x000fea0003800000 */
[----:B------:R-:W-:Y:S01]  /*1c480*/  BPT.TRAP 0x1 ;  /* 0x000000040000795c */ /* 0x000fe20000300000 */
.L_x_2124:
[----:B------:R-:W-:-:S04]  /*1c490*/  IMAD R5, R4, 0x8, R9 ;  /* 0x0000000804057824 */ /* 0x000fc800078e0209 */
[----:B------:R-:W2:Y:S02]  /*1c4a0*/  SYNCS.PHASECHK.TRANS64.TRYWAIT P1, [R5+URZ+0x19c60], R0 ;  /* 0x019c6000050075a7 */ /* 0x000ea4000802017f */
[----:B--2---:R-:W-:Y:S05]  /*1c4b0*/  @!P1 BRA `(.L_x_2125) ;  /* 0x0000001c000c9947 */ /* 0x004fea0003800000 */
.L_x_2218:
[----:B------:R-:W-:Y:S05]  /*1c4c0*/  @!P0 BRA `(.L_x_2126) ;  /* 0x0000000000048947 */ /* 0x000fea0003800000 */
[----:B------:R-:W-:Y:S01]  /*1c4d0*/  BPT.TRAP 0x1 ;  /* 0x000000040000795c */ /* 0x000fe20000300000 */
.L_x_2126:
[----:B------:R-:W3:Y:S02]  /*1c4e0*/  SYNCS.PHASECHK.TRANS64.TRYWAIT P0, [R3+URZ+0x19c80], R2 ;  /* 0x019c8002030075a7 */ /* 0x000ee4000800017f */
[----:B---3--:R-:W-:Y:S05]  /*1c4f0*/  @!P0 BRA `(.L_x_2127) ;  /* 0x0000001c00108947 */ /* 0x008fea0003800000 */
.L_x_2128:
[----:B----4-:R4:W0:Y:S02]  /*1c500*/  SYNCS.PHASECHK.TRANS64.TRYWAIT P0, [R5+URZ+0x19c80], R0 ;  /* 0x019c8000050075a7 */ /* 0x010824000800017f */
[----:B0-----:R-:W-:Y:S05]  /*1c510*/  @!P0 NANOSLEEP.SYNCS 0x989680 ;  /* 0x009896800000895d */ /* 0x001fea0003900000 */
[----:B------:R-:W0:Y:S02]  /*1c520*/  @!P0 SYNCS.PHASECHK.TRANS64 P0, [R5+URZ+0x19c80], R0 ;  /* 0x019c8000050085a7 */ /* 0x000e24000800007f */
[----:B0-----:R-:W-:Y:S05]  /*1c530*/  @!P0 BRA `(.L_x_2128) ;  /* 0xfffffffc00f08947 */ /* 0x001fea000383ffff */
.L_x_1858:
[----:B------:R-:W-:Y:S05]  /*1c540*/  BSYNC B8 ;  /* 0x0000000000087941 */ /* 0x000fea0003800000 */
.L_x_1855:
[----:B------:R-:W-:Y:S05]  /*1c550*/  EXIT ;  /* 0x000000000000794d */ /* 0x000fea0003800000 */
.L_x_1874:
[----:B0-----:R0:W1:Y:S02]  /*1c560*/  SYNCS.PHASECHK.TRANS64.TRYWAIT P5, [R86+URZ+0x19c90], R89 ;  /* 0x019c9059560075a7 */ /* 0x00106400080a017f */
[----:B-1----:R-:W-:Y:S05]  /*1c570*/  @!P5 NANOSLEEP.SYNCS 0x989680 ;  /* 0x009896800000d95d */ /* 0x002fea0003900000 */
[----:B------:R-:W1:Y:S02]  /*1c580*/  @!P5 SYNCS.PHASECHK.TRANS64 P5, [R86+URZ+0x19c90], R89 ;  /* 0x019c90595600d5a7 */ /* 0x000e6400080a007f */
[----:B-1----:R-:W-:Y:S05]  /*1c590*/  @!P5 BRA `(.L_x_1874) ;  /* 0xfffffffc00f0d947 */ /* 0x002fea000383ffff */
[----:B------:R-:W-:Y:S05]  /*1c5a0*/  BRA `(.L_x_2129) ;  /* 0xfffffe6000b47947 */ /* 0x000fea000383ffff */
.L_x_1890:
[----:B-1----:R1:W2:Y:S02]  /*1c5b0*/  SYNCS.PHASECHK.TRANS64.TRYWAIT P5, [R86+URZ+0x19c90], R89 ;  /* 0x019c9059560075a7 */ /* 0x0022a400080a017f */
[----:B--2---:R-:W-:Y:S05]  /*1c5c0*/  @!P5 NANOSLEEP.SYNCS 0x989680 ;  /* 0x009896800000d95d */ /* 0x004fea0003900000 */
[----:B------:R-:W2:Y:S02]  /*1c5d0*/  @!P5 SYNCS.PHASECHK.TRANS64 P5, [R86+URZ+0x19c90], R89 ;  /* 0x019c90595600d5a7 */ /* 0x000ea400080a007f */
[----:B--2---:R-:W-:Y:S05]  /*1c5e0*/  @!P5 BRA `(.L_x_1890) ;  /* 0xfffffffc00f0d947 */ /* 0x004fea000383ffff */
[----:B------:R-:W-:Y:S05]  /*1c5f0*/  BRA `(.L_x_2130) ;  /* 0xfffffe7800f47947 */ /* 0x000fea000383ffff */
.L_x_1899:
[----:B0-----:R0:W1:Y:S02]  /*1c600*/  SYNCS.PHASECHK.TRANS64.TRYWAIT P5, [R86+URZ+0x19c90], R89 ;  /* 0x019c9059560075a7 */ /* 0x00106400080a017f */
[----:B-1----:R-:W-:Y:S05]  /*1c610*/  @!P5 NANOSLEEP.SYNCS 0x989680 ;  /* 0x009896800000d95d */ /* 0x002fea0003900000 */
[----:B------:R-:W1:Y:S02]  /*1c620*/  @!P5 SYNCS.PHASECHK.TRANS64 P5, [R86+URZ+0x19c90], R89 ;  /* 0x019c90595600d5a7 */ /* 0x000e6400080a007f */
[----:B-1----:R-:W-:Y:S05]  /*1c630*/  @!P5 BRA `(.L_x_1899) ;  /* 0xfffffffc00f0d947 */ /* 0x002fea000383ffff */
[----:B------:R-:W-:Y:S05]  /*1c640*/  BRA `(.L_x_2131) ;  /* 0xfffffe9800ec7947 */ /* 0x000fea000383ffff */
.L_x_1903:
[----:B--2---:R2:W3:Y:S02]  /*1c650*/  SYNCS.PHASECHK.TRANS64.TRYWAIT P5, [R86+URZ+0x19cb0], R89 ;  /* 0x019cb059560075a7 */ /* 0x0044e400080a017f */
[----:B---3--:R-:W-:Y:S05]  /*1c660*/  @!P5 NANOSLEEP.SYNCS 0x989680 ;  /* 0x009896800000d95d */ /* 0x008fea0003900000 */
[----:B------:R-:W3:Y:S02]  /*1c670*/  @!P5 SYNCS.PHASECHK.TRANS64 P5, [R86+URZ+0x19cb0], R89 ;  /* 0x019cb0595600d5a7 */ /* 0x000ee400080a007f */
[----:B---3--:R-:W-:Y:S05]  /*1c680*/  @!P5 BRA `(.L_x_1903) ;  /* 0xfffffffc00f0d947 */ /* 0x008fea000383ffff */
[----:B------:R-:W-:Y:S05]  /*1c690*/  BRA `(.L_x_2132) ;  /* 0xfffffe9c005c7947 */ /* 0x000fea000383ffff */
.L_x_1923:
[----:B------:R-:W-:Y:S01]  /*1c6a0*/  BSSY B1, `(.L_x_2133) ;  /* 0x0000007000017945 */ /* 0x000fe20003800000 */
[----:B------:R-:W-:Y:S02]  /*1c6b0*/  IMAD.MOV.U32 R12, RZ, RZ, RZ ;  /* 0x000000ffff0c7224 */ /* 0x000fe400078e00ff */
[----:B------:R-:W-:Y:S02]  /*1c6c0*/  IMAD.MOV.U32 R11, RZ, RZ, 0x1e1f ;  /* 0x00001e1fff0b7424 */ /* 0x000fe400078e00ff */
[----:B------:R-:W-:-:S07]  /*1c6d0*/  IMAD.MOV.U32 R15, RZ, RZ, -0x1 ;  /* 0xffffffffff0f7424 */ /* 0x000fce00078e00ff */
[----:B-----5:R-:W-:Y:S05]  /*1c6e0*/  WARPSYNC.COLLECTIVE R15, `(.L_x_2134) ;  /* 0x000000000f087348 */ /* 0x020fea0003c00000 */
[----:B------:R0:W1:Y:S02]  /*1c6f0*/  SHFL.IDX P6, R14, R13, R12, R11 ;  /* 0x0000000c0d0e7389 */ /* 0x00006400000c000b */
[----:B01---5:R-:W-:Y:S01]  /*1c700*/  ENDCOLLECTIVE ;  /* 0x000000000000791b */ /* 0x023fe20003800000 */
.L_x_2134:
[----:B------:R-:W-:Y:S05]  /*1c710*/  BSYNC B1 ;  /* 0x0000000000017941 */ /* 0x000fea0003800000 */
.L_x_2133:
[----:B------:R-:W-:Y:S05]  /*1c720*/  BRA `(.L_x_2135) ;  /* 0xfffffeb0005c7947 */ /* 0x000fea000383ffff */
.L_x_1924:
[----:B------:R-:W-:Y:S01]  /*1c730*/  BSSY B1, `(.L_x_2136) ;  /* 0x0000008000017945 */ /* 0x000fe20003800000 */
[----:B------:R-:W-:Y:S01]  /*1c740*/  IMAD.MOV.U32 R13, RZ, RZ, R4 ;  /* 0x000000ffff0d7224 */ /* 0x000fe200078e0004 */
[----:B------:R-:W-:Y:S01]  /*1c750*/  MOV R12, RZ ;  /* 0x000000ff000c7202 */ /* 0x000fe20000000f00 */
[----:B------:R-:W-:Y:S02]  /*1c760*/  IMAD.MOV.U32 R11, RZ, RZ, 0x1e1f ;  /* 0x00001e1fff0b7424 */ /* 0x000fe400078e00ff */
[----:B------:R-:W-:-:S07]  /*1c770*/  IMAD.MOV.U32 R15, RZ, RZ, -0x1 ;  /* 0xffffffffff0f7424 */ /* 0x000fce00078e00ff */
[----:B-----5:R-:W-:Y:S05]  /*1c780*/  WARPSYNC.COLLECTIVE R15, `(.L_x_2137) ;  /* 0x000000000f087348 */ /* 0x020fea0003c00000 */
[----:B------:R0:W1:Y:S02]  /*1c790*/  SHFL.IDX P6, R14, R13, R12, R11 ;  /* 0x0000000c0d0e7389 */ /* 0x00006400000c000b */
[----:B01---5:R-:W-:Y:S01]  /*1c7a0*/  ENDCOLLECTIVE ;  /* 0x000000000000791b */ /* 0x023fe20003800000 */
.L_x_2137:
[----:B------:R-:W-:Y:S05]  /*1c7b0*/  BSYNC B1 ;  /* 0x0000000000017941 */ /* 0x000fea0003800000 */
.L_x_2136:
[----:B------:R-:W-:Y:S05]  /*1c7c0*/  BRA `(.L_x_2138) ;  /* 0xfffffeb0003c7947 */ /* 0x000fea000383ffff */
.L_x_1925:
        /* <DEDUP_REMOVED lines=8> */
.L_x_2140:
[----:B------:R-:W-:Y:S05]  /*1c850*/  BSYNC B1 ;  /* 0x0000000000017941 */ /* 0x000fea0003800000 */
.L_x_2139:
[----:B------:R-:W-:Y:S05]  /*1c860*/  BRA `(.L_x_2141) ;  /* 0xfffffeb0001c7947 */ /* 0x000fea000383ffff */
.L_x_1926:
        /* <DEDUP_REMOVED lines=8> */
.L_x_2143:
[----:B------:R-:W-:Y:S05]  /*1c8f0*/  BSYNC B1 ;  /* 0x0000000000017941 */ /* 0x000fea0003800000 */
.L_x_2142:
[----:B------:R-:W-:Y:S05]  /*1c900*/  BRA `(.L_x_2144) ;  /* 0xfffffeac00fc7947 */ /* 0x000fea000383ffff */
.L_x_1928:
[----:B0-----:R0:W1:Y:S02]  /*1c910*/  SYNCS.PHASECHK.TRANS64.TRYWAIT P1, [R16+URZ+0x19c00], R5 ;  /* 0x019c0005100075a7 */ /* 0x001064000802017f */
[----:B-1----:R-:W-:Y:S05]  /*1c920*/  @!P1 NANOSLEEP.SYNCS 0x989680 ;  /* 0x009896800000995d */ /* 0x002fea0003900000 */
[----:B------:R-:W1:Y:S02]  /*1c930*/  @!P1 SYNCS.PHASECHK.TRANS64 P1, [R16+URZ+0x19c00], R5 ;  /* 0x019c0005100095a7 */ /* 0x000e64000802007f */
[----:B-1----:R-:W-:Y:S05]  /*1c940*/  @!P1 BRA `(.L_x_1928) ;  /* 0xfffffffc00f09947 */ /* 0x002fea000383ffff */
[----:B------:R-:W-:Y:S05]  /*1c950*/  BRA `(.L_x_2145) ;  /* 0xfffffeac00f47947 */ /* 0x000fea000383ffff */
.L_x_1936:
[----:B------:R-:W-:Y:S01]  /*1c960*/  BSSY B1, `(.L_x_2146) ;  /* 0x0000007000017945 */ /* 0x000fe20003800000 */
[----:B------:R-:W-:Y:S01]  /*1c970*/  IMAD.MOV.U32 R12, RZ, RZ, RZ ;  /* 0x000000ffff0c7224 */ /* 0x000fe200078e00ff */
[----:B------:R-:W-:Y:S01]  /*1c980*/  MOV R15, 0xffffffff ;  /* 0xffffffff000f7802 */ /* 0x000fe20000000f00 */
[----:B------:R-:W-:-:S07]  /*1c990*/  IMAD.MOV.U32 R11, RZ, RZ, 0x1e1f ;  /* 0x00001e1fff0b7424 */ /* 0x000fce00078e00ff */
[----:B-----5:R-:W-:Y:S05]  /*1c9a0*/  WARPSYNC.COLLECTIVE R15, `(.L_x_2147) ;  /* 0x000000000f087348 */ /* 0x020fea0003c00000 */
[----:B------:R0:W1:Y:S02]  /*1c9b0*/  SHFL.IDX P6, R14, R13, R12, R11 ;  /* 0x0000000c0d0e7389 */ /* 0x00006400000c000b */
[----:B01---5:R-:W-:Y:S01]  /*1c9c0*/  ENDCOLLECTIVE ;  /* 0x000000000000791b */ /* 0x023fe20003800000 */
.L_x_2147:
[----:B------:R-:W-:Y:S05]  /*1c9d0*/  BSYNC B1 ;  /* 0x0000000000017941 */ /* 0x000fea0003800000 */
.L_x_2146:
[----:B------:R-:W-:Y:S05]  /*1c9e0*/  BRA `(.L_x_2148) ;  /* 0xfffffecc00087947 */ /* 0x000fea000383ffff */
.L_x_1937:
        /* <DEDUP_REMOVED lines=8> */
.L_x_2150:
[----:B------:R-:W-:Y:S05]  /*1ca70*/  BSYNC B1 ;  /* 0x0000000000017941 */ /* 0x000fea0003800000 */
.L_x_2149:
[----:B------:R-:W-:Y:S05]  /*1ca80*/  BRA `(.L_x_2151) ;  /* 0xfffffec800e87947 */ /* 0x000fea000383ffff */
.L_x_1938:
        /* <DEDUP_REMOVED lines=8> */
.L_x_2153:
[----:B------:R-:W-:Y:S05]  /*1cb10*/  BSYNC B1 ;  /* 0x0000000000017941 */ /* 0x000fea0003800000 */
.L_x_2152:
[----:B------:R-:W-:Y:S05]  /*1cb20*/  BRA `(.L_x_2154) ;  /* 0xfffffec800c87947 */ /* 0x000fea000383ffff */
.L_x_1939:
        /* <DEDUP_REMOVED lines=8> */
.L_x_2156:
[----:B------:R-:W-:Y:S05]  /*1cbb0*/  BSYNC B1 ;  /* 0x0000000000017941 */ /* 0x000fea0003800000 */
.L_x_2155:
[----:B------:R-:W-:Y:S05]  /*1cbc0*/  BRA `(.L_x_2157) ;  /* 0xfffffec800a87947 */ /* 0x000fea000383ffff */
.L_x_1941:
[----:B0-----:R0:W1:Y:S02]  /*1cbd0*/  SYNCS.PHASECHK.TRANS64.TRYWAIT P1, [R16+URZ+0x19c00], R9 ;  /* 0x019c0009100075a7 */ /* 0x001064000802017f */
[----:B-1----:R-:W-:Y:S05]  /*1cbe0*/  @!P1 NANOSLEEP.SYNCS 0x989680 ;  /* 0x009896800000995d */ /* 0x002fea0003900000 */
[----:B------:R-:W1:Y:S02]  /*1cbf0*/  @!P1 SYNCS.PHASECHK.TRANS64 P1, [R16+URZ+0x19c00], R9 ;  /* 0x019c0009100095a7 */ /* 0x000e64000802007f */
[----:B-1----:R-:W-:Y:S05]  /*1cc00*/  @!P1 BRA `(.L_x_1941) ;  /* 0xfffffffc00f09947 */ /* 0x002fea000383ffff */
[----:B------:R-:W-:Y:S05]  /*1cc10*/  BRA `(.L_x_2158) ;  /* 0xfffffec800a07947 */ /* 0x000fea000383ffff */
.L_x_1947:
[----:B-1----:R1:W2:Y:S02]  /*1cc20*/  SYNCS.PHASECHK.TRANS64.TRYWAIT P0, [R0+URZ+0x19c30], R7 ;  /* 0x019c3007000075a7 */ /* 0x0022a4000800017f */
[----:B--2---:R-:W-:Y:S05]  /*1cc30*/  @!P0 NANOSLEEP.SYNCS 0x989680 ;  /* 0x009896800000895d */ /* 0x004fea0003900000 */
[----:B------:R-:W2:Y:S02]  /*1cc40*/  @!P0 SYNCS.PHASECHK.TRANS64 P0, [R0+URZ+0x19c30], R7 ;  /* 0x019c3007000085a7 */ /* 0x000ea4000800007f */
[----:B--2---:R-:W-:Y:S05]  /*1cc50*/  @!P0 BRA `(.L_x_1947) ;  /* 0xfffffffc00f08947 */ /* 0x004fea000383ffff */
[----:B------:R-:W-:Y:S05]  /*1cc60*/  BRA `(.L_x_1946) ;  /* 0xfffffeec00147947 */ /* 0x000fea000383ffff */
.L_x_1954:
[----:B-1----:R1:W2:Y:S02]  /*1cc70*/  SYNCS.PHASECHK.TRANS64.TRYWAIT P0, [R14+URZ+0x19c30], R13 ;  /* 0x019c300d0e0075a7 */ /* 0x0022a4000800017f */
[----:B--2---:R-:W-:Y:S05]  /*1cc80*/  @!P0 NANOSLEEP.SYNCS 0x989680 ;  /* 0x009896800000895d */ /* 0x004fea0003900000 */
[----:B------:R-:W2:Y:S02]  /*1cc90*/  @!P0 SYNCS.PHASECHK.TRANS64 P0, [R14+URZ+0x19c30], R13 ;  /* 0x019c300d0e0085a7 */ /* 0x000ea4000800007f */
[----:B--2---:R-:W-:Y:S05]  /*1cca0*/  @!P0 BRA `(.L_x_1954) ;  /* 0xfffffffc00f08947 */ /* 0x004fea000383ffff */
[----:B------:R-:W-:Y:S05]  /*1ccb0*/  BRA `(.L_x_1953) ;  /* 0xffffff1800287947 */ /* 0x000fea000383ffff */
.L_x_1959:
[----:B-1----:R1:W2:Y:S02]  /*1ccc0*/  SYNCS.PHASECHK.TRANS64.TRYWAIT P0, [R152+URZ+0x19c50], R9 ;  /* 0x019c5009980075a7 */ /* 0x0022a4000800017f */
[----:B--2---:R-:W-:Y:S05]  /*1ccd0*/  @!P0 NANOSLEEP.SYNCS 0x989680 ;  /* 0x009896800000895d */ /* 0x004fea0003900000 */
[----:B------:R-:W2:Y:S02]  /*1cce0*/  @!P0 SYNCS.PHASECHK.TRANS64 P0, [R152+URZ+0x19c50], R9 ;  /* 0x019c5009980085a7 */ /* 0x000ea4000800007f */
[----:B--2---:R-:W-:Y:S05]  /*1ccf0*/  @!P0 BRA `(.L_x_1959) ;  /* 0xfffffffc00f08947 */ /* 0x004fea000383ffff */
[----:B------:R-:W-:Y:S05]  /*1cd00*/  BRA `(.L_x_1958) ;  /* 0xffffff1800a87947 */ /* 0x000fea000383ffff */
.L_x_1968:
[----:B--2---:R2:W3:Y:S02]  /*1cd10*/  SYNCS.PHASECHK.TRANS64.TRYWAIT P0, [R12+URZ+0x19c30], R13 ;  /* 0x019c300d0c0075a7 */ /* 0x0044e4000800017f */
[----:B---3--:R-:W-:Y:S05]  /*1cd20*/  @!P0 NANOSLEEP.SYNCS 0x989680 ;  /* 0x009896800000895d */ /* 0x008fea0003900000 */
[----:B------:R-:W3:Y:S02]  /*1cd30*/  @!P0 SYNCS.PHASECHK.TRANS64 P0, [R12+URZ+0x19c30], R13 ;  /* 0x019c300d0c0085a7 */ /* 0x000ee4000800007f */
[----:B---3--:R-:W-:Y:S05]  /*1cd40*/  @!P0 BRA `(.L_x_1968) ;  /* 0xfffffffc00f08947 */ /* 0x008fea000383ffff */
[----:B------:R-:W-:Y:S05]  /*1cd50*/  BRA `(.L_x_1967) ;  /* 0xffffff44009c7947 */ /* 0x000fea000383ffff */
.L_x_1973:
[----:B--2---:R2:W3:Y:S02]  /*1cd60*/  SYNCS.PHASECHK.TRANS64.TRYWAIT P0, [R20+URZ+0x19c50], R9 ;  /* 0x019c5009140075a7 */ /* 0x0044e4000800017f */
[----:B---3--:R-:W-:Y:S05]  /*1cd70*/  @!P0 NANOSLEEP.SYNCS 0x989680 ;  /* 0x009896800000895d */ /* 0x008fea0003900000 */
[----:B------:R-:W3:Y:S02]  /*1cd80*/  @!P0 SYNCS.PHASECHK.TRANS64 P0, [R20+URZ+0x19c50], R9 ;  /* 0x019c5009140085a7 */ /* 0x000ee4000800007f */
[----:B---3--:R-:W-:Y:S05]  /*1cd90*/  @!P0 BRA `(.L_x_1973) ;  /* 0xfffffffc00f08947 */ /* 0x008fea000383ffff */
[----:B------:R-:W-:Y:S05]  /*1cda0*/  BRA `(.L_x_1972) ;  /* 0xffffff48001c7947 */ /* 0x000fea000383ffff */
.L_x_1980:
[----:B---3--:R3:W4:Y:S02]  /*1cdb0*/  SYNCS.PHASECHK.TRANS64.TRYWAIT P0, [R10+URZ+0x19c50], R5 ;  /* 0x019c50050a0075a7 */ /* 0x008724000800017f */
[----:B----4-:R-:W-:Y:S05]  /*1cdc0*/  @!P0 NANOSLEEP.SYNCS 0x989680 ;  /* 0x009896800000895d */ /* 0x010fea0003900000 */
[----:B------:R-:W4:Y:S02]  /*1cdd0*/  @!P0 SYNCS.PHASECHK.TRANS64 P0, [R10+URZ+0x19c50], R5 ;  /* 0x019c50050a0085a7 */ /* 0x000f24000800007f */
[----:B----4-:R-:W-:Y:S05]  /*1cde0*/  @!P0 BRA `(.L_x_1980) ;  /* 0xfffffffc00f08947 */ /* 0x010fea000383ffff */
[----:B------:R-:W-:Y:S05]  /*1cdf0*/  BRA `(.L_x_1979) ;  /* 0xffffff6800987947 */ /* 0x000fea000383ffff */
.L_x_2009:
[----:B------:R-:W0:Y:S01]  /*1ce00*/  S2R R7, SR_TID.X ;  /* 0x0000000000077919 */ /* 0x000e220000002100 */
[----:B------:R-:W-:Y:S01]  /*1ce10*/  BSSY B1, `(.L_x_2159) ;  /* 0x000000a000017945 */ /* 0x000fe20003800000 */
[----:B------:R-:W-:Y:S02]  /*1ce20*/  IMAD.MOV.U32 R12, RZ, RZ, RZ ;  /* 0x000000ffff0c7224 */ /* 0x000fe400078e00ff */
[----:B------:R-:W-:Y:S02]  /*1ce30*/  IMAD.MOV.U32 R11, RZ, RZ, 0x1f ;  /* 0x0000001fff0b7424 */ /* 0x000fe400078e00ff */
[----:B------:R-:W-:Y:S01]  /*1ce40*/  IMAD.MOV.U32 R15, RZ, RZ, -0x1 ;  /* 0xffffffffff0f7424 */ /* 0x000fe200078e00ff */
[----:B0-----:R-:W-:-:S04]  /*1ce50*/  SHF.R.U32.HI R7, RZ, 0x5, R7 ;  /* 0x00000005ff077819 */ /* 0x001fc80000011607 */
[----:B------:R-:W-:-:S04]  /*1ce60*/  LOP3.LUT R7, R7, 0x3, RZ, 0xc0, !PT ;  /* 0x0000000307077812 */ /* 0x000fc800078ec0ff */
[----:B------:R-:W-:-:S07]  /*1ce70*/  MOV R13, R7 ;  /* 0x00000007000d7202 */ /* 0x000fce0000000f00 */
[----:B------:R-:W-:Y:S05]  /*1ce80*/  WARPSYNC.COLLECTIVE R15, `(.L_x_2160) ;  /* 0x000000000f087348 */ /* 0x000fea0003c00000 */
[----:B------:R0:W1:Y:S02]  /*1ce90*/  SHFL.IDX P6, R14, R13, R12, R11 ;  /* 0x0000000c0d0e7389 */ /* 0x00006400000c000b */
[----:B01----:R-:W-:Y:S01]  /*1cea0*/  ENDCOLLECTIVE ;  /* 0x000000000000791b */ /* 0x003fe20003800000 */
.L_x_2160:
[----:B------:R-:W-:Y:S05]  /*1ceb0*/  BSYNC B1 ;  /* 0x0000000000017941 */ /* 0x000fea0003800000 */
.L_x_2159:
[----:B------:R-:W-:Y:S05]  /*1cec0*/  BRA `(.L_x_2161) ;  /* 0xffffffa4007c7947 */ /* 0x000fea000383ffff */
.L_x_2011:
[----:B------:R-:W-:Y:S01]  /*1ced0*/  BSSY B1, `(.L_x_2162) ;  /* 0x0000006000017945 */ /* 0x000fe20003800000 */
[----:B------:R-:W-:-:S07]  /*1cee0*/  IMAD.MOV.U32 R15, RZ, RZ, -0x1 ;  /* 0xffffffffff0f7424 */ /* 0x000fce00078e00ff */
[----:B0-----:R-:W-:Y:S05]  /*1cef0*/  WARPSYNC.COLLECTIVE R15, `(.L_x_2163) ;  /* 0x000000000f0c7348 */ /* 0x001fea0003c00000 */
[----:B------:R-:W-:Y:S02]  /*1cf00*/  ELECT P6, UR62, PT ;  /* 0x00000000003e782f */ /* 0x000fe400038c0000 */
[----:B------:R-:W-:Y:S01]  /*1cf10*/  MOV R14, UR62 ;  /* 0x0000003e000e7c02 */ /* 0x000fe20008000f00 */
[----:B0-----:R-:W-:Y:S10]  /*1cf20*/  ENDCOLLECTIVE ;  /* 0x000000000000791b */ /* 0x001ff40003800000 */
.L_x_2163:
[----:B------:R-:W-:Y:S05]  /*1cf30*/  BSYNC B1 ;  /* 0x0000000000017941 */ /* 0x000fea0003800000 */
.L_x_2162:
[----:B------:R-:W-:Y:S05]  /*1cf40*/  BRA `(.L_x_2010) ;  /* 0xffffffa400747947 */ /* 0x000fea000383ffff */
.L_x_2013:
[----:B0-----:R0:W1:Y:S02]  /*1cf50*/  SYNCS.PHASECHK.TRANS64.TRYWAIT P0, [R11+URZ+0x19c20], R6 ;  /* 0x019c20060b0075a7 */ /* 0x001064000800017f */
[----:B-1----:R-:W-:Y:S05]  /*1cf60*/  @!P0 NANOSLEEP.SYNCS 0x989680 ;  /* 0x009896800000895d */ /* 0x002fea0003900000 */
[----:B------:R-:W1:Y:S02]  /*1cf70*/  @!P0 SYNCS.PHASECHK.TRANS64 P0, [R11+URZ+0x19c20], R6 ;  /* 0x019c20060b0085a7 */ /* 0x000e64000800007f */
[----:B-1----:R-:W-:Y:S05]  /*1cf80*/  @!P0 BRA `(.L_x_2013) ;  /* 0xfffffffc00f08947 */ /* 0x002fea000383ffff */
[----:B------:R-:W-:Y:S05]  /*1cf90*/  BRA `(.L_x_2164) ;  /* 0xffffffa400907947 */ /* 0x000fea000383ffff */
.L_x_2017:
[----:B-1----:R1:W2:Y:S02]  /*1cfa0*/  SYNCS.PHASECHK.TRANS64.TRYWAIT P0, [R10+URZ+0x19ca0], R9 ;  /* 0x019ca0090a0075a7 */ /* 0x0022a4000800017f */
[----:B--2---:R-:W-:Y:S05]  /*1cfb0*/  @!P0 NANOSLEEP.SYNCS 0x989680 ;  /* 0x009896800000895d */ /* 0x004fea0003900000 */
[----:B------:R-:W2:Y:S02]  /*1cfc0*/  @!P0 SYNCS.PHASECHK.TRANS64 P0, [R10+URZ+0x19ca0], R9 ;  /* 0x019ca0090a0085a7 */ /* 0x000ea4000800007f */
[----:B--2---:R-:W-:Y:S05]  /*1cfd0*/  @!P0 BRA `(.L_x_2017) ;  /* 0xfffffffc00f08947 */ /* 0x004fea000383ffff */
[----:B------:R-:W-:Y:S05]  /*1cfe0*/  BRA `(.L_x_2165) ;  /* 0xffffffa400a87947 */ /* 0x000fea000383ffff */
.L_x_2024:
[----:B0-----:R0:W2:Y:S02]  /*1cff0*/  SYNCS.PHASECHK.TRANS64.TRYWAIT P0, [R10+URZ+0x19cc0], R9 ;  /* 0x019cc0090a0075a7 */ /* 0x0010a4000800017f */
[----:B--2---:R-:W-:Y:S05]  /*1d000*/  @!P0 NANOSLEEP.SYNCS 0x989680 ;  /* 0x009896800000895d */ /* 0x004fea0003900000 */
[----:B------:R-:W2:Y:S02]  /*1d010*/  @!P0 SYNCS.PHASECHK.TRANS64 P0, [R10+URZ+0x19cc0], R9 ;  /* 0x019cc0090a0085a7 */ /* 0x000ea4000800007f */
[----:B--2---:R-:W-:Y:S05]  /*1d020*/  @!P0 BRA `(.L_x_2024) ;  /* 0xfffffffc00f08947 */ /* 0x004fea000383ffff */
[----:B------:R-:W-:Y:S05]  /*1d030*/  BRA `(.L_x_2166) ;  /* 0xffffffa800a47947 */ /* 0x000fea000383ffff */
.L_x_2033:
[----:B-1----:R1:W2:Y:S02]  /*1d040*/  SYNCS.PHASECHK.TRANS64.TRYWAIT P1, [R9+URZ+0x19ca0], R8 ;  /* 0x019ca008090075a7 */ /* 0x0022a4000802017f */
[----:B--2---:R-:W-:Y:S05]  /*1d050*/  @!P1 NANOSLEEP.SYNCS 0x989680 ;  /* 0x009896800000995d */ /* 0x004fea0003900000 */
[----:B------:R-:W2:Y:S02]  /*1d060*/  @!P1 SYNCS.PHASECHK.TRANS64 P1, [R9+URZ+0x19ca0], R8 ;  /* 0x019ca008090095a7 */ /* 0x000ea4000802007f */
[----:B--2---:R-:W-:Y:S05]  /*1d070*/  @!P1 BRA `(.L_x_2033) ;  /* 0xfffffffc00f09947 */ /* 0x004fea000383ffff */
[----:B------:R-:W-:Y:S05]  /*1d080*/  BRA `(.L_x_2167) ;  /* 0xffffffac00d87947 */ /* 0x000fea000383ffff */
.L_x_2040:
[----:B0-----:R0:W2:Y:S02]  /*1d090*/  SYNCS.PHASECHK.TRANS64.TRYWAIT P1, [R9+URZ+0x19cc0], R8 ;  /* 0x019cc008090075a7 */ /* 0x0010a4000802017f */
[----:B--2---:R-:W-:Y:S05]  /*1d0a0*/  @!P1 NANOSLEEP.SYNCS 0x989680 ;  /* 0x009896800000995d */ /* 0x004fea0003900000 */
[----:B------:R-:W2:Y:S02]  /*1d0b0*/  @!P1 SYNCS.PHASECHK.TRANS64 P1, [R9+URZ+0x19cc0], R8 ;  /* 0x019cc008090095a7 */ /* 0x000ea4000802007f */
[----:B--2---:R-:W-:Y:S05]  /*1d0c0*/  @!P1 BRA `(.L_x_2040) ;  /* 0xfffffffc00f09947 */ /* 0x004fea000383ffff */
[----:B------:R-:W-:Y:S05]  /*1d0d0*/  BRA `(.L_x_2168) ;  /* 0xffffffb000d07947 */ /* 0x000fea000383ffff */
.L_x_2057:
        /* <DEDUP_REMOVED lines=11> */
.L_x_2170:
[----:B------:R-:W-:Y:S05]  /*1d190*/  BSYNC B0 ;  /* 0x0000000000007941 */ /* 0x000fea0003800000 */
.L_x_2169:
[----:B------:R-:W-:Y:S05]  /*1d1a0*/  BRA `(.L_x_2171) ;  /* 0xffffffc000a87947 */ /* 0x000fea000383ffff */
.L_x_2059:
[----:B------:R-:W-:Y:S01]  /*1d1b0*/  BSSY B0, `(.L_x_2172) ;  /* 0x0000006000007945 */ /* 0x000fe20003800000 */
[----:B------:R-:W-:-:S07]  /*1d1c0*/  IMAD.MOV.U32 R15, RZ, RZ, -0x1 ;  /* 0xffffffffff0f7424 */ /* 0x000fce00078e00ff */
[----:B0-----:R-:W-:Y:S05]  /*1d1d0*/  WARPSYNC.COLLECTIVE R15, `(.L_x_2173) ;  /* 0x000000000f0c7348 */ /* 0x001fea0003c00000 */
[----:B------:R-:W-:Y:S02]  /*1d1e0*/  ELECT P6, UR62, PT ;  /* 0x00000000003e782f */ /* 0x000fe400038c0000 */
[----:B------:R-:W-:Y:S01]  /*1d1f0*/  MOV R14, UR62 ;  /* 0x0000003e000e7c02 */ /* 0x000fe20008000f00 */
[----:B0-----:R-:W-:Y:S10]  /*1d200*/  ENDCOLLECTIVE ;  /* 0x000000000000791b */ /* 0x001ff40003800000 */
.L_x_2173:
[----:B------:R-:W-:Y:S05]  /*1d210*/  BSYNC B0 ;  /* 0x0000000000007941 */ /* 0x000fea0003800000 */
.L_x_2172:
[----:B------:R-:W-:Y:S05]  /*1d220*/  BRA `(.L_x_2174) ;  /* 0xffffffc000a07947 */ /* 0x000fea000383ffff */
.L_x_2062:
[----:B0-----:R0:W1:Y:S02]  /*1d230*/  SYNCS.PHASECHK.TRANS64.TRYWAIT P2, [R5+URZ+0x19c80], R4 ;  /* 0x019c8004050075a7 */ /* 0x001064000804017f */
[----:B-1----:R-:W-:Y:S05]  /*1d240*/  @!P2 NANOSLEEP.SYNCS 0x989680 ;  /* 0x009896800000a95d */ /* 0x002fea0003900000 */
[----:B------:R-:W1:Y:S02]  /*1d250*/  @!P2 SYNCS.PHASECHK.TRANS64 P2, [R5+URZ+0x19c80], R4 ;  /* 0x019c80040500a5a7 */ /* 0x000e64000804007f */
[----:B-1----:R-:W-:Y:S05]  /*1d260*/  @!P2 BRA `(.L_x_2062) ;  /* 0xfffffffc00f0a947 */ /* 0x002fea000383ffff */
[----:B------:R-:W-:Y:S05]  /*1d270*/  BRA `(.L_x_2175) ;  /* 0xffffffc400107947 */ /* 0x000fea000383ffff */
.L_x_2064:
[----:B-1----:R1:W2:Y:S02]  /*1d280*/  SYNCS.PHASECHK.TRANS64.TRYWAIT P2, [R5+URZ+0x19c40], R4 ;  /* 0x019c4004050075a7 */ /* 0x0022a4000804017f */
[----:B--2---:R-:W-:Y:S05]  /*1d290*/  @!P2 NANOSLEEP.SYNCS 0x989680 ;  /* 0x009896800000a95d */ /* 0x004fea0003900000 */
[----:B------:R-:W2:Y:S02]  /*1d2a0*/  @!P2 SYNCS.PHASECHK.TRANS64 P2, [R5+URZ+0x19c40], R4 ;  /* 0x019c40040500a5a7 */ /* 0x000ea4000804007f */
[----:B--2---:R-:W-:Y:S05]  /*1d2b0*/  @!P2 BRA `(.L_x_2064) ;  /* 0xfffffffc00f0a947 */ /* 0x004fea000383ffff */
[----:B------:R-:W-:Y:S05]  /*1d2c0*/  BRA `(.L_x_2176) ;  /* 0xffffffc400947947 */ /* 0x000fea000383ffff */
.L_x_2067:
        /* <DEDUP_REMOVED lines=8> */
.L_x_2073:
[----:B0-----:R0:W1:Y:S02]  /*1d350*/  SYNCS.PHASECHK.TRANS64.TRYWAIT P0, [R3+URZ+0x19c80], R4 ;  /* 0x019c8004030075a7 */ /* 0x001064000800017f */
[----:B-1----:R-:W-:Y:S05]  /*1d360*/  @!P0 NANOSLEEP.SYNCS 0x989680 ;  /* 0x009896800000895d */ /* 0x002fea0003900000 */
[----:B------:R-:W1:Y:S02]  /*1d370*/  @!P0 SYNCS.PHASECHK.TRANS64 P0, [R3+URZ+0x19c80], R4 ;  /* 0x019c8004030085a7 */ /* 0x000e64000800007f */
[----:B-1----:R-:W-:Y:S05]  /*1d380*/  @!P0 BRA `(.L_x_2073) ;  /* 0xfffffffc00f08947 */ /* 0x002fea000383ffff */
[----:B------:R-:W-:Y:S05]  /*1d390*/  BRA `(.L_x_2178) ;  /* 0xffffffcc00707947 */ /* 0x000fea000383ffff */
.L_x_2080:
[----:B-1----:R1:W2:Y:S02]  /*1d3a0*/  SYNCS.PHASECHK.TRANS64.TRYWAIT P0, [R3+URZ+0x19c40], R4 ;  /* 0x019c4004030075a7 */ /* 0x0022a4000800017f */
[----:B--2---:R-:W-:Y:S05]  /*1d3b0*/  @!P0 NANOSLEEP.SYNCS 0x989680 ;  /* 0x009896800000895d */ /* 0x004fea0003900000 */
[----:B------:R-:W2:Y:S02]  /*1d3c0*/  @!P0 SYNCS.PHASECHK.TRANS64 P0, [R3+URZ+0x19c40], R4 ;  /* 0x019c4004030085a7 */ /* 0x000ea4000800007f */
[----:B--2---:R-:W-:Y:S05]  /*1d3d0*/  @!P0 BRA `(.L_x_2080) ;  /* 0xfffffffc00f08947 */ /* 0x004fea000383ffff */
[----:B------:R-:W-:Y:S05]  /*1d3e0*/  BRA `(.L_x_2179) ;  /* 0xffffffd000747947 */ /* 0x000fea000383ffff */
.L_x_2088:
[----:B0-----:R0:W1:Y:S02]  /*1d3f0*/  SYNCS.PHASECHK.TRANS64.TRYWAIT P2, [R13+URZ+0x19c70], R4 ;  /* 0x019c70040d0075a7 */ /* 0x001064000804017f */
[----:B-1----:R-:W-:Y:S05]  /*1d400*/  @!P2 NANOSLEEP.SYNCS 0x989680 ;  /* 0x009896800000a95d */ /* 0x002fea0003900000 */
[----:B------:R-:W1:Y:S02]  /*1d410*/  @!P2 SYNCS.PHASECHK.TRANS64 P2, [R13+URZ+0x19c70], R4 ;  /* 0x019c70040d00a5a7 */ /* 0x000e64000804007f */
[----:B-1----:R-:W-:Y:S05]  /*1d420*/  @!P2 BRA `(.L_x_2088) ;  /* 0xfffffffc00f0a947 */ /* 0x002fea000383ffff */
[----:B------:R-:W-:Y:S05]  /*1d430*/  BRA `(.L_x_2180) ;  /* 0xffffffd400947947 */ /* 0x000fea000383ffff */
.L_x_2090:
[----:B0-----:R0:W1:Y:S02]  /*1d440*/  SYNCS.PHASECHK.TRANS64.TRYWAIT P2, [R13+URZ+0x19c60], R4 ;  /* 0x019c60040d0075a7 */ /* 0x001064000804017f */
[----:B-1----:R-:W-:Y:S05]  /*1d450*/  @!P2 NANOSLEEP.SYNCS 0x989680 ;  /* 0x009896800000a95d */ /* 0x002fea0003900000 */
[----:B------:R-:W1:Y:S02]  /*1d460*/  @!P2 SYNCS.PHASECHK.TRANS64 P2, [R13+URZ+0x19c60], R4 ;  /* 0x019c60040d00a5a7 */ /* 0x000e64000804007f */
[----:B-1----:R-:W-:Y:S05]  /*1d470*/  @!P2 BRA `(.L_x_2090) ;  /* 0xfffffffc00f0a947 */ /* 0x002fea000383ffff */
[----:B------:R-:W-:Y:S05]  /*1d480*/  BRA `(.L_x_2181) ;  /* 0xffffffd4009c7947 */ /* 0x000fea000383ffff */
.L_x_2097:
[----:B0-----:R0:W1:Y:S02]  /*1d490*/  SYNCS.PHASECHK.TRANS64.TRYWAIT P0, [R3+URZ+0x19c70], R0 ;  /* 0x019c7000030075a7 */ /* 0x001064000800017f */
[----:B-1----:R-:W-:Y:S05]  /*1d4a0*/  @!P0 NANOSLEEP.SYNCS 0x989680 ;  /* 0x009896800000895d */ /* 0x002fea0003900000 */
[----:B------:R-:W1:Y:S02]  /*1d4b0*/  @!P0 SYNCS.PHASECHK.TRANS64 P0, [R3+URZ+0x19c70], R0 ;  /* 0x019c7000030085a7 */ /* 0x000e64000800007f */
[----:B-1----:R-:W-:Y:S05]  /*1d4c0*/  @!P0 BRA `(.L_x_2097) ;  /* 0xfffffffc00f08947 */ /* 0x002fea000383ffff */
[----:B------:R-:W-:Y:S05]  /*1d4d0*/  BRA `(.L_x_2182) ;  /* 0xffffffd800fc7947 */ /* 0x000fea000383ffff */
.L_x_2099:
[----:B0-----:R0:W1:Y:S02]  /*1d4e0*/  SYNCS.PHASECHK.TRANS64.TRYWAIT P0, [R3+URZ+0x19c60], R0 ;  /* 0x019c6000030075a7 */ /* 0x001064000800017f */
[----:B-1----:R-:W-:Y:S05]  /*1d4f0*/  @!P0 NANOSLEEP.SYNCS 0x989680 ;  /* 0x009896800000895d */ /* 0x002fea0003900000 */
[----:B------:R-:W1:Y:S02]  /*1d500*/  @!P0 SYNCS.PHASECHK.TRANS64 P0, [R3+URZ+0x19c60], R0 ;  /* 0x019c6000030085a7 */ /* 0x000e64000800007f */
[----:B-1----:R-:W-:Y:S05]  /*1d510*/  @!P0 BRA `(.L_x_2099) ;  /* 0xfffffffc00f08947 */ /* 0x002fea000383ffff */
[----:B------:R-:W-:Y:S05]  /*1d520*/  BRA `(.L_x_2183) ;  /* 0xffffffdc00007947 */ /* 0x000fea000383ffff */
.L_x_2103:
[----:B------:R-:W-:Y:S01]  /*1d530*/  BSSY B0, `(.L_x_2184) ;  /* 0x0000008000007945 */ /* 0x000fe20003800000 */
[----:B------:R-:W-:Y:S01]  /*1d540*/  IMAD.MOV.U32 R13, RZ, RZ, R16 ;  /* 0x000000ffff0d7224 */ /* 0x000fe200078e0010 */
[----:B------:R-:W-:Y:S01]  /*1d550*/  MOV R15, 0xffffffff ;  /* 0xffffffff000f7802 */ /* 0x000fe20000000f00 */
[----:B------:R-:W-:Y:S02]  /*1d560*/  IMAD.MOV.U32 R12, RZ, RZ, RZ ;  /* 0x000000ffff0c7224 */ /* 0x000fe400078e00ff */
[----:B------:R-:W-:-:S07]  /*1d570*/  IMAD.MOV.U32 R11, RZ, RZ, 0x1f ;  /* 0x0000001fff0b7424 */ /* 0x000fce00078e00ff */
[----:B------:R-:W-:Y:S05]  /*1d580*/  WARPSYNC.COLLECTIVE R15, `(.L_x_2185) ;  /* 0x000000000f087348 */ /* 0x000fea0003c00000 */
[----:B------:R0:W1:Y:S02]  /*1d590*/  SHFL.IDX P6, R14, R13, R12, R11 ;  /* 0x0000000c0d0e7389 */ /* 0x00006400000c000b */
[----:B01----:R-:W-:Y:S01]  /*1d5a0*/  ENDCOLLECTIVE ;  /* 0x000000000000791b */ /* 0x003fe20003800000 */
.L_x_2185:
[----:B------:R-:W-:Y:S05]  /*1d5b0*/  BSYNC B0 ;  /* 0x0000000000007941 */ /* 0x000fea0003800000 */
.L_x_2184:
        /* <DEDUP_REMOVED lines=9> */
.L_x_2186:
        /* <DEDUP_REMOVED lines=18> */
.L_x_2187:
[----:B------:R-:W-:Y:S01]  /*1d770*/  IMAD.MOV.U32 R12, RZ, RZ, 0x2 ;  /* 0x00000002ff0c7424 */ /* 0x000fe200078e00ff */
[----:B------:R-:W-:-:S05]  /*1d780*/  SEL R4, R14, RZ, P1 ;  /* 0x000000ff0e047207 */ /* 0x000fca0000800000 */
[----:B------:R-:W-:-:S05]  /*1d790*/  IMAD.IADD R4, R17, 0x1, R4 ;  /* 0x0000000111047824 */ /* 0x000fca00078e0204 */
[----:B------:R-:W-:-:S07]  /*1d7a0*/  MOV R13, R4 ;  /* 0x00000004000d7202 */ /* 0x000fce0000000f00 */
[----:B------:R-:W-:Y:S05]  /*1d7b0*/  WARPSYNC.COLLECTIVE R15, `(.L_x_2188) ;  /* 0x000000000f087348 */ /* 0x000fea0003c00000 */
[----:B------:R0:W1:Y:S02]  /*1d7c0*/  SHFL.UP P6, R14, R13, R12, R11 ;  /* 0x0400000c0d0e7389 */ /* 0x00006400000c000b */
[----:B01----:R-:W-:Y:S01]  /*1d7d0*/  ENDCOLLECTIVE ;  /* 0x000000000000791b */ /* 0x003fe20003800000 */
.L_x_2188:
[----:B------:R-:W-:Y:S01]  /*1d7e0*/  IMAD.MOV.U32 R12, RZ, RZ, 0x4 ;  /* 0x00000004ff0c7424 */ /* 0x000fe200078e00ff */
[----:B------:R-:W-:-:S05]  /*1d7f0*/  SEL R3, R14, RZ, P2 ;  /* 0x000000ff0e037207 */ /* 0x000fca0001000000 */
[----:B------:R-:W-:-:S04]  /*1d800*/  IMAD.IADD R6, R4, 0x1, R3 ;  /* 0x0000000104067824 */ /* 0x000fc800078e0203 */
[----:B------:R-:W-:-:S07]  /*1d810*/  IMAD.MOV.U32 R13, RZ, RZ, R6 ;  /* 0x000000ffff0d7224 */ /* 0x000fce00078e0006 */
[----:B------:R-:W-:Y:S05]  /*1d820*/  WARPSYNC.COLLECTIVE R15, `(.L_x_2189) ;  /* 0x000000000f087348 */ /* 0x000fea0003c00000 */
[----:B------:R0:W1:Y:S02]  /*1d830*/  SHFL.UP P6, R14, R13, R12, R11 ;  /* 0x0400000c0d0e7389 */ /* 0x00006400000c000b */
[----:B01----:R-:W-:Y:S01]  /*1d840*/  ENDCOLLECTIVE ;  /* 0x000000000000791b */ /* 0x003fe20003800000 */
.L_x_2189:
[----:B------:R-:W-:Y:S01]  /*1d850*/  IMAD.MOV.U32 R12, RZ, RZ, 0x8 ;  /* 0x00000008ff0c7424 */ /* 0x000fe200078e00ff */
[----:B------:R-:W-:-:S05]  /*1d860*/  SEL R3, R14, RZ, P3 ;  /* 0x000000ff0e037207 */ /* 0x000fca0001800000 */
[----:B------:R-:W-:-:S04]  /*1d870*/  IMAD.IADD R2, R6, 0x1, R3 ;  /* 0x0000000106027824 */ /* 0x000fc800078e0203 */
[----:B------:R-:W-:-:S07]  /*1d880*/  IMAD.MOV.U32 R13, RZ, RZ, R2 ;  /* 0x000000ffff0d7224 */ /* 0x000fce00078e0002 */
[----:B------:R-:W-:Y:S05]  /*1d890*/  WARPSYNC.COLLECTIVE R15, `(.L_x_2190) ;  /* 0x000000000f087348 */ /* 0x000fea0003c00000 */
[----:B------:R0:W1:Y:S02]  /*1d8a0*/  SHFL.UP P6, R14, R13, R12, R11 ;  /* 0x0400000c0d0e7389 */ /* 0x00006400000c000b */
[----:B01----:R-:W-:Y:S01]  /*1d8b0*/  ENDCOLLECTIVE ;  /* 0x000000000000791b */ /* 0x003fe20003800000 */
.L_x_2190:
[----:B------:R-:W-:Y:S01]  /*1d8c0*/  IMAD.MOV.U32 R12, RZ, RZ, 0x10 ;  /* 0x00000010ff0c7424 */ /* 0x000fe200078e00ff */
[----:B------:R-:W-:-:S05]  /*1d8d0*/  SEL R3, R14, RZ, P4 ;  /* 0x000000ff0e037207 */ /* 0x000fca0002000000 */
[----:B------:R-:W-:-:S04]  /*1d8e0*/  IMAD.IADD R3, R2, 0x1, R3 ;  /* 0x0000000102037824 */ /* 0x000fc800078e0203 */
[----:B------:R-:W-:-:S07]  /*1d8f0*/  IMAD.MOV.U32 R13, RZ, RZ, R3 ;  /* 0x000000ffff0d7224 */ /* 0x000fce00078e0003 */
[----:B------:R-:W-:Y:S05]  /*1d900*/  WARPSYNC.COLLECTIVE R15, `(.L_x_2191) ;  /* 0x000000000f087348 */ /* 0x000fea0003c00000 */
[----:B------:R0:W1:Y:S02]  /*1d910*/  SHFL.UP P6, R14, R13, R12, R11 ;  /* 0x0400000c0d0e7389 */ /* 0x00006400000c000b */
[----:B01----:R-:W-:Y:S01]  /*1d920*/  ENDCOLLECTIVE ;  /* 0x000000000000791b */ /* 0x003fe20003800000 */
.L_x_2191:
[----:B------:R-:W-:Y:S01]  /*1d930*/  MOV R12, 0x1f ;  /* 0x0000001f000c7802 */ /* 0x000fe20000000f00 */
[----:B------:R-:W-:Y:S01]  /*1d940*/  IMAD.MOV.U32 R11, RZ, RZ, 0x1f ;  /* 0x0000001fff0b7424 */ /* 0x000fe200078e00ff */
[----:B------:R-:W-:-:S05]  /*1d950*/  SEL R14, R14, RZ, P5 ;  /* 0x000000ff0e0e7207 */ /* 0x000fca0002800000 */
[----:B------:R-:W-:-:S04]  /*1d960*/  IMAD.IADD R3, R3, 0x1, R14 ;  /* 0x0000000103037824 */ /* 0x000fc800078e020e */
[----:B------:R-:W-:-:S07]  /*1d970*/  IMAD.MOV.U32 R13, RZ, RZ, R3 ;  /* 0x000000ffff0d7224 */ /* 0x000fce00078e0003 */
[----:B------:R-:W-:Y:S05]  /*1d980*/  WARPSYNC.COLLECTIVE R15, `(.L_x_2192) ;  /* 0x000000000f087348 */ /* 0x000fea0003c00000 */
[----:B------:R0:W1:Y:S02]  /*1d990*/  SHFL.IDX P6, R14, R13, R12, R11 ;  /* 0x0000000c0d0e7389 */ /* 0x00006400000c000b */
[----:B01----:R-:W-:Y:S01]  /*1d9a0*/  ENDCOLLECTIVE ;  /* 0x000000000000791b */ /* 0x003fe20003800000 */
.L_x_2192:
[----:B------:R-:W-:Y:S05]  /*1d9b0*/  BRA `(.L_x_2193) ;  /* 0xffffffdc009c7947 */ /* 0x000fea000383ffff */
.L_x_2108:
        /* <DEDUP_REMOVED lines=8> */
.L_x_2195:
[----:B------:R-:W-:Y:S05]  /*1da40*/  BSYNC B0 ;  /* 0x0000000000007941 */ /* 0x000fea0003800000 */
.L_x_2194:
        /* <DEDUP_REMOVED lines=8> */
.L_x_2196:
[----:B------:R-:W-:Y:S01]  /*1dad0*/  IMAD.MOV.U32 R12, RZ, RZ, 0x4 ;  /* 0x00000004ff0c7424 */ /* 0x000fe200078e00ff */
[----:B------:R-:W-:-:S05]  /*1dae0*/  SEL R2, R14, RZ, P2 ;  /* 0x000000ff0e027207 */ /* 0x000fca0001000000 */
[----:B------:R-:W-:-:S04]  /*1daf0*/  IMAD.IADD R2, R13, 0x1, R2 ;  /* 0x000000010d027824 */ /* 0x000fc800078e0202 */
[----:B------:R-:W-:-:S07]  /*1db00*/  IMAD.MOV.U32 R13, RZ, RZ, R2 ;  /* 0x000000ffff0d7224 */ /* 0x000fce00078e0002 */
[----:B------:R-:W-:Y:S05]  /*1db10*/  WARPSYNC.COLLECTIVE R15, `(.L_x_2197) ;  /* 0x000000000f087348 */ /* 0x000fea0003c00000 */
[----:B------:R0:W1:Y:S02]  /*1db20*/  SHFL.UP P6, R14, R13, R12, R11 ;  /* 0x0400000c0d0e7389 */ /* 0x00006400000c000b */
[----:B01----:R-:W-:Y:S01]  /*1db30*/  ENDCOLLECTIVE ;  /* 0x000000000000791b */ /* 0x003fe20003800000 */
.L_x_2197:
[----:B------:R-:W-:Y:S01]  /*1db40*/  IMAD.MOV.U32 R12, RZ, RZ, 0x8 ;  /* 0x00000008ff0c7424 */ /* 0x000fe200078e00ff */
[----:B------:R-:W-:-:S04]  /*1db50*/  SEL R3, R14, RZ, P3 ;  /* 0x000000ff0e037207 */ /* 0x000fc80001800000 */
[----:B------:R-:W-:-:S05]  /*1db60*/  IADD3 R3, R2, R3, RZ ;  /* 0x0000000302037210 */ /* 0x000fca0007ffe0ff */
[----:B------:R-:W-:-:S07]  /*1db70*/  IMAD.MOV.U32 R13, RZ, RZ, R3 ;  /* 0x000000ffff0d7224 */ /* 0x000fce00078e0003 */
[----:B------:R-:W-:Y:S05]  /*1db80*/  WARPSYNC.COLLECTIVE R15, `(.L_x_2198) ;  /* 0x000000000f087348 */ /* 0x000fea0003c00000 */
[----:B------:R0:W1:Y:S02]  /*1db90*/  SHFL.UP P6, R14, R13, R12, R11 ;  /* 0x0400000c0d0e7389 */ /* 0x00006400000c000b */
[----:B01----:R-:W-:Y:S01]  /*1dba0*/  ENDCOLLECTIVE ;  /* 0x000000000000791b */ /* 0x003fe20003800000 */
.L_x_2198:
[----:B------:R-:W-:Y:S01]  /*1dbb0*/  IMAD.MOV.U32 R12, RZ, RZ, 0x10 ;  /* 0x00000010ff0c7424 */ /* 0x000fe200078e00ff */
[----:B------:R-:W-:-:S05]  /*1dbc0*/  SEL R4, R14, RZ, P4 ;  /* 0x000000ff0e047207 */ /* 0x000fca0002000000 */
[----:B------:R-:W-:-:S04]  /*1dbd0*/  IMAD.IADD R4, R3, 0x1, R4 ;  /* 0x0000000103047824 */ /* 0x000fc800078e0204 */
[----:B------:R-:W-:-:S07]  /*1dbe0*/  IMAD.MOV.U32 R13, RZ, RZ, R4 ;  /* 0x000000ffff0d7224 */ /* 0x000fce00078e0004 */
[----:B------:R-:W-:Y:S05]  /*1dbf0*/  WARPSYNC.COLLECTIVE R15, `(.L_x_2199) ;  /* 0x000000000f087348 */ /* 0x000fea0003c00000 */
[----:B------:R0:W1:Y:S02]  /*1dc00*/  SHFL.UP P6, R14, R13, R12, R11 ;  /* 0x0400000c0d0e7389 */ /* 0x00006400000c000b */
[----:B01----:R-:W-:Y:S01]  /*1dc10*/  ENDCOLLECTIVE ;  /* 0x000000000000791b */ /* 0x003fe20003800000 */
.L_x_2199:
        /* <DEDUP_REMOVED lines=8> */
.L_x_2200:
[----:B------:R-:W-:Y:S05]  /*1dca0*/  BRA `(.L_x_2201) ;  /* 0xffffffdc007c7947 */ /* 0x000fea000383ffff */
.L_x_2110:
[----:B------:R-:W-:Y:S01]  /*1dcb0*/  BSSY B0, `(.L_x_2202) ;  /* 0x0000006000007945 */ /* 0x000fe20003800000 */
[----:B------:R-:W-:Y:S01]  /*1dcc0*/  PLOP3.LUT P6, PT, P6, PT, PT, 0x8, 0x0 ;  /* 0x000000000000781c */ /* 0x000fe200037ce170 */
[----:B------:R-:W-:-:S12]  /*1dcd0*/  IMAD.MOV.U32 R15, RZ, RZ, -0x1 ;  /* 0xffffffffff0f7424 */ /* 0x000fd800078e00ff */
[----:B0-----:R-:W-:Y:S05]  /*1dce0*/  WARPSYNC.COLLECTIVE R15, `(.L_x_2203) ;  /* 0x000000000f087348 */ /* 0x001fea0003c00000 */
[----:B------:R-:W-:Y:S01]  /*1dcf0*/  VOTE.ANY R14, PT, P6 ;  /* 0x00000000000e7806 */ /* 0x000fe200030e0100 */
[----:B0-----:R-:W-:Y:S06]  /*1dd00*/  ENDCOLLECTIVE ;  /* 0x000000000000791b */ /* 0x001fec0003800000 */
.L_x_2203:
[----:B------:R-:W-:Y:S05]  /*1dd10*/  BSYNC B0 ;  /* 0x0000000000007941 */ /* 0x000fea0003800000 */
.L_x_2202:
[----:B------:R-:W-:Y:S02]  /*1dd20*/  IMAD.MOV.U32 R2, RZ, RZ, R14 ;  /* 0x000000ffff027224 */ /* 0x000fe400078e000e */
[----:B------:R-:W-:Y:S02]  /*1dd30*/  IMAD.MOV.U32 R13, RZ, RZ, R17 ;  /* 0x000000ffff0d7224 */ /* 0x000fe400078e0011 */
[----:B------:R-:W0:Y:S01]  /*1dd40*/  POPC R6, R2 ;  /* 0x0000000200067309 */ /* 0x000e220000000000 */
[----:B------:R-:W-:Y:S02]  /*1dd50*/  IMAD.MOV.U32 R11, RZ, RZ, 0x1f ;  /* 0x0000001fff0b7424 */ /* 0x000fe400078e00ff */
[----:B------:R-:W-:Y:S01]  /*1dd60*/  IMAD.MOV.U32 R15, RZ, RZ, -0x1 ;  /* 0xffffffffff0f7424 */ /* 0x000fe200078e00ff */
[----:B0-----:R-:W-:-:S07]  /*1dd70*/  MOV R12, R6 ;  /* 0x00000006000c7202 */ /* 0x001fce0000000f00 */
[----:B------:R-:W-:Y:S05]  /*1dd80*/  WARPSYNC.COLLECTIVE R15, `(.L_x_2204) ;  /* 0x000000000f087348 */ /* 0x000fea0003c00000 */
[----:B------:R0:W1:Y:S02]  /*1dd90*/  SHFL.IDX P6, R14, R13, R12, R11 ;  /* 0x0000000c0d0e7389 */ /* 0x00006400000c000b */
[----:B01----:R-:W-:Y:S01]  /*1dda0*/  ENDCOLLECTIVE ;  /* 0x000000000000791b */ /* 0x003fe20003800000 */
.L_x_2204:
[----:B------:R-:W-:Y:S01]  /*1ddb0*/  IMAD.MOV.U32 R17, RZ, RZ, R14 ;  /* 0x000000ffff117224 */ /* 0x000fe200078e000e */
[----:B------:R-:W-:Y:S06]  /*1ddc0*/  BRA `(.L_x_2205) ;  /* 0xffffffdc006c7947 */ /* 0x000fec000383ffff */
.L_x_2112:
[----:B------:R-:W-:Y:S01]  /*1ddd0*/  BSSY B0, `(.L_x_2206) ;  /* 0x0000007000007945 */ /* 0x000fe20003800000 */
[----:B------:R-:W-:Y:S02]  /*1dde0*/  IMAD.MOV.U32 R13, RZ, RZ, R3 ;  /* 0x000000ffff0d7224 */ /* 0x000fe400078e0003 */
[----:B------:R-:W-:Y:S02]  /*1ddf0*/  IMAD.MOV.U32 R11, RZ, RZ, 0x1f ;  /* 0x0000001fff0b7424 */ /* 0x000fe400078e00ff */
[----:B------:R-:W-:-:S07]  /*1de00*/  IMAD.MOV.U32 R15, RZ, RZ, -0x1 ;  /* 0xffffffffff0f7424 */ /* 0x000fce00078e00ff */
[----:B012---:R-:W-:Y:S05]  /*1de10*/  WARPSYNC.COLLECTIVE R15, `(.L_x_2207) ;  /* 0x000000000f087348 */ /* 0x007fea0003c00000 */
[----:B------:R3:W4:Y:S02]  /*1de20*/  SHFL.IDX P6, R14, R13, R12, R11 ;  /* 0x0000000c0d0e7389 */ /* 0x00072400000c000b */
[----:B01234-:R-:W-:Y:S01]  /*1de30*/  ENDCOLLECTIVE ;  /* 0x000000000000791b */ /* 0x01ffe20003800000 */
.L_x_2207:
[----:B------:R-:W-:Y:S05]  /*1de40*/  BSYNC B0 ;  /* 0x0000000000007941 */ /* 0x000fea0003800000 */
.L_x_2206:
[----:B------:R-:W-:Y:S05]  /*1de50*/  BRA `(.L_x_2111) ;  /* 0xffffffdc00647947 */ /* 0x000fea000383ffff */
.L_x_2116:
[----:B0-----:R0:W1:Y:S02]  /*1de60*/  SYNCS.PHASECHK.TRANS64.TRYWAIT P0, [R9+URZ+0x19c20], R0 ;  /* 0x019c2000090075a7 */ /* 0x001064000800017f */
[----:B-1----:R-:W-:Y:S05]  /*1de70*/  @!P0 NANOSLEEP.SYNCS 0x989680 ;  /* 0x009896800000895d */ /* 0x002fea0003900000 */
[----:B------:R-:W1:Y:S02]  /*1de80*/  @!P0 SYNCS.PHASECHK.TRANS64 P0, [R9+URZ+0x19c20], R0 ;  /* 0x019c2000090085a7 */ /* 0x000e64000800007f */
[----:B-1----:R-:W-:Y:S05]  /*1de90*/  @!P0 BRA `(.L_x_2116) ;  /* 0xfffffffc00f08947 */ /* 0x002fea000383ffff */
[----:B------:R-:W-:Y:S05]  /*1dea0*/  BRA `(.L_x_2208) ;  /* 0xffffffe000dc7947 */ /* 0x000fea000383ffff */
.L_x_2117:
        /* <DEDUP_REMOVED lines=11> */
.L_x_2210:
[----:B------:R-:W-:Y:S05]  /*1df60*/  BSYNC B0 ;  /* 0x0000000000007941 */ /* 0x000fea0003800000 */
.L_x_2209:
[----:B------:R-:W-:Y:S05]  /*1df70*/  BRA `(.L_x_2211) ;  /* 0xffffffe000c47947 */ /* 0x000fea000383ffff */
.L_x_2118:
[----:B------:R-:W-:Y:S01]  /*1df80*/  BSSY B0, `(.L_x_2212) ;  /* 0x0000006000007945 */ /* 0x000fe20003800000 */
[----:B------:R-:W-:-:S07]  /*1df90*/  IMAD.MOV.U32 R15, RZ, RZ, -0x1 ;  /* 0xffffffffff0f7424 */ /* 0x000fce00078e00ff */
[----:B0-----:R-:W-:Y:S05]  /*1dfa0*/  WARPSYNC.COLLECTIVE R15, `(.L_x_2213) ;  /* 0x000000000f0c7348 */ /* 0x001fea0003c00000 */
[----:B------:R-:W-:Y:S02]  /*1dfb0*/  ELECT P6, UR62, PT ;  /* 0x00000000003e782f */ /* 0x000fe400038c0000 */
[----:B------:R-:W-:Y:S01]  /*1dfc0*/  MOV R14, UR62 ;  /* 0x0000003e000e7c02 */ /* 0x000fe20008000f00 */
[----:B0-----:R-:W-:Y:S10]  /*1dfd0*/  ENDCOLLECTIVE ;  /* 0x000000000000791b */ /* 0x001ff40003800000 */
.L_x_2213:
[----:B------:R-:W-:Y:S05]  /*1dfe0*/  BSYNC B0 ;  /* 0x0000000000007941 */ /* 0x000fea0003800000 */
.L_x_2212:
[----:B------:R-:W-:Y:S05]  /*1dff0*/  BRA `(.L_x_2214) ;  /* 0xffffffe000b87947 */ /* 0x000fea000383ffff */
.L_x_2120:
[----:B0-----:R0:W1:Y:S02]  /*1e000*/  SYNCS.PHASECHK.TRANS64.TRYWAIT P1, [R7+URZ], R2 ;  /* 0x00000002070075a7 */ /* 0x001064000802017f */
[----:B-1----:R-:W-:Y:S05]  /*1e010*/  @!P1 NANOSLEEP.SYNCS 0x989680 ;  /* 0x009896800000995d */ /* 0x002fea0003900000 */
[----:B------:R-:W1:Y:S02]  /*1e020*/  @!P1 SYNCS.PHASECHK.TRANS64 P1, [R7+URZ], R2 ;  /* 0x00000002070095a7 */ /* 0x000e64000802007f */
[----:B-1----:R-:W-:Y:S05]  /*1e030*/  @!P1 BRA `(.L_x_2120) ;  /* 0xfffffffc00f09947 */ /* 0x002fea000383ffff */
[----:B------:R-:W-:Y:S05]  /*1e040*/  BRA `(.L_x_2215) ;  /* 0xffffffe000ec7947 */ /* 0x000fea000383ffff */
.L_x_2121:
[----:B-1----:R1:W2:Y:S02]  /*1e050*/  SYNCS.PHASECHK.TRANS64.TRYWAIT P1, [R3+URZ], R0 ;  /* 0x00000000030075a7 */ /* 0x0022a4000802017f */
[----:B--2---:R-:W-:Y:S05]  /*1e060*/  @!P1 NANOSLEEP.SYNCS 0x989680 ;  /* 0x009896800000995d */ /* 0x004fea0003900000 */
[----:B------:R-:W2:Y:S02]  /*1e070*/  @!P1 SYNCS.PHASECHK.TRANS64 P1, [R3+URZ], R0 ;  /* 0x00000000030095a7 */ /* 0x000ea4000802007f */
[----:B--2---:R-:W-:Y:S05]  /*1e080*/  @!P1 BRA `(.L_x_2121) ;  /* 0xfffffffc00f09947 */ /* 0x004fea000383ffff */
[----:B------:R-:W-:Y:S05]  /*1e090*/  BRA `(.L_x_2216) ;  /* 0xffffffe000e07947 */ /* 0x000fea000383ffff */
.L_x_2123:
[----:B-1----:R1:W2:Y:S02]  /*1e0a0*/  SYNCS.PHASECHK.TRANS64.TRYWAIT P1, [R3+URZ+0x19c60], R2 ;  /* 0x019c6002030075a7 */ /* 0x0022a4000802017f */
[----:B--2---:R-:W-:Y:S05]  /*1e0b0*/  @!P1 NANOSLEEP.SYNCS 0x989680 ;  /* 0x009896800000995d */ /* 0x004fea0003900000 */
[----:B------:R-:W2:Y:S02]  /*1e0c0*/  @!P1 SYNCS.PHASECHK.TRANS64 P1, [R3+URZ+0x19c60], R2 ;  /* 0x019c6002030095a7 */ /* 0x000ea4000802007f */
[----:B--2---:R-:W-:Y:S05]  /*1e0d0*/  @!P1 BRA `(.L_x_2123) ;  /* 0xfffffffc00f09947 */ /* 0x004fea000383ffff */
[----:B------:R-:W-:Y:S05]  /*1e0e0*/  BRA `(.L_x_2217) ;  /* 0xffffffe000e07947 */ /* 0x000fea000383ffff */
.L_x_2125:
[----:B--2---:R2:W3:Y:S02]  /*1e0f0*/  SYNCS.PHASECHK.TRANS64.TRYWAIT P1, [R5+URZ+0x19c60], R0 ;  /* 0x019c6000050075a7 */ /* 0x0044e4000802017f */
[----:B---3--:R-:W-:Y:S05]  /*1e100*/  @!P1 NANOSLEEP.SYNCS 0x989680 ;  /* 0x009896800000995d */ /* 0x008fea0003900000 */
[----:B------:R-:W3:Y:S02]  /*1e110*/  @!P1 SYNCS.PHASECHK.TRANS64 P1, [R5+URZ+0x19c60], R0 ;  /* 0x019c6000050095a7 */ /* 0x000ee4000802007f */
[----:B---3--:R-:W-:Y:S05]  /*1e120*/  @!P1 BRA `(.L_x_2125) ;  /* 0xfffffffc00f09947 */ /* 0x008fea000383ffff */
[----:B------:R-:W-:Y:S05]  /*1e130*/  BRA `(.L_x_2218) ;  /* 0xffffffe000e07947 */ /* 0x000fea000383ffff */
.L_x_2127:
[----:B---3--:R3:W4:Y:S02]  /*1e140*/  SYNCS.PHASECHK.TRANS64.TRYWAIT P0, [R3+URZ+0x19c80], R2 ;  /* 0x019c8002030075a7 */ /* 0x008724000800017f */
[----:B----4-:R-:W-:Y:S05]  /*1e150*/  @!P0 NANOSLEEP.SYNCS 0x989680 ;  /* 0x009896800000895d */ /* 0x010fea0003900000 */
[----:B------:R-:W4:Y:S02]  /*1e160*/  @!P0 SYNCS.PHASECHK.TRANS64 P0, [R3+URZ+0x19c80], R2 ;  /* 0x019c8002030085a7 */ /* 0x000f24000800007f */
[----:B----4-:R-:W-:Y:S05]  /*1e170*/  @!P0 BRA `(.L_x_2127) ;  /* 0xfffffffc00f08947 */ /* 0x010fea000383ffff */
[----:B------:R-:W-:Y:S05]  /*1e180*/  BRA `(.L_x_2128) ;  /* 0xffffffe000dc7947 */ /* 0x000fea000383ffff */
.L_x_2219:
        /* <DEDUP_REMOVED lines=15> */
.L_x_2228:


//--------------------- .nv.global.init           --------------------------
	.section	.nv.global.init,"aw",@progbits
	.align	4
.nv.global.init:
	.type		_ZZN5flash28permute_output_fp8_VcolmajorIN4cute6TensorINS1_11ArrayEngineIN7cutlass10bfloat16_tELm48EEENS1_6LayoutINS1_5tupleIJNS8_IJNS1_1CILi2EEESA_NS9_ILi12EEEEEENS9_ILi1EEESD_EEENS8_IJNS8_IJSD_SA_NS9_ILi4EEEEEENS9_ILi0EEESH_EEEEEEEEEvRT_E9upper_map,@object
	.size		_ZZN5flash28permute_output_fp8_VcolmajorIN4cute6TensorINS1_11ArrayEngineIN7cutlass10bfloat16_tELm48EEENS1_6LayoutINS1_5tupleIJNS8_IJNS1_1CILi2EEESA_NS9_ILi12EEEEEENS9_ILi1EEESD_EEENS8_IJNS8_IJSD_SA_NS9_ILi4EEEEEENS9_ILi0EEESH_EEEEEEEEEvRT_E9upper_map,($str$23 - _ZZN5flash28permute_output_fp8_VcolmajorIN4cute6TensorINS1_11ArrayEngineIN7cutlass10bfloat16_tELm48EEENS1_6LayoutINS1_5tupleIJNS8_IJNS1_1CILi2EEESA_NS9_ILi12EEEEEENS9_ILi1EEESD_EEENS8_IJNS8_IJSD_SA_NS9_ILi4EEEEEENS9_ILi0EEESH_EEEEEEEEEvRT_E9upper_map)
_ZZN5flash28permute_output_fp8_VcolmajorIN4cute6TensorINS1_11ArrayEngineIN7cutlass10bfloat16_tELm48EEENS1_6LayoutINS1_5tupleIJNS8_IJNS1_1CILi2EEESA_NS9_ILi12EEEEEENS9_ILi1EEESD_EEENS8_IJNS8_IJSD_SA_NS9_ILi4EEEEEENS9_ILi0EEESH_EEEEEEEEEvRT_E9upper_map:
        /*0000*/ 	.byte	0x00, 0x00, 0x00, 0x00, 0x02, 0x00, 0x00, 0x00, 0x03, 0x00, 0x00, 0x00, 0x01, 0x00, 0x00, 0x00
	.type		$str$23,@object
	.size		$str$23,($str$24 - $str$23)
$str$23:
        /*0010*/ 	.byte	0x28, 0x61, 0x64, 0x64, 0x72, 0x65, 0x73, 0x73, 0x20, 0x26, 0x20, 0x6d, 0x61, 0x73, 0x6b, 0x29
        /*0020*/ 	.byte	0x20, 0x3d, 0x3d, 0x20, 0x30, 0x00
	.type		$str$24,@object
	.size		$str$24,(__unnamed_5 - $str$24)
$str$24:
        /*0026*/ 	.byte	0x2f, 0x74, 0x6d, 0x70, 0x2f, 0x6f, 0x73, 0x73, 0x5f, 0x6b, 0x65, 0x72, 0x6e, 0x65, 0x6c, 0x73
        /*0036*/ 	.byte	0x5f, 0x73, 0x72, 0x63, 0x2f, 0x66, 0x6c, 0x61, 0x73, 0x68, 0x5f, 0x61, 0x74, 0x74, 0x65, 0x6e
        /*0046*/ 	.byte	0x74, 0x69, 0x6f, 0x6e, 0x2f, 0x63, 0x73, 0x72, 0x63, 0x2f, 0x63, 0x75, 0x74, 0x6c, 0x61, 0x73
        /*0056*/ 	.byte	0x73, 0x2f, 0x69, 0x6e, 0x63, 0x6c, 0x75, 0x64, 0x65, 0x2f, 0x63, 0x75, 0x74, 0x65, 0x2f, 0x70
        /*0066*/ 	.byte	0x6f, 0x69, 0x6e, 0x74, 0x65, 0x72, 0x5f, 0x66, 0x6c, 0x61, 0x67, 0x67, 0x65, 0x64, 0x2e, 0x68
        /*0076*/ 	.byte	0x70, 0x70, 0x00
	.type		__unnamed_5,@object
	.size		__unnamed_5,(__unnamed_6 - __unnamed_5)
__unnamed_5:
        /* <DEDUP_REMOVED lines=24> */
        /*01f9*/ 	.byte	0x3e, 0x3e, 0x20, 0x26, 0x5d, 0x00
	.type		__unnamed_6,@object
	.size		__unnamed_6,(__unnamed_3 - __unnamed_6)
__unnamed_6:
        /* <DEDUP_REMOVED lines=25> */
	.type		__unnamed_3,@object
	.size		__unnamed_3,(__unnamed_4 - __unnamed_3)
__unnamed_3:
        /* <DEDUP_REMOVED lines=29> */
        /*0555*/ 	.byte	0x5d, 0x00
	.type		__unnamed_4,@object
	.size		__unnamed_4,(__unnamed_2 - __unnamed_4)
__unnamed_4:
        /* <DEDUP_REMOVED lines=30> */
	.type		__unnamed_2,@object
	.size		__unnamed_2,(__unnamed_1 - __unnamed_2)
__unnamed_2:
        /* <DEDUP_REMOVED lines=30> */
	.type		__unnamed_1,@object
	.size		__unnamed_1,(.L_0 - __unnamed_1)
__unnamed_1:
        /* <DEDUP_REMOVED lines=30> */
.L_0:


//--------------------- .nv.shared._ZN7cutlass13device_kernelIN5flash11enable_sm90INS1_16FlashAttnFwdSm90INS1_25CollectiveMainloopFwdSm90ILi2EN4cute5tupleIJNS5_1CILi1EEES8_S8_EEENS6_IJNS7_ILi192EEENS7_ILi128EEENS7_ILi96EEEEEELi96ENS_12float_e4m3_tEfNS_4arch4Sm90ELb0ELb0ELb1ELb0ELb0ELb0ELb0ELb1ELb1ELb0ELb0ELb0EEENS1_21CollectiveEpilogueFwdINS6_IJSA_SC_SB_EEES9_NS_10bfloat16_tESG_Li384ELb0ELb0ELb0ELb1EEENS1_29StaticPersistentTileSchedulerILb0EEEEEEEEEvNT_6ParamsE --------------------------
	.section	.nv.shared._ZN7cutlass13device_kernelIN5flash11enable_sm90INS1_16FlashAttnFwdSm90INS1_25CollectiveMainloopFwdSm90ILi2EN4cute5tupleIJNS5_1CILi1EEES8_S8_EEENS6_IJNS7_ILi192EEENS7_ILi128EEENS7_ILi96EEEEEELi96ENS_12float_e4m3_tEfNS_4arch4Sm90ELb0ELb0ELb1ELb0ELb0ELb0ELb0ELb1ELb1ELb0ELb0ELb0EEENS1_21CollectiveEpilogueFwdINS6_IJSA_SC_SB_EEES9_NS_10bfloat16_tESG_Li384ELb0ELb0ELb0ELb1EEENS1_29StaticPersistentTileSchedulerILb0EEEEEEEEEvNT_6ParamsE,"aw",@nobits
	.sectionflags	@""
	.align	16
	.zero		1024


//--------------------- .nv.shared.reserved.0     --------------------------
	.section	.nv.shared.reserved.0,"aw",@nobits
	.weak		__nv_reservedSMEM_offset_0_alias
	.size		__nv_reservedSMEM_offset_0_alias, 0, 0
	.other		__nv_reservedSMEM_offset_0_alias,@"STO_CUDA_RESERVED_SHARED STV_DEFAULT"
__nv_reservedSMEM_offset_0_alias:
	.zero		0


//--------------------- .nv.global                --------------------------
	.section	.nv.global,"aw",@nobits
.nv.global:
	.type		_ZN73_INTERNAL_cd91c244_37_flash_fwd_hdim96_e4m3_softcap_sm90_cu_1f2e7571_34754cute1_E,@object
	.size		_ZN73_INTERNAL_cd91c244_37_flash_fwd_hdim96_e4m3_softcap_sm90_cu_1f2e7571_34754cute1_E,(_ZN73_INTERNAL_cd91c244_37_flash_fwd_hdim96_e4m3_softcap_sm90_cu_1f2e7571_34754cuda3std3__45__cpo6cbeginE - _ZN73_INTERNAL_cd91c244_37_flash_fwd_hdim96_e4m3_softcap_sm90_cu_1f2e7571_34754cute1_E)
_ZN73_INTERNAL_cd91c244_37_flash_fwd_hdim96_e4m3_softcap_sm90_cu_1f2e7571_34754cute1_E:
	.zero		1
	.type		_ZN73_INTERNAL_cd91c244_37_flash_fwd_hdim96_e4m3_softcap_sm90_cu_1f2e7571_34754cuda3std3__45__cpo6cbeginE,@object
	.size		_ZN73_INTERNAL_cd91c244_37_flash_fwd_hdim96_e4m3_softcap_sm90_cu_1f2e7571_34754cuda3std3__45__cpo6cbeginE,(_ZN73_INTERNAL_cd91c244_37_flash_fwd_hdim96_e4m3_softcap_sm90_cu_1f2e7571_34754cuda3std3__48in_placeE - _ZN73_INTERNAL_cd91c244_37_flash_fwd_hdim96_e4m3_softcap_sm90_cu_1f2e7571_34754cuda3std3__45__cpo6cbeginE)
_ZN73_INTERNAL_cd91c244_37_flash_fwd_hdim96_e4m3_softcap_sm90_cu_1f2e7571_34754cuda3std3__45__cpo6cbeginE:
	.zero		1
	.type		_ZN73_INTERNAL_cd91c244_37_flash_fwd_hdim96_e4m3_softcap_sm90_cu_1f2e7571_34754cuda3std3__48in_placeE,@object
	.size		_ZN73_INTERNAL_cd91c244_37_flash_fwd_hdim96_e4m3_softcap_sm90_cu_1f2e7571_34754cuda3std3__48in_placeE,(_ZN73_INTERNAL_cd91c244_37_flash_fwd_hdim96_e4m3_softcap_sm90_cu_1f2e7571_34754cuda3std6ranges3__45__cpo9iter_moveE - _ZN73_INTERNAL_cd91c244_37_flash_fwd_hdim96_e4m3_softcap_sm90_cu_1f2e7571_34754cuda3std3__48in_placeE)
_ZN73_INTERNAL_cd91c244_37_flash_fwd_hdim96_e4m3_softcap_sm90_cu_1f2e7571_34754cuda3std3__48in_placeE:
	.zero		1
	.type		_ZN73_INTERNAL_cd91c244_37_flash_fwd_hdim96_e4m3_softcap_sm90_cu_1f2e7571_34754cuda3std6ranges3__45__cpo9iter_moveE,@object
	.size		_ZN73_INTERNAL_cd91c244_37_flash_fwd_hdim96_e4m3_softcap_sm90_cu_1f2e7571_34754cuda3std6ranges3__45__cpo9iter_moveE,(_ZN73_INTERNAL_cd91c244_37_flash_fwd_hdim96_e4m3_softcap_sm90_cu_1f2e7571_34754cuda3std3__45__cpo5beginE - _ZN73_INTERNAL_cd91c244_37_flash_fwd_hdim96_e4m3_softcap_sm90_cu_1f2e7571_34754cuda3std6ranges3__45__cpo9iter_moveE)
_ZN73_INTERNAL_cd91c244_37_flash_fwd_hdim96_e4m3_softcap_sm90_cu_1f2e7571_34754cuda3std6ranges3__45__cpo9iter_moveE:
	.zero		1
	.type		_ZN73_INTERNAL_cd91c244_37_flash_fwd_hdim96_e4m3_softcap_sm90_cu_1f2e7571_34754cuda3std3__45__cpo5beginE,@object
	.size		_ZN73_INTERNAL_cd91c244_37_flash_fwd_hdim96_e4m3_softcap_sm90_cu_1f2e7571_34754cuda3std3__45__cpo5beginE,(_ZN73_INTERNAL_cd91c244_37_flash_fwd_hdim96_e4m3_softcap_sm90_cu_1f2e7571_34754cuda3std3__475_GLOBAL__N__cd91c244_37_flash_fwd_hdim96_e4m3_softcap_sm90_cu_1f2e7571_34756ignoreE - _ZN73_INTERNAL_cd91c244_37_flash_fwd_hdim96_e4m3_softcap_sm90_cu_1f2e7571_34754cuda3std3__45__cpo5beginE)
_ZN73_INTERNAL_cd91c244_37_flash_fwd_hdim96_e4m3_softcap_sm90_cu_1f2e7571_34754cuda3std3__45__cpo5beginE:
	.zero		1
	.type		_ZN73_INTERNAL_cd91c244_37_flash_fwd_hdim96_e4m3_softcap_sm90_cu_1f2e7571_34754cuda3std3__475_GLOBAL__N__cd91c244_37_flash_fwd_hdim96_e4m3_softcap_sm90_cu_1f2e7571_34756ignoreE,@object
	.size		_ZN73_INTERNAL_cd91c244_37_flash_fwd_hdim96_e4m3_softcap_sm90_cu_1f2e7571_34754cuda3std3__475_GLOBAL__N__cd91c244_37_flash_fwd_hdim96_e4m3_softcap_sm90_cu_1f2e7571_34756ignoreE,(_ZN73_INTERNAL_cd91c244_37_flash_fwd_hdim96_e4m3_softcap_sm90_cu_1f2e7571_34754cute7productE - _ZN73_INTERNAL_cd91c244_37_flash_fwd_hdim96_e4m3_softcap_sm90_cu_1f2e7571_34754cuda3std3__475_GLOBAL__N__cd91c244_37_flash_fwd_hdim96_e4m3_softcap_sm90_cu_1f2e7571_34756ignoreE)
_ZN73_INTERNAL_cd91c244_37_flash_fwd_hdim96_e4m3_softcap_sm90_cu_1f2e7571_34754cuda3std3__475_GLOBAL__N__cd91c244_37_flash_fwd_hdim96_e4m3_softcap_sm90_cu_1f2e7571_34756ignoreE:
	.zero		1
	.type		_ZN73_INTERNAL_cd91c244_37_flash_fwd_hdim96_e4m3_softcap_sm90_cu_1f2e7571_34754cute7productE,@object
	.size		_ZN73_INTERNAL_cd91c244_37_flash_fwd_hdim96_e4m3_softcap_sm90_cu_1f2e7571_34754cute7productE,(_ZN73_INTERNAL_cd91c244_37_flash_fwd_hdim96_e4m3_softcap_sm90_cu_1f2e7571_34754cuda3std3__45__cpo3endE - _ZN73_INTERNAL_cd91c244_37_flash_fwd_hdim96_e4m3_softcap_sm90_cu_1f2e7571_34754cute7productE)
_ZN73_INTERNAL_cd91c244_37_flash_fwd_hdim96_e4m3_softcap_sm90_cu_1f2e7571_34754cute7productE:
	.zero		1
	.type		_ZN73_INTERNAL_cd91c244_37_flash_fwd_hdim96_e4m3_softcap_sm90_cu_1f2e7571_34754cuda3std3__45__cpo3endE,@object
	.size		_ZN73_INTERNAL_cd91c244_37_flash_fwd_hdim96_e4m3_softcap_sm90_cu_1f2e7571_34754cuda3std3__45__cpo3endE,(_ZN73_INTERNAL_cd91c244_37_flash_fwd_hdim96_e4m3_softcap_sm90_cu_1f2e7571_34754cuda3std3__419piecewise_constructE - _ZN73_INTERNAL_cd91c244_37_flash_fwd_hdim96_e4m3_softcap_sm90_cu_1f2e7571_34754cuda3std3__45__cpo3endE)
_ZN73_INTERNAL_cd91c244_37_flash_fwd_hdim96_e4m3_softcap_sm90_cu_1f2e7571_34754cuda3std3__45__cpo3endE:
	.zero		1
	.type		_ZN73_INTERNAL_cd91c244_37_flash_fwd_hdim96_e4m3_softcap_sm90_cu_1f2e7571_34754cuda3std3__419piecewise_constructE,@object
	.size		_ZN73_INTERNAL_cd91c244_37_flash_fwd_hdim96_e4m3_softcap_sm90_cu_1f2e7571_34754cuda3std3__419piecewise_constructE,(_ZN73_INTERNAL_cd91c244_37_flash_fwd_hdim96_e4m3_softcap_sm90_cu_1f2e7571_34754cuda3std3__45__cpo4cendE - _ZN73_INTERNAL_cd91c244_37_flash_fwd_hdim96_e4m3_softcap_sm90_cu_1f2e7571_34754cuda3std3__419piecewise_constructE)
_ZN73_INTERNAL_cd91c244_37_flash_fwd_hdim96_e4m3_softcap_sm90_cu_1f2e7571_34754cuda3std3__419piecewise_constructE:
	.zero		1
	.type		_ZN73_INTERNAL_cd91c244_37_flash_fwd_hdim96_e4m3_softcap_sm90_cu_1f2e7571_34754cuda3std3__45__cpo4cendE,@object
	.size		_ZN73_INTERNAL_cd91c244_37_flash_fwd_hdim96_e4m3_softcap_sm90_cu_1f2e7571_34754cuda3std3__45__cpo4cendE,(_ZN73_INTERNAL_cd91c244_37_flash_fwd_hdim96_e4m3_softcap_sm90_cu_1f2e7571_34754cuda3std6ranges3__45__cpo4swapE - _ZN73_INTERNAL_cd91c244_37_flash_fwd_hdim96_e4m3_softcap_sm90_cu_1f2e7571_34754cuda3std3__45__cpo4cendE)
_ZN73_INTERNAL_cd91c244_37_flash_fwd_hdim96_e4m3_softcap_sm90_cu_1f2e7571_34754cuda3std3__45__cpo4cendE:
	.zero		1
	.type		_ZN73_INTERNAL_cd91c244_37_flash_fwd_hdim96_e4m3_softcap_sm90_cu_1f2e7571_34754cuda3std6ranges3__45__cpo4swapE,@object
	.size		_ZN73_INTERNAL_cd91c244_37_flash_fwd_hdim96_e4m3_softcap_sm90_cu_1f2e7571_34754cuda3std6ranges3__45__cpo4swapE,(.L_14 - _ZN73_INTERNAL_cd91c244_37_flash_fwd_hdim96_e4m3_softcap_sm90_cu_1f2e7571_34754cuda3std6ranges3__45__cpo4swapE)
_ZN73_INTERNAL_cd91c244_37_flash_fwd_hdim96_e4m3_softcap_sm90_cu_1f2e7571_34754cuda3std6ranges3__45__cpo4swapE:
	.zero		1
.L_14:


//--------------------- .nv.shared._ZN7cutlass13device_kernelIN5flash11enable_sm90INS1_16FlashAttnFwdSm90INS1_25CollectiveMainloopFwdSm90ILi2EN4cute5tupleIJNS5_1CILi1EEES8_S8_EEENS6_IJNS7_ILi192EEENS7_ILi128EEENS7_ILi96EEEEEELi96ENS_12float_e4m3_tEfNS_4arch4Sm90ELb0ELb0ELb1ELb1ELb0ELb0ELb0ELb1ELb1ELb0ELb0ELb0EEENS1_21CollectiveEpilogueFwdINS6_IJSA_SC_SB_EEES9_NS_10bfloat16_tESG_Li384ELb1ELb0ELb0ELb1EEENS1_36VarlenDynamicPersistentTileSchedulerILi192ELi128ELi384ELi128ELb0ELb0ELb1ELb0ELb1ELb1EEEEEEEEEvNT_6ParamsE --------------------------
	.section	.nv.shared._ZN7cutlass13device_kernelIN5flash11enable_sm90INS1_16FlashAttnFwdSm90INS1_25CollectiveMainloopFwdSm90ILi2EN4cute5tupleIJNS5_1CILi1EEES8_S8_EEENS6_IJNS7_ILi192EEENS7_ILi128EEENS7_ILi96EEEEEELi96ENS_12float_e4m3_tEfNS_4arch4Sm90ELb0ELb0ELb1ELb1ELb0ELb0ELb0ELb1ELb1ELb0ELb0ELb0EEENS1_21CollectiveEpilogueFwdINS6_IJSA_SC_SB_EEES9_NS_10bfloat16_tESG_Li384ELb1ELb0ELb0ELb1EEENS1_36VarlenDynamicPersistentTileSchedulerILi192ELi128ELi384ELi128ELb0ELb0ELb1ELb0ELb1ELb1EEEEEEEEEvNT_6ParamsE,"aw",@nobits
	.sectionflags	@""
	.align	16
	.zero		1024


//--------------------- .nv.shared._ZN7cutlass13device_kernelIN5flash11enable_sm90INS1_16FlashAttnFwdSm90INS1_25CollectiveMainloopFwdSm90ILi2EN4cute5tupleIJNS5_1CILi1EEES8_S8_EEENS6_IJNS7_ILi192EEENS7_ILi128EEENS7_ILi96EEEEEELi96ENS_12float_e4m3_tEfNS_4arch4Sm90ELb0ELb0ELb1ELb1ELb0ELb1ELb0ELb1ELb1ELb0ELb0ELb0EEENS1_21CollectiveEpilogueFwdINS6_IJSA_SC_SB_EEES9_NS_10bfloat16_tESG_Li384ELb1ELb0ELb0ELb1EEENS1_36VarlenDynamicPersistentTileSchedulerILi192ELi128ELi384ELi128ELb0ELb0ELb1ELb0ELb1ELb1EEEEEEEEEvNT_6ParamsE --------------------------
	.section	.nv.shared._ZN7cutlass13device_kernelIN5flash11enable_sm90INS1_16FlashAttnFwdSm90INS1_25CollectiveMainloopFwdSm90ILi2EN4cute5tupleIJNS5_1CILi1EEES8_S8_EEENS6_IJNS7_ILi192EEENS7_ILi128EEENS7_ILi96EEEEEELi96ENS_12float_e4m3_tEfNS_4arch4Sm90ELb0ELb0ELb1ELb1ELb0ELb1ELb0ELb1ELb1ELb0ELb0ELb0EEENS1_21CollectiveEpilogueFwdINS6_IJSA_SC_SB_EEES9_NS_10bfloat16_tESG_Li384ELb1ELb0ELb0ELb1EEENS1_36VarlenDynamicPersistentTileSchedulerILi192ELi128ELi384ELi128ELb0ELb0ELb1ELb0ELb1ELb1EEEEEEEEEvNT_6ParamsE,"aw",@nobits
	.sectionflags	@""
	.align	16
	.zero		1024


//--------------------- .nv.shared._ZN7cutlass13device_kernelIN5flash11enable_sm90INS1_16FlashAttnFwdSm90INS1_25CollectiveMainloopFwdSm90ILi2EN4cute5tupleIJNS5_1CILi1EEES8_S8_EEENS6_IJNS7_ILi192EEENS7_ILi128EEENS7_ILi96EEEEEELi96ENS_12float_e4m3_tEfNS_4arch4Sm90ELb0ELb1ELb1ELb0ELb0ELb0ELb0ELb1ELb1ELb0ELb0ELb0EEENS1_21CollectiveEpilogueFwdINS6_IJSA_SC_SB_EEES9_NS_10bfloat16_tESG_Li384ELb0ELb0ELb0ELb1EEENS1_30DynamicPersistentTileSchedulerILi384ELi128ELb0ELb0ELb1EEEEEEEEEvNT_6ParamsE --------------------------
	.section	.nv.shared._ZN7cutlass13device_kernelIN5flash11enable_sm90INS1_16FlashAttnFwdSm90INS1_25CollectiveMainloopFwdSm90ILi2EN4cute5tupleIJNS5_1CILi1EEES8_S8_EEENS6_IJNS7_ILi192EEENS7_ILi128EEENS7_ILi96EEEEEELi96ENS_12float_e4m3_tEfNS_4arch4Sm90ELb0ELb1ELb1ELb0ELb0ELb0ELb0ELb1ELb1ELb0ELb0ELb0EEENS1_21CollectiveEpilogueFwdINS6_IJSA_SC_SB_EEES9_NS_10bfloat16_tESG_Li384ELb0ELb0ELb0ELb1EEENS1_30DynamicPersistentTileSchedulerILi384ELi128ELb0ELb0ELb1EEEEEEEEEvNT_6ParamsE,"aw",@nobits
	.sectionflags	@""
	.align	16
	.zero		1024


//--------------------- .nv.shared._ZN7cutlass13device_kernelIN5flash11enable_sm90INS1_16FlashAttnFwdSm90INS1_25CollectiveMainloopFwdSm90ILi2EN4cute5tupleIJNS5_1CILi1EEES8_S8_EEENS6_IJNS7_ILi192EEENS7_ILi128EEENS7_ILi96EEEEEELi96ENS_12float_e4m3_tEfNS_4arch4Sm90ELb0ELb1ELb1ELb1ELb0ELb0ELb0ELb1ELb1ELb0ELb0ELb0EEENS1_21CollectiveEpilogueFwdINS6_IJSA_SC_SB_EEES9_NS_10bfloat16_tESG_Li384ELb1ELb0ELb0ELb1EEENS1_36VarlenDynamicPersistentTileSchedulerILi192ELi128ELi384ELi128ELb0ELb0ELb1ELb1ELb0ELb1EEEEEEEEEvNT_6ParamsE --------------------------
	.section	.nv.shared._ZN7cutlass13device_kernelIN5flash11enable_sm90INS1_16FlashAttnFwdSm90INS1_25CollectiveMainloopFwdSm90ILi2EN4cute5tupleIJNS5_1CILi1EEES8_S8_EEENS6_IJNS7_ILi192EEENS7_ILi128EEENS7_ILi96EEEEEELi96ENS_12float_e4m3_tEfNS_4arch4Sm90ELb0ELb1ELb1ELb1ELb0ELb0ELb0ELb1ELb1ELb0ELb0ELb0EEENS1_21CollectiveEpilogueFwdINS6_IJSA_SC_SB_EEES9_NS_10bfloat16_tESG_Li384ELb1ELb0ELb0ELb1EEENS1_36VarlenDynamicPersistentTileSchedulerILi192ELi128ELi384ELi128ELb0ELb0ELb1ELb1ELb0ELb1EEEEEEEEEvNT_6ParamsE,"aw",@nobits
	.sectionflags	@""
	.align	16
	.zero		1024


//--------------------- .nv.shared._ZN7cutlass13device_kernelIN5flash11enable_sm90INS1_16FlashAttnFwdSm90INS1_25CollectiveMainloopFwdSm90ILi2EN4cute5tupleIJNS5_1CILi1EEES8_S8_EEENS6_IJNS7_ILi192EEENS7_ILi128EEENS7_ILi96EEEEEELi96ENS_12float_e4m3_tEfNS_4arch4Sm90ELb0ELb1ELb1ELb1ELb0ELb1ELb0ELb1ELb1ELb0ELb0ELb0EEENS1_21CollectiveEpilogueFwdINS6_IJSA_SC_SB_EEES9_NS_10bfloat16_tESG_Li384ELb1ELb0ELb0ELb1EEENS1_36VarlenDynamicPersistentTileSchedulerILi192ELi128ELi384ELi128ELb0ELb0ELb1ELb1ELb0ELb1EEEEEEEEEvNT_6ParamsE --------------------------
	.section	.nv.shared._ZN7cutlass13device_kernelIN5flash11enable_sm90INS1_16FlashAttnFwdSm90INS1_25CollectiveMainloopFwdSm90ILi2EN4cute5tupleIJNS5_1CILi1EEES8_S8_EEENS6_IJNS7_ILi192EEENS7_ILi128EEENS7_ILi96EEEEEELi96ENS_12float_e4m3_tEfNS_4arch4Sm90ELb0ELb1ELb1ELb1ELb0ELb1ELb0ELb1ELb1ELb0ELb0ELb0EEENS1_21CollectiveEpilogueFwdINS6_IJSA_SC_SB_EEES9_NS_10bfloat16_tESG_Li384ELb1ELb0ELb0ELb1EEENS1_36VarlenDynamicPersistentTileSchedulerILi192ELi128ELi384ELi128ELb0ELb0ELb1ELb1ELb0ELb1EEEEEEEEEvNT_6ParamsE,"aw",@nobits
	.sectionflags	@""
	.align	16
	.zero		1024


//--------------------- .nv.shared._ZN7cutlass13device_kernelIN5flash11enable_sm90INS1_16FlashAttnFwdSm90INS1_25CollectiveMainloopFwdSm90ILi2EN4cute5tupleIJNS5_1CILi1EEES8_S8_EEENS6_IJNS7_ILi192EEENS7_ILi128EEENS7_ILi96EEEEEELi96ENS_12float_e4m3_tEfNS_4arch4Sm90ELb1ELb0ELb1ELb0ELb0ELb0ELb0ELb1ELb1ELb0ELb0ELb0EEENS1_21CollectiveEpilogueFwdINS6_IJSA_SC_SB_EEES9_NS_10bfloat16_tESG_Li384ELb0ELb0ELb0ELb1EEENS1_30DynamicPersistentTileSchedulerILi384ELi128ELb0ELb0ELb1EEEEEEEEEvNT_6ParamsE --------------------------
	.section	.nv.shared._ZN7cutlass13device_kernelIN5flash11enable_sm90INS1_16FlashAttnFwdSm90INS1_25CollectiveMainloopFwdSm90ILi2EN4cute5tupleIJNS5_1CILi1EEES8_S8_EEENS6_IJNS7_ILi192EEENS7_ILi128EEENS7_ILi96EEEEEELi96ENS_12float_e4m3_tEfNS_4arch4Sm90ELb1ELb0ELb1ELb0ELb0ELb0ELb0ELb1ELb1ELb0ELb0ELb0EEENS1_21CollectiveEpilogueFwdINS6_IJSA_SC_SB_EEES9_NS_10bfloat16_tESG_Li384ELb0ELb0ELb0ELb1EEENS1_30DynamicPersistentTileSchedulerILi384ELi128ELb0ELb0ELb1EEEEEEEEEvNT_6ParamsE,"aw",@nobits
	.sectionflags	@""
	.align	16
	.zero		1024


//--------------------- .nv.shared._ZN7cutlass13device_kernelIN5flash11enable_sm90INS1_16FlashAttnFwdSm90INS1_25CollectiveMainloopFwdSm90ILi2EN4cute5tupleIJNS5_1CILi1EEES8_S8_EEENS6_IJNS7_ILi192EEENS7_ILi128EEENS7_ILi96EEEEEELi96ENS_12float_e4m3_tEfNS_4arch4Sm90ELb1ELb0ELb1ELb1ELb0ELb0ELb0ELb1ELb1ELb0ELb0ELb0EEENS1_21CollectiveEpilogueFwdINS6_IJSA_SC_SB_EEES9_NS_10bfloat16_tESG_Li384ELb1ELb0ELb0ELb1EEENS1_36VarlenDynamicPersistentTileSchedulerILi192ELi128ELi384ELi128ELb0ELb0ELb1ELb1ELb1ELb1EEEEEEEEEvNT_6ParamsE --------------------------
	.section	.nv.shared._ZN7cutlass13device_kernelIN5flash11enable_sm90INS1_16FlashAttnFwdSm90INS1_25CollectiveMainloopFwdSm90ILi2EN4cute5tupleIJNS5_1CILi1EEES8_S8_EEENS6_IJNS7_ILi192EEENS7_ILi128EEENS7_ILi96EEEEEELi96ENS_12float_e4m3_tEfNS_4arch4Sm90ELb1ELb0ELb1ELb1ELb0ELb0ELb0ELb1ELb1ELb0ELb0ELb0EEENS1_21CollectiveEpilogueFwdINS6_IJSA_SC_SB_EEES9_NS_10bfloat16_tESG_Li384ELb1ELb0ELb0ELb1EEENS1_36VarlenDynamicPersistentTileSchedulerILi192ELi128ELi384ELi128ELb0ELb0ELb1ELb1ELb1ELb1EEEEEEEEEvNT_6ParamsE,"aw",@nobits
	.sectionflags	@""
	.align	16
	.zero		1024


//--------------------- .nv.shared._ZN7cutlass13device_kernelIN5flash11enable_sm90INS1_16FlashAttnFwdSm90INS1_25CollectiveMainloopFwdSm90ILi2EN4cute5tupleIJNS5_1CILi1EEES8_S8_EEENS6_IJNS7_ILi192EEENS7_ILi128EEENS7_ILi96EEEEEELi96ENS_12float_e4m3_tEfNS_4arch4Sm90ELb1ELb0ELb1ELb1ELb0ELb1ELb0ELb1ELb1ELb0ELb0ELb0EEENS1_21CollectiveEpilogueFwdINS6_IJSA_SC_SB_EEES9_NS_10bfloat16_tESG_Li384ELb1ELb0ELb0ELb1EEENS1_36VarlenDynamicPersistentTileSchedulerILi192ELi128ELi384ELi128ELb0ELb0ELb1ELb1ELb1ELb1EEEEEEEEEvNT_6ParamsE --------------------------
	.section	.nv.shared._ZN7cutlass13device_kernelIN5flash11enable_sm90INS1_16FlashAttnFwdSm90INS1_25CollectiveMainloopFwdSm90ILi2EN4cute5tupleIJNS5_1CILi1EEES8_S8_EEENS6_IJNS7_ILi192EEENS7_ILi128EEENS7_ILi96EEEEEELi96ENS_12float_e4m3_tEfNS_4arch4Sm90ELb1ELb0ELb1ELb1ELb0ELb1ELb0ELb1ELb1ELb0ELb0ELb0EEENS1_21CollectiveEpilogueFwdINS6_IJSA_SC_SB_EEES9_NS_10bfloat16_tESG_Li384ELb1ELb0ELb0ELb1EEENS1_36VarlenDynamicPersistentTileSchedulerILi192ELi128ELi384ELi128ELb0ELb0ELb1ELb1ELb1ELb1EEEEEEEEEvNT_6ParamsE,"aw",@nobits
	.sectionflags	@""
	.align	16
	.zero		1024


//--------------------- .nv.constant0._ZN7cutlass13device_kernelIN5flash11enable_sm90INS1_16FlashAttnFwdSm90INS1_25CollectiveMainloopFwdSm90ILi2EN4cute5tupleIJNS5_1CILi1EEES8_S8_EEENS6_IJNS7_ILi192EEENS7_ILi128EEENS7_ILi96EEEEEELi96ENS_12float_e4m3_tEfNS_4arch4Sm90ELb0ELb0ELb1ELb0ELb0ELb0ELb0ELb1ELb1ELb0ELb0ELb0EEENS1_21CollectiveEpilogueFwdINS6_IJSA_SC_SB_EEES9_NS_10bfloat16_tESG_Li384ELb0ELb0ELb0ELb1EEENS1_29StaticPersistentTileSchedulerILb0EEEEEEEEEvNT_6ParamsE --------------------------
	.section	.nv.constant0._ZN7cutlass13device_kernelIN5flash11enable_sm90INS1_16FlashAttnFwdSm90INS1_25CollectiveMainloopFwdSm90ILi2EN4cute5tupleIJNS5_1CILi1EEES8_S8_EEENS6_IJNS7_ILi192EEENS7_ILi128EEENS7_ILi96EEEEEELi96ENS_12float_e4m3_tEfNS_4arch4Sm90ELb0ELb0ELb1ELb0ELb0ELb0ELb0ELb1ELb1ELb0ELb0ELb0EEENS1_21CollectiveEpilogueFwdINS6_IJSA_SC_SB_EEES9_NS_10bfloat16_tESG_Li384ELb0ELb0ELb0ELb1EEENS1_29StaticPersistentTileSchedulerILb0EEEEEEEEEvNT_6ParamsE,"a",@progbits
	.sectionflags	@""
	.align	4
.nv.constant0._ZN7cutlass13device_kernelIN5flash11enable_sm90INS1_16FlashAttnFwdSm90INS1_25CollectiveMainloopFwdSm90ILi2EN4cute5tupleIJNS5_1CILi1EEES8_S8_EEENS6_IJNS7_ILi192EEENS7_ILi128EEENS7_ILi96EEEEEELi96ENS_12float_e4m3_tEfNS_4arch4Sm90ELb0ELb0ELb1ELb0ELb0ELb0ELb0ELb1ELb1ELb0ELb0ELb0EEENS1_21CollectiveEpilogueFwdINS6_IJSA_SC_SB_EEES9_NS_10bfloat16_tESG_Li384ELb0ELb0ELb0ELb1EEENS1_29StaticPersistentTileSchedulerILb0EEEEEEEEEvNT_6ParamsE:
	.zero		3584


//--------------------- .nv.constant0._ZN7cutlass13device_kernelIN5flash11enable_sm90INS1_16FlashAttnFwdSm90INS1_25CollectiveMainloopFwdSm90ILi2EN4cute5tupleIJNS5_1CILi1EEES8_S8_EEENS6_IJNS7_ILi192EEENS7_ILi128EEENS7_ILi96EEEEEELi96ENS_12float_e4m3_tEfNS_4arch4Sm90ELb0ELb0ELb1ELb1ELb0ELb0ELb0ELb1ELb1ELb0ELb0ELb0EEENS1_21CollectiveEpilogueFwdINS6_IJSA_SC_SB_EEES9_NS_10bfloat16_tESG_Li384ELb1ELb0ELb0ELb1EEENS1_36VarlenDynamicPersistentTileSchedulerILi192ELi128ELi384ELi128ELb0ELb0ELb1ELb0ELb1ELb1EEEEEEEEEvNT_6ParamsE --------------------------
	.section	.nv.constant0._ZN7cutlass13device_kernelIN5flash11enable_sm90INS1_16FlashAttnFwdSm90INS1_25CollectiveMainloopFwdSm90ILi2EN4cute5tupleIJNS5_1CILi1EEES8_S8_EEENS6_IJNS7_ILi192EEENS7_ILi128EEENS7_ILi96EEEEEELi96ENS_12float_e4m3_tEfNS_4arch4Sm90ELb0ELb0ELb1ELb1ELb0ELb0ELb0ELb1ELb1ELb0ELb0ELb0EEENS1_21CollectiveEpilogueFwdINS6_IJSA_SC_SB_EEES9_NS_10bfloat16_tESG_Li384ELb1ELb0ELb0ELb1EEENS1_36VarlenDynamicPersistentTileSchedulerILi192ELi128ELi384ELi128ELb0ELb0ELb1ELb0ELb1ELb1EEEEEEEEEvNT_6ParamsE,"a",@progbits
	.sectionflags	@""
	.align	4
.nv.constant0._ZN7cutlass13device_kernelIN5flash11enable_sm90INS1_16FlashAttnFwdSm90INS1_25CollectiveMainloopFwdSm90ILi2EN4cute5tupleIJNS5_1CILi1EEES8_S8_EEENS6_IJNS7_ILi192EEENS7_ILi128EEENS7_ILi96EEEEEELi96ENS_12float_e4m3_tEfNS_4arch4Sm90ELb0ELb0ELb1ELb1ELb0ELb0ELb0ELb1ELb1ELb0ELb0ELb0EEENS1_21CollectiveEpilogueFwdINS6_IJSA_SC_SB_EEES9_NS_10bfloat16_tESG_Li384ELb1ELb0ELb0ELb1EEENS1_36VarlenDynamicPersistentTileSchedulerILi192ELi128ELi384ELi128ELb0ELb0ELb1ELb0ELb1ELb1EEEEEEEEEvNT_6ParamsE:
	.zero		3200


//--------------------- .nv.constant0._ZN7cutlass13device_kernelIN5flash11enable_sm90INS1_16FlashAttnFwdSm90INS1_25CollectiveMainloopFwdSm90ILi2EN4cute5tupleIJNS5_1CILi1EEES8_S8_EEENS6_IJNS7_ILi192EEENS7_ILi128EEENS7_ILi96EEEEEELi96ENS_12float_e4m3_tEfNS_4arch4Sm90ELb0ELb0ELb1ELb1ELb0ELb1ELb0ELb1ELb1ELb0ELb0ELb0EEENS1_21CollectiveEpilogueFwdINS6_IJSA_SC_SB_EEES9_NS_10bfloat16_tESG_Li384ELb1ELb0ELb0ELb1EEENS1_36VarlenDynamicPersistentTileSchedulerILi192ELi128ELi384ELi128ELb0ELb0ELb1ELb0ELb1ELb1EEEEEEEEEvNT_6ParamsE --------------------------
	.section	.nv.constant0._ZN7cutlass13device_kernelIN5flash11enable_sm90INS1_16FlashAttnFwdSm90INS1_25CollectiveMainloopFwdSm90ILi2EN4cute5tupleIJNS5_1CILi1EEES8_S8_EEENS6_IJNS7_ILi192EEENS7_ILi128EEENS7_ILi96EEEEEELi96ENS_12float_e4m3_tEfNS_4arch4Sm90ELb0ELb0ELb1ELb1ELb0ELb1ELb0ELb1ELb1ELb0ELb0ELb0EEENS1_21CollectiveEpilogueFwdINS6_IJSA_SC_SB_EEES9_NS_10bfloat16_tESG_Li384ELb1ELb0ELb0ELb1EEENS1_36VarlenDynamicPersistentTileSchedulerILi192ELi128ELi384ELi128ELb0ELb0ELb1ELb0ELb1ELb1EEEEEEEEEvNT_6ParamsE,"a",@progbits
	.sectionflags	@""
	.align	4
.nv.constant0._ZN7cutlass13device_kernelIN5flash11enable_sm90INS1_16FlashAttnFwdSm90INS1_25CollectiveMainloopFwdSm90ILi2EN4cute5tupleIJNS5_1CILi1EEES8_S8_EEENS6_IJNS7_ILi192EEENS7_ILi128EEENS7_ILi96EEEEEELi96ENS_12float_e4m3_tEfNS_4arch4Sm90ELb0ELb0ELb1ELb1ELb0ELb1ELb0ELb1ELb1ELb0ELb0ELb0EEENS1_21CollectiveEpilogueFwdINS6_IJSA_SC_SB_EEES9_NS_10bfloat16_tESG_Li384ELb1ELb0ELb0ELb1EEENS1_36VarlenDynamicPersistentTileSchedulerILi192ELi128ELi384ELi128ELb0ELb0ELb1ELb0ELb1ELb1EEEEEEEEEvNT_6ParamsE:
	.zero		3200


//--------------------- .nv.constant0._ZN7cutlass13device_kernelIN5flash11enable_sm90INS1_16FlashAttnFwdSm90INS1_25CollectiveMainloopFwdSm90ILi2EN4cute5tupleIJNS5_1CILi1EEES8_S8_EEENS6_IJNS7_ILi192EEENS7_ILi128EEENS7_ILi96EEEEEELi96ENS_12float_e4m3_tEfNS_4arch4Sm90ELb0ELb1ELb1ELb0ELb0ELb0ELb0ELb1ELb1ELb0ELb0ELb0EEENS1_21CollectiveEpilogueFwdINS6_IJSA_SC_SB_EEES9_NS_10bfloat16_tESG_Li384ELb0ELb0ELb0ELb1EEENS1_30DynamicPersistentTileSchedulerILi384ELi128ELb0ELb0ELb1EEEEEEEEEvNT_6ParamsE --------------------------
	.section	.nv.constant0._ZN7cutlass13device_kernelIN5flash11enable_sm90INS1_16FlashAttnFwdSm90INS1_25CollectiveMainloopFwdSm90ILi2EN4cute5tupleIJNS5_1CILi1EEES8_S8_EEENS6_IJNS7_ILi192EEENS7_ILi128EEENS7_ILi96EEEEEELi96ENS_12float_e4m3_tEfNS_4arch4Sm90ELb0ELb1ELb1ELb0ELb0ELb0ELb0ELb1ELb1ELb0ELb0ELb0EEENS1_21CollectiveEpilogueFwdINS6_IJSA_SC_SB_EEES9_NS_10bfloat16_tESG_Li384ELb0ELb0ELb0ELb1EEENS1_30DynamicPersistentTileSchedulerILi384ELi128ELb0ELb0ELb1EEEEEEEEEvNT_6ParamsE,"a",@progbits
	.sectionflags	@""
	.align	4
.nv.constant0._ZN7cutlass13device_kernelIN5flash11enable_sm90INS1_16FlashAttnFwdSm90INS1_25CollectiveMainloopFwdSm90ILi2EN4cute5tupleIJNS5_1CILi1EEES8_S8_EEENS6_IJNS7_ILi192EEENS7_ILi128EEENS7_ILi96EEEEEELi96ENS_12float_e4m3_tEfNS_4arch4Sm90ELb0ELb1ELb1ELb0ELb0ELb0ELb0ELb1ELb1ELb0ELb0ELb0EEENS1_21CollectiveEpilogueFwdINS6_IJSA_SC_SB_EEES9_NS_10bfloat16_tESG_Li384ELb0ELb0ELb0ELb1EEENS1_30DynamicPersistentTileSchedulerILi384ELi128ELb0ELb0ELb1EEEEEEEEEvNT_6ParamsE:
	.zero		3584


//--------------------- .nv.constant0._ZN7cutlass13device_kernelIN5flash11enable_sm90INS1_16FlashAttnFwdSm90INS1_25CollectiveMainloopFwdSm90ILi2EN4cute5tupleIJNS5_1CILi1EEES8_S8_EEENS6_IJNS7_ILi192EEENS7_ILi128EEENS7_ILi96EEEEEELi96ENS_12float_e4m3_tEfNS_4arch4Sm90ELb0ELb1ELb1ELb1ELb0ELb0ELb0ELb1ELb1ELb0ELb0ELb0EEENS1_21CollectiveEpilogueFwdINS6_IJSA_SC_SB_EEES9_NS_10bfloat16_tESG_Li384ELb1ELb0ELb0ELb1EEENS1_36VarlenDynamicPersistentTileSchedulerILi192ELi128ELi384ELi128ELb0ELb0ELb1ELb1ELb0ELb1EEEEEEEEEvNT_6ParamsE --------------------------
	.section	.nv.constant0._ZN7cutlass13device_kernelIN5flash11enable_sm90INS1_16FlashAttnFwdSm90INS1_25CollectiveMainloopFwdSm90ILi2EN4cute5tupleIJNS5_1CILi1EEES8_S8_EEENS6_IJNS7_ILi192EEENS7_ILi128EEENS7_ILi96EEEEEELi96ENS_12float_e4m3_tEfNS_4arch4Sm90ELb0ELb1ELb1ELb1ELb0ELb0ELb0ELb1ELb1ELb0ELb0ELb0EEENS1_21CollectiveEpilogueFwdINS6_IJSA_SC_SB_EEES9_NS_10bfloat16_tESG_Li384ELb1ELb0ELb0ELb1EEENS1_36VarlenDynamicPersistentTileSchedulerILi192ELi128ELi384ELi128ELb0ELb0ELb1ELb1ELb0ELb1EEEEEEEEEvNT_6ParamsE,"a",@progbits
	.sectionflags	@""
	.align	4
.nv.constant0._ZN7cutlass13device_kernelIN5flash11enable_sm90INS1_16FlashAttnFwdSm90INS1_25CollectiveMainloopFwdSm90ILi2EN4cute5tupleIJNS5_1CILi1EEES8_S8_EEENS6_IJNS7_ILi192EEENS7_ILi128EEENS7_ILi96EEEEEELi96ENS_12float_e4m3_tEfNS_4arch4Sm90ELb0ELb1ELb1ELb1ELb0ELb0ELb0ELb1ELb1ELb0ELb0ELb0EEENS1_21CollectiveEpilogueFwdINS6_IJSA_SC_SB_EEES9_NS_10bfloat16_tESG_Li384ELb1ELb0ELb0ELb1EEENS1_36VarlenDynamicPersistentTileSchedulerILi192ELi128ELi384ELi128ELb0ELb0ELb1ELb1ELb0ELb1EEEEEEEEEvNT_6ParamsE:
	.zero		3200


//--------------------- .nv.constant0._ZN7cutlass13device_kernelIN5flash11enable_sm90INS1_16FlashAttnFwdSm90INS1_25CollectiveMainloopFwdSm90ILi2EN4cute5tupleIJNS5_1CILi1EEES8_S8_EEENS6_IJNS7_ILi192EEENS7_ILi128EEENS7_ILi96EEEEEELi96ENS_12float_e4m3_tEfNS_4arch4Sm90ELb0ELb1ELb1ELb1ELb0ELb1ELb0ELb1ELb1ELb0ELb0ELb0EEENS1_21CollectiveEpilogueFwdINS6_IJSA_SC_SB_EEES9_NS_10bfloat16_tESG_Li384ELb1ELb0ELb0ELb1EEENS1_36VarlenDynamicPersistentTileSchedulerILi192ELi128ELi384ELi128ELb0ELb0ELb1ELb1ELb0ELb1EEEEEEEEEvNT_6ParamsE --------------------------
	.section	.nv.constant0._ZN7cutlass13device_kernelIN5flash11enable_sm90INS1_16FlashAttnFwdSm90INS1_25CollectiveMainloopFwdSm90ILi2EN4cute5tupleIJNS5_1CILi1EEES8_S8_EEENS6_IJNS7_ILi192EEENS7_ILi128EEENS7_ILi96EEEEEELi96ENS_12float_e4m3_tEfNS_4arch4Sm90ELb0ELb1ELb1ELb1ELb0ELb1ELb0ELb1ELb1ELb0ELb0ELb0EEENS1_21CollectiveEpilogueFwdINS6_IJSA_SC_SB_EEES9_NS_10bfloat16_tESG_Li384ELb1ELb0ELb0ELb1EEENS1_36VarlenDynamicPersistentTileSchedulerILi192ELi128ELi384ELi128ELb0ELb0ELb1ELb1ELb0ELb1EEEEEEEEEvNT_6ParamsE,"a",@progbits
	.sectionflags	@""
	.align	4
.nv.constant0._ZN7cutlass13device_kernelIN5flash11enable_sm90INS1_16FlashAttnFwdSm90INS1_25CollectiveMainloopFwdSm90ILi2EN4cute5tupleIJNS5_1CILi1EEES8_S8_EEENS6_IJNS7_ILi192EEENS7_ILi128EEENS7_ILi96EEEEEELi96ENS_12float_e4m3_tEfNS_4arch4Sm90ELb0ELb1ELb1ELb1ELb0ELb1ELb0ELb1ELb1ELb0ELb0ELb0EEENS1_21CollectiveEpilogueFwdINS6_IJSA_SC_SB_EEES9_NS_10bfloat16_tESG_Li384ELb1ELb0ELb0ELb1EEENS1_36VarlenDynamicPersistentTileSchedulerILi192ELi128ELi384ELi128ELb0ELb0ELb1ELb1ELb0ELb1EEEEEEEEEvNT_6ParamsE:
	.zero		3200


//--------------------- .nv.constant0._ZN7cutlass13device_kernelIN5flash11enable_sm90INS1_16FlashAttnFwdSm90INS1_25CollectiveMainloopFwdSm90ILi2EN4cute5tupleIJNS5_1CILi1EEES8_S8_EEENS6_IJNS7_ILi192EEENS7_ILi128EEENS7_ILi96EEEEEELi96ENS_12float_e4m3_tEfNS_4arch4Sm90ELb1ELb0ELb1ELb0ELb0ELb0ELb0ELb1ELb1ELb0ELb0ELb0EEENS1_21CollectiveEpilogueFwdINS6_IJSA_SC_SB_EEES9_NS_10bfloat16_tESG_Li384ELb0ELb0ELb0ELb1EEENS1_30DynamicPersistentTileSchedulerILi384ELi128ELb0ELb0ELb1EEEEEEEEEvNT_6ParamsE --------------------------
	.section	.nv.constant0._ZN7cutlass13device_kernelIN5flash11enable_sm90INS1_16FlashAttnFwdSm90INS1_25CollectiveMainloopFwdSm90ILi2EN4cute5tupleIJNS5_1CILi1EEES8_S8_EEENS6_IJNS7_ILi192EEENS7_ILi128EEENS7_ILi96EEEEEELi96ENS_12float_e4m3_tEfNS_4arch4Sm90ELb1ELb0ELb1ELb0ELb0ELb0ELb0ELb1ELb1ELb0ELb0ELb0EEENS1_21CollectiveEpilogueFwdINS6_IJSA_SC_SB_EEES9_NS_10bfloat16_tESG_Li384ELb0ELb0ELb0ELb1EEENS1_30DynamicPersistentTileSchedulerILi384ELi128ELb0ELb0ELb1EEEEEEEEEvNT_6ParamsE,"a",@progbits
	.sectionflags	@""
	.align	4
.nv.constant0._ZN7cutlass13device_kernelIN5flash11enable_sm90INS1_16FlashAttnFwdSm90INS1_25CollectiveMainloopFwdSm90ILi2EN4cute5tupleIJNS5_1CILi1EEES8_S8_EEENS6_IJNS7_ILi192EEENS7_ILi128EEENS7_ILi96EEEEEELi96ENS_12float_e4m3_tEfNS_4arch4Sm90ELb1ELb0ELb1ELb0ELb0ELb0ELb0ELb1ELb1ELb0ELb0ELb0EEENS1_21CollectiveEpilogueFwdINS6_IJSA_SC_SB_EEES9_NS_10bfloat16_tESG_Li384ELb0ELb0ELb0ELb1EEENS1_30DynamicPersistentTileSchedulerILi384ELi128ELb0ELb0ELb1EEEEEEEEEvNT_6ParamsE:
	.zero		3584


//--------------------- .nv.constant0._ZN7cutlass13device_kernelIN5flash11enable_sm90INS1_16FlashAttnFwdSm90INS1_25CollectiveMainloopFwdSm90ILi2EN4cute5tupleIJNS5_1CILi1EEES8_S8_EEENS6_IJNS7_ILi192EEENS7_ILi128EEENS7_ILi96EEEEEELi96ENS_12float_e4m3_tEfNS_4arch4Sm90ELb1ELb0ELb1ELb1ELb0ELb0ELb0ELb1ELb1ELb0ELb0ELb0EEENS1_21CollectiveEpilogueFwdINS6_IJSA_SC_SB_EEES9_NS_10bfloat16_tESG_Li384ELb1ELb0ELb0ELb1EEENS1_36VarlenDynamicPersistentTileSchedulerILi192ELi128ELi384ELi128ELb0ELb0ELb1ELb1ELb1ELb1EEEEEEEEEvNT_6ParamsE --------------------------
	.section	.nv.constant0._ZN7cutlass13device_kernelIN5flash11enable_sm90INS1_16FlashAttnFwdSm90INS1_25CollectiveMainloopFwdSm90ILi2EN4cute5tupleIJNS5_1CILi1EEES8_S8_EEENS6_IJNS7_ILi192EEENS7_ILi128EEENS7_ILi96EEEEEELi96ENS_12float_e4m3_tEfNS_4arch4Sm90ELb1ELb0ELb1ELb1ELb0ELb0ELb0ELb1ELb1ELb0ELb0ELb0EEENS1_21CollectiveEpilogueFwdINS6_IJSA_SC_SB_EEES9_NS_10bfloat16_tESG_Li384ELb1ELb0ELb0ELb1EEENS1_36VarlenDynamicPersistentTileSchedulerILi192ELi128ELi384ELi128ELb0ELb0ELb1ELb1ELb1ELb1EEEEEEEEEvNT_6ParamsE,"a",@progbits
	.sectionflags	@""
	.align	4
.nv.constant0._ZN7cutlass13device_kernelIN5flash11enable_sm90INS1_16FlashAttnFwdSm90INS1_25CollectiveMainloopFwdSm90ILi2EN4cute5tupleIJNS5_1CILi1EEES8_S8_EEENS6_IJNS7_ILi192EEENS7_ILi128EEENS7_ILi96EEEEEELi96ENS_12float_e4m3_tEfNS_4arch4Sm90ELb1ELb0ELb1ELb1ELb0ELb0ELb0ELb1ELb1ELb0ELb0ELb0EEENS1_21CollectiveEpilogueFwdINS6_IJSA_SC_SB_EEES9_NS_10bfloat16_tESG_Li384ELb1ELb0ELb0ELb1EEENS1_36VarlenDynamicPersistentTileSchedulerILi192ELi128ELi384ELi128ELb0ELb0ELb1ELb1ELb1ELb1EEEEEEEEEvNT_6ParamsE:
	.zero		3200


//--------------------- .nv.constant0._ZN7cutlass13device_kernelIN5flash11enable_sm90INS1_16FlashAttnFwdSm90INS1_25CollectiveMainloopFwdSm90ILi2EN4cute5tupleIJNS5_1CILi1EEES8_S8_EEENS6_IJNS7_ILi192EEENS7_ILi128EEENS7_ILi96EEEEEELi96ENS_12float_e4m3_tEfNS_4arch4Sm90ELb1ELb0ELb1ELb1ELb0ELb1ELb0ELb1ELb1ELb0ELb0ELb0EEENS1_21CollectiveEpilogueFwdINS6_IJSA_SC_SB_EEES9_NS_10bfloat16_tESG_Li384ELb1ELb0ELb0ELb1EEENS1_36VarlenDynamicPersistentTileSchedulerILi192ELi128ELi384ELi128ELb0ELb0ELb1ELb1ELb1ELb1EEEEEEEEEvNT_6ParamsE --------------------------
	.section	.nv.constant0._ZN7cutlass13device_kernelIN5flash11enable_sm90INS1_16FlashAttnFwdSm90INS1_25CollectiveMainloopFwdSm90ILi2EN4cute5tupleIJNS5_1CILi1EEES8_S8_EEENS6_IJNS7_ILi192EEENS7_ILi128EEENS7_ILi96EEEEEELi96ENS_12float_e4m3_tEfNS_4arch4Sm90ELb1ELb0ELb1ELb1ELb0ELb1ELb0ELb1ELb1ELb0ELb0ELb0EEENS1_21CollectiveEpilogueFwdINS6_IJSA_SC_SB_EEES9_NS_10bfloat16_tESG_Li384ELb1ELb0ELb0ELb1EEENS1_36VarlenDynamicPersistentTileSchedulerILi192ELi128ELi384ELi128ELb0ELb0ELb1ELb1ELb1ELb1EEEEEEEEEvNT_6ParamsE,"a",@progbits
	.sectionflags	@""
	.align	4
.nv.constant0._ZN7cutlass13device_kernelIN5flash11enable_sm90INS1_16FlashAttnFwdSm90INS1_25CollectiveMainloopFwdSm90ILi2EN4cute5tupleIJNS5_1CILi1EEES8_S8_EEENS6_IJNS7_ILi192EEENS7_ILi128EEENS7_ILi96EEEEEELi96ENS_12float_e4m3_tEfNS_4arch4Sm90ELb1ELb0ELb1ELb1ELb0ELb1ELb0ELb1ELb1ELb0ELb0ELb0EEENS1_21CollectiveEpilogueFwdINS6_IJSA_SC_SB_EEES9_NS_10bfloat16_tESG_Li384ELb1ELb0ELb0ELb1EEENS1_36VarlenDynamicPersistentTileSchedulerILi192ELi128ELi384ELi128ELb0ELb0ELb1ELb1ELb1ELb1EEEEEEEEEvNT_6ParamsE:
	.zero		3200


//--------------------- SYMBOLS --------------------------

	.type		.nv.reservedSmem.offset0,@object
	.size		.nv.reservedSmem.offset0,0x4
	.type		__assertfail,@function
